	.target	sm_100a

	.elftype	@"ET_EXEC"


//--------------------- .note.nv.tkinfo           --------------------------
	.section	.note.nv.tkinfo,"",@"SHT_NOTE"
	.sectionflags	@"SHF_NOTE_NV_TKINFO"
	.tkinfo
        /*0018*/ 	.word	0x00000002
        /*0030*/ 	.string	""
        /*0030*/ 	.string	"ptxas"
        /*0030*/ 	.string	"Cuda compilation tools, release 13.0, V13.0.88"
        /*0030*/ 	.string	"Build cuda_13.0.r13.0/compiler.36424714_0"
        /*0030*/ 	.string	"-arch sm_100a -m 64 "



//--------------------- .note.nv.cuinfo           --------------------------
	.section	.note.nv.cuinfo,"",@"SHT_NOTE"
	.sectionflags	@"SHF_NOTE_NV_CUINFO"
        /*0018*/ 	.short	0x0002
        /*001a*/ 	.short	0x0064
        /*001c*/ 	.short	0x0082
	.zero		2


//--------------------- .nv.info                  --------------------------
	.section	.nv.info,"",@"SHT_CUDA_INFO"
	.align	4


	//----- nvinfo : EIATTR_REGCOUNT
	.align		4
        /*0000*/ 	.byte	0x04, 0x2f
        /*0002*/ 	.short	(.L_20 - .L_19)
	.align		4
.L_19:
        /*0004*/ 	.word	index@(_ZN7cutlass13device_kernelINS_4gemm6kernel13GemmUniversalIN4cute5tupleIJiiiiEEENS1_10collective13CollectiveMmaINS1_35MainloopSm100TmaUmmaWarpSpecializedILi22ELi2ELi2ENS5_IJNS4_1CILi4EEENSA_ILi2EEENSA_ILi1EEEEEEEENS5_IJNSA_ILi256EEESG_NSA_ILi32EEEEEENS_12float_e4m3_tENS5_IJlSD_lEEESJ_SK_NS4_8TiledMMAINS4_8MMA_AtomIJNS4_10MMA_TraitsINS4_25SM100_MMA_F8F6F4_2x1SM_SSEJSJ_SJ_fSG_SG_NS4_17integral_constantINS4_4UMMA5MajorELSR_0EEESS_NSP_INSQ_7ScaleInELST_0EEESU_EEEEEENS4_6LayoutINS5_IJSD_SD_SD_EEENS5_IJNSA_ILi0EEESZ_SZ_EEEEENS5_IJNS4_10UnderscoreES12_S12_EEEEENS4_28SM100_TMA_2SM_LOAD_MULTICASTENS4_14ComposedLayoutINS4_7SwizzleILi1ELi4ELi3EEENS4_18smem_ptr_flag_bitsILi8EEENSX_INS5_IJNSA_ILi8EEESH_EEENS5_IJSH_SD_EEEEEEEvNS4_8identityES15_S1F_vS1G_EENS_8epilogue10collective18CollectiveEpilogueINS1I_23Sm100TmaWarpSpecializedILi4ELi2ELi64ELb0ELb0EEEJNS5_IJNSA_ILi128EEESG_SH_EEENS5_IJNSX_IS1N_SD_EENSX_INSA_ILi64EEESD_EEEEESJ_SK_SJ_SK_NS1I_6fusion15FusionCallbacksIS1M_NS1T_17LinearCombinationISJ_fSJ_fLNS_15FloatRoundStyleE2EEES1O_S1S_JEEENS4_5SM1004TMEM4LOAD26SM100_TMEM_LOAD_32dp32b64xENS4_13SM90_TMA_LOADENS16_INS17_ILi2ELi4ELi3EEES1A_NSX_INS5_IJS1B_S1Q_EEENS5_IJS1Q_SD_EEEEEEENS4_39AutoVectorizingCopyWithAssumedAlignmentILi128EEENS4_14SM90_TMA_STOREES28_S2A_S2A_EEEvvEEEEvNT_6ParamsE)
        /*0008*/ 	.word	0x000000d2


	//----- nvinfo : EIATTR_FRAME_SIZE
	.align		4
.L_20:
        /*000c*/ 	.byte	0x04, 0x11
        /*000e*/ 	.short	(.L_22 - .L_21)
	.align		4
.L_21:
        /*0010*/ 	.word	index@($__internal_2_$__cuda_sm10x_tcgen05_guardrail_trap_unallocated_columns_being_dealloced)
        /*0014*/ 	.word	0x00000000


	//----- nvinfo : EIATTR_FRAME_SIZE
	.align		4
.L_22:
        /*0018*/ 	.byte	0x04, 0x11
        /*001a*/ 	.short	(.L_24 - .L_23)
	.align		4
.L_23:
        /*001c*/ 	.word	index@($__internal_1_$__cuda_sm10x_tcgen05_guardrail_trap_phase_invalid_during_alloc)
        /*0020*/ 	.word	0x00000000


	//----- nvinfo : EIATTR_FRAME_SIZE
	.align		4
.L_24:
        /*0024*/ 	.byte	0x04, 0x11
        /*0026*/ 	.short	(.L_26 - .L_25)
	.align		4
.L_25:
        /*0028*/ 	.word	index@($__internal_0_$__cuda_sm10x_tcgen05_guardrail_trap_col_being_dealloced_not_returned_by_alloc)
        /*002c*/ 	.word	0x00000000


	//----- nvinfo : EIATTR_FRAME_SIZE
	.align		4
.L_26:
        /*0030*/ 	.byte	0x04, 0x11
        /*0032*/ 	.short	(.L_28 - .L_27)
	.align		4
.L_27:
        /*0034*/ 	.word	index@(_ZN7cutlass13device_kernelINS_4gemm6kernel13GemmUniversalIN4cute5tupleIJiiiiEEENS1_10collective13CollectiveMmaINS1_35MainloopSm100TmaUmmaWarpSpecializedILi22ELi2ELi2ENS5_IJNS4_1CILi4EEENSA_ILi2EEENSA_ILi1EEEEEEEENS5_IJNSA_ILi256EEESG_NSA_ILi32EEEEEENS_12float_e4m3_tENS5_IJlSD_lEEESJ_SK_NS4_8TiledMMAINS4_8MMA_AtomIJNS4_10MMA_TraitsINS4_25SM100_MMA_F8F6F4_2x1SM_SSEJSJ_SJ_fSG_SG_NS4_17integral_constantINS4_4UMMA5MajorELSR_0EEESS_NSP_INSQ_7ScaleInELST_0EEESU_EEEEEENS4_6LayoutINS5_IJSD_SD_SD_EEENS5_IJNSA_ILi0EEESZ_SZ_EEEEENS5_IJNS4_10UnderscoreES12_S12_EEEEENS4_28SM100_TMA_2SM_LOAD_MULTICASTENS4_14ComposedLayoutINS4_7SwizzleILi1ELi4ELi3EEENS4_18smem_ptr_flag_bitsILi8EEENSX_INS5_IJNSA_ILi8EEESH_EEENS5_IJSH_SD_EEEEEEEvNS4_8identityES15_S1F_vS1G_EENS_8epilogue10collective18CollectiveEpilogueINS1I_23Sm100TmaWarpSpecializedILi4ELi2ELi64ELb0ELb0EEEJNS5_IJNSA_ILi128EEESG_SH_EEENS5_IJNSX_IS1N_SD_EENSX_INSA_ILi64EEESD_EEEEESJ_SK_SJ_SK_NS1I_6fusion15FusionCallbacksIS1M_NS1T_17LinearCombinationISJ_fSJ_fLNS_15FloatRoundStyleE2EEES1O_S1S_JEEENS4_5SM1004TMEM4LOAD26SM100_TMEM_LOAD_32dp32b64xENS4_13SM90_TMA_LOADENS16_INS17_ILi2ELi4ELi3EEES1A_NSX_INS5_IJS1B_S1Q_EEENS5_IJS1Q_SD_EEEEEEENS4_39AutoVectorizingCopyWithAssumedAlignmentILi128EEENS4_14SM90_TMA_STOREES28_S2A_S2A_EEEvvEEEEvNT_6ParamsE)
        /*0038*/ 	.word	0x00000000


	//----- nvinfo : EIATTR_MIN_STACK_SIZE
	.align		4
.L_28:
        /*003c*/ 	.byte	0x04, 0x12
        /*003e*/ 	.short	(.L_30 - .L_29)
	.align		4
.L_29:
        /*0040*/ 	.word	index@(_ZN7cutlass13device_kernelINS_4gemm6kernel13GemmUniversalIN4cute5tupleIJiiiiEEENS1_10collective13CollectiveMmaINS1_35MainloopSm100TmaUmmaWarpSpecializedILi22ELi2ELi2ENS5_IJNS4_1CILi4EEENSA_ILi2EEENSA_ILi1EEEEEEEENS5_IJNSA_ILi256EEESG_NSA_ILi32EEEEEENS_12float_e4m3_tENS5_IJlSD_lEEESJ_SK_NS4_8TiledMMAINS4_8MMA_AtomIJNS4_10MMA_TraitsINS4_25SM100_MMA_F8F6F4_2x1SM_SSEJSJ_SJ_fSG_SG_NS4_17integral_constantINS4_4UMMA5MajorELSR_0EEESS_NSP_INSQ_7ScaleInELST_0EEESU_EEEEEENS4_6LayoutINS5_IJSD_SD_SD_EEENS5_IJNSA_ILi0EEESZ_SZ_EEEEENS5_IJNS4_10UnderscoreES12_S12_EEEEENS4_28SM100_TMA_2SM_LOAD_MULTICASTENS4_14ComposedLayoutINS4_7SwizzleILi1ELi4ELi3EEENS4_18smem_ptr_flag_bitsILi8EEENSX_INS5_IJNSA_ILi8EEESH_EEENS5_IJSH_SD_EEEEEEEvNS4_8identityES15_S1F_vS1G_EENS_8epilogue10collective18CollectiveEpilogueINS1I_23Sm100TmaWarpSpecializedILi4ELi2ELi64ELb0ELb0EEEJNS5_IJNSA_ILi128EEESG_SH_EEENS5_IJNSX_IS1N_SD_EENSX_INSA_ILi64EEESD_EEEEESJ_SK_SJ_SK_NS1I_6fusion15FusionCallbacksIS1M_NS1T_17LinearCombinationISJ_fSJ_fLNS_15FloatRoundStyleE2EEES1O_S1S_JEEENS4_5SM1004TMEM4LOAD26SM100_TMEM_LOAD_32dp32b64xENS4_13SM90_TMA_LOADENS16_INS17_ILi2ELi4ELi3EEES1A_NSX_INS5_IJS1B_S1Q_EEENS5_IJS1Q_SD_EEEEEEENS4_39AutoVectorizingCopyWithAssumedAlignmentILi128EEENS4_14SM90_TMA_STOREES28_S2A_S2A_EEEvvEEEEvNT_6ParamsE)
        /*0044*/ 	.word	0x00000000
.L_30:


//--------------------- .nv.compat                --------------------------
	.section	.nv.compat,"",@"SHT_CUDA_COMPAT_INFO"
	.align	4
        /*0000*/ 	.byte	0x02, 0x09, 0x01, 0x00, 0x02, 0x02, 0x02, 0x00, 0x02, 0x05, 0x05, 0x00, 0x03, 0x07, 0x01, 0x01
        /*0010*/ 	.byte	0x02, 0x03, 0x01, 0x00, 0x02, 0x06, 0x01, 0x00, 0x04, 0x0b, 0x08, 0x00, 0x09, 0x00, 0x00, 0x00
        /*0020*/ 	.byte	0x00, 0x00, 0x00, 0x00


//--------------------- .nv.info._ZN7cutlass13device_kernelINS_4gemm6kernel13GemmUniversalIN4cute5tupleIJiiiiEEENS1_10collective13CollectiveMmaINS1_35MainloopSm100TmaUmmaWarpSpecializedILi22ELi2ELi2ENS5_IJNS4_1CILi4EEENSA_ILi2EEENSA_ILi1EEEEEEEENS5_IJNSA_ILi256EEESG_NSA_ILi32EEEEEENS_12float_e4m3_tENS5_IJlSD_lEEESJ_SK_NS4_8TiledMMAINS4_8MMA_AtomIJNS4_10MMA_TraitsINS4_25SM100_MMA_F8F6F4_2x1SM_SSEJSJ_SJ_fSG_SG_NS4_17integral_constantINS4_4UMMA5MajorELSR_0EEESS_NSP_INSQ_7ScaleInELST_0EEESU_EEEEEENS4_6LayoutINS5_IJSD_SD_SD_EEENS5_IJNSA_ILi0EEESZ_SZ_EEEEENS5_IJNS4_10UnderscoreES12_S12_EEEEENS4_28SM100_TMA_2SM_LOAD_MULTICASTENS4_14ComposedLayoutINS4_7SwizzleILi1ELi4ELi3EEENS4_18smem_ptr_flag_bitsILi8EEENSX_INS5_IJNSA_ILi8EEESH_EEENS5_IJSH_SD_EEEEEEEvNS4_8identityES15_S1F_vS1G_EENS_8epilogue10collective18CollectiveEpilogueINS1I_23Sm100TmaWarpSpecializedILi4ELi2ELi64ELb0ELb0EEEJNS5_IJNSA_ILi128EEESG_SH_EEENS5_IJNSX_IS1N_SD_EENSX_INSA_ILi64EEESD_EEEEESJ_SK_SJ_SK_NS1I_6fusion15FusionCallbacksIS1M_NS1T_17LinearCombinationISJ_fSJ_fLNS_15FloatRoundStyleE2EEES1O_S1S_JEEENS4_5SM1004TMEM4LOAD26SM100_TMEM_LOAD_32dp32b64xENS4_13SM90_TMA_LOADENS16_INS17_ILi2ELi4ELi3EEES1A_NSX_INS5_IJS1B_S1Q_EEENS5_IJS1Q_SD_EEEEEEENS4_39AutoVectorizingCopyWithAssumedAlignmentILi128EEENS4_14SM90_TMA_STOREES28_S2A_S2A_EEEvvEEEEvNT_6ParamsE --------------------------
	.section	.nv.info._ZN7cutlass13device_kernelINS_4gemm6kernel13GemmUniversalIN4cute5tupleIJiiiiEEENS1_10collective13CollectiveMmaINS1_35MainloopSm100TmaUmmaWarpSpecializedILi22ELi2ELi2ENS5_IJNS4_1CILi4EEENSA_ILi2EEENSA_ILi1EEEEEEEENS5_IJNSA_ILi256EEESG_NSA_ILi32EEEEEENS_12float_e4m3_tENS5_IJlSD_lEEESJ_SK_NS4_8TiledMMAINS4_8MMA_AtomIJNS4_10MMA_TraitsINS4_25SM100_MMA_F8F6F4_2x1SM_SSEJSJ_SJ_fSG_SG_NS4_17integral_constantINS4_4UMMA5MajorELSR_0EEESS_NSP_INSQ_7ScaleInELST_0EEESU_EEEEEENS4_6LayoutINS5_IJSD_SD_SD_EEENS5_IJNSA_ILi0EEESZ_SZ_EEEEENS5_IJNS4_10UnderscoreES12_S12_EEEEENS4_28SM100_TMA_2SM_LOAD_MULTICASTENS4_14ComposedLayoutINS4_7SwizzleILi1ELi4ELi3EEENS4_18smem_ptr_flag_bitsILi8EEENSX_INS5_IJNSA_ILi8EEESH_EEENS5_IJSH_SD_EEEEEEEvNS4_8identityES15_S1F_vS1G_EENS_8epilogue10collective18CollectiveEpilogueINS1I_23Sm100TmaWarpSpecializedILi4ELi2ELi64ELb0ELb0EEEJNS5_IJNSA_ILi128EEESG_SH_EEENS5_IJNSX_IS1N_SD_EENSX_INSA_ILi64EEESD_EEEEESJ_SK_SJ_SK_NS1I_6fusion15FusionCallbacksIS1M_NS1T_17LinearCombinationISJ_fSJ_fLNS_15FloatRoundStyleE2EEES1O_S1S_JEEENS4_5SM1004TMEM4LOAD26SM100_TMEM_LOAD_32dp32b64xENS4_13SM90_TMA_LOADENS16_INS17_ILi2ELi4ELi3EEES1A_NSX_INS5_IJS1B_S1Q_EEENS5_IJS1Q_SD_EEEEEEENS4_39AutoVectorizingCopyWithAssumedAlignmentILi128EEENS4_14SM90_TMA_STOREES28_S2A_S2A_EEEvvEEEEvNT_6ParamsE,"",@"SHT_CUDA_INFO"
	.sectionflags	@""
	.align	4


	//----- nvinfo : EIATTR_CUDA_API_VERSION
	.align		4
        /*0000*/ 	.byte	0x04, 0x37
        /*0002*/ 	.short	(.L_32 - .L_31)
.L_31:
        /*0004*/ 	.word	0x00000082


	//----- nvinfo : EIATTR_KPARAM_INFO
	.align		4
.L_32:
        /*0008*/ 	.byte	0x04, 0x17
        /*000a*/ 	.short	(.L_34 - .L_33)
.L_33:
        /*000c*/ 	.word	0x00000000
        /*0010*/ 	.short	0x0000
        /*0012*/ 	.short	0x0000
        /*0014*/ 	.byte	0x00, 0xf0, 0x01, 0x20


	//----- nvinfo : EIATTR_AT_ENTRY_FRAGMENTS
	.align		4
.L_34:
        /*0018*/ 	.byte	0x04, 0x4f
        /*001a*/ 	.short	(.L_36 - .L_35)


	//   ....[0]....
.L_35:
        /*001c*/ 	.word	0x00000007


	//----- nvinfo : EIATTR_RESERVED_SMEM_USED
	.align		4
.L_36:
        /*0020*/ 	.byte	0x01, 0x41
	.zero		2


	//----- nvinfo : EIATTR_SPARSE_MMA_MASK
	.align		4
        /*0024*/ 	.byte	0x03, 0x50
        /*0026*/ 	.short	0x0000


	//----- nvinfo : EIATTR_TCGEN05_2CTA_USED
	.align		4
        /*0028*/ 	.byte	0x01, 0x52
	.zero		2


	//----- nvinfo : EIATTR_MAXREG_COUNT
	.align		4
        /*002c*/ 	.byte	0x03, 0x1b
        /*002e*/ 	.short	0x00ff


	//----- nvinfo : EIATTR_NUM_BARRIERS
	.align		4
        /*0030*/ 	.byte	0x02, 0x4c
        /*0032*/ 	.byte	0x07
	.zero		1


	//----- nvinfo : EIATTR_EXTERNS
	.align		4
        /*0034*/ 	.byte	0x04, 0x0f
        /*0036*/ 	.short	(.L_38 - .L_37)


	//   ....[0]....
	.align		4
.L_37:
        /*0038*/ 	.word	index@(__assertfail)


	//----- nvinfo : EIATTR_MERCURY_ISA_VERSION
	.align		4
.L_38:
        /*003c*/ 	.byte	0x03, 0x5f
        /*003e*/ 	.short	0x0101


	//----- nvinfo : EIATTR_INT_WARP_WIDE_INSTR_OFFSETS
	.align		4
        /*0040*/ 	.byte	0x04, 0x31
        /*0042*/ 	.short	(.L_40 - .L_39)


	//   ....[0]....
.L_39:
        /*0044*/ 	.word	0x00000f90


	//   ....[1]....
        /*0048*/ 	.word	0x00001030


	//   ....[2]....
        /*004c*/ 	.word	0x00004e50


	//   ....[3]....
        /*0050*/ 	.word	0x00004e70


	//   ....[4]....
        /*0054*/ 	.word	0x00004ea0


	//   ....[5]....
        /*0058*/ 	.word	0x000059e0


	//   ....[6]....
        /*005c*/ 	.word	0x00005a50


	//   ....[7]....
        /*0060*/ 	.word	0x00005b30


	//   ....[8]....
        /*0064*/ 	.word	0x00005bb0


	//   ....[9]....
        /*0068*/ 	.word	0x00005cb0


	//   ....[10]....
        /*006c*/ 	.word	0x00005d30


	//   ....[11]....
        /*0070*/ 	.word	0x00005e20


	//   ....[12]....
        /*0074*/ 	.word	0x00005ed0


	//----- nvinfo : EIATTR_COOP_GROUP_MASK_REGIDS
	.align		4
.L_40:
        /*0078*/ 	.byte	0x04, 0x29
        /*007a*/ 	.short	(.L_42 - .L_41)


	//   ....[0]....
.L_41:
        /*007c*/ 	.word	0xffffffff


	//   ....[1]....
        /*0080*/ 	.word	0xffffffff


	//   ....[2]....
        /*0084*/ 	.word	0xffffffff


	//   ....[3]....
        /*0088*/ 	.word	0xffffffff


	//   ....[4]....
        /*008c*/ 	.word	0xffffffff


	//   ....[5]....
        /*0090*/ 	.word	0xffffffff


	//   ....[6]....
        /*0094*/ 	.word	0xffffffff


	//   ....[7]....
        /*0098*/ 	.word	0xffffffff


	//   ....[8]....
        /*009c*/ 	.word	0xffffffff


	//   ....[9]....
        /*00a0*/ 	.word	0xffffffff


	//   ....[10]....
        /*00a4*/ 	.word	0xffffffff


	//   ....[11]....
        /*00a8*/ 	.word	0xffffffff


	//   ....[12]....
        /*00ac*/ 	.word	0xffffffff


	//   ....[13]....
        /*00b0*/ 	.word	0xffffffff


	//----- nvinfo : EIATTR_COOP_GROUP_INSTR_OFFSETS
	.align		4
.L_42:
        /*00b4*/ 	.byte	0x04, 0x28
        /*00b6*/ 	.short	(.L_44 - .L_43)


	//   ....[0]....
.L_43:
        /*00b8*/ 	.word	0x000000b0


	//   ....[1]....
        /*00bc*/ 	.word	0x00000510


	//   ....[2]....
        /*00c0*/ 	.word	0x00000940


	//   ....[3]....
        /*00c4*/ 	.word	0x00000ad0


	//   ....[4]....
        /*00c8*/ 	.word	0x00000bc0


	//   ....[5]....
        /*00cc*/ 	.word	0x00000d20


	//   ....[6]....
        /*00d0*/ 	.word	0x00000e70


	//   ....[7]....
        /*00d4*/ 	.word	0x000010b0


	//   ....[8]....
        /*00d8*/ 	.word	0x000025d0


	//   ....[9]....
        /*00dc*/ 	.word	0x00003ea0


	//   ....[10]....
        /*00e0*/ 	.word	0x00004370


	//   ....[11]....
        /*00e4*/ 	.word	0x000043a0


	//   ....[12]....
        /*00e8*/ 	.word	0x00004d50


	//   ....[13]....
        /*00ec*/ 	.word	0x00004f60


	//----- nvinfo : EIATTR_VRC_CTA_INIT_COUNT
	.align		4
.L_44:
        /*00f0*/ 	.byte	0x02, 0x4a
        /*00f2*/ 	.byte	0x80
	.zero		1


	//----- nvinfo : EIATTR_SYSCALL_OFFSETS
	.align		4
        /*00f4*/ 	.byte	0x04, 0x46
        /*00f6*/ 	.short	(.L_46 - .L_45)


	//   ....[0]....
.L_45:
        /*00f8*/ 	.word	0x00006b30


	//   ....[1]....
        /*00fc*/ 	.word	0x00006c70


	//   ....[2]....
        /*0100*/ 	.word	0x000074c0


	//   ....[3]....
        /*0104*/ 	.word	0x00008ae0


	//   ....[4]....
        /*0108*/ 	.word	0x0000a090


	//   ....[5]....
        /*010c*/ 	.word	0x0000b660


	//----- nvinfo : EIATTR_MBARRIER_INSTR_OFFSETS
	.align		4
.L_46:
        /*0110*/ 	.byte	0x04, 0x39
        /*0112*/ 	.short	(.L_48 - .L_47)


	//   ....[0]....
.L_47:
        /*0114*/ 	.word	0x00000660
        /*0118*/ 	.word	0x000000ff
        /*011c*/ 	.word	0x00000000
        /*0120*/ 	.short	0x0100
        /*0122*/ 	.byte	0x04
	.zero		1


	//   ....[1]....
        /*0124*/ 	.word	0x00000670
        /*0128*/ 	.word	0x000000ff
        /*012c*/ 	.word	0x000000b0
        /*0130*/ 	.short	0x0100
        /*0132*/ 	.byte	0x04
	.zero		1


	//   ....[2]....
        /*0134*/ 	.word	0x00000680
        /*0138*/ 	.word	0x000000ff
        /*013c*/ 	.word	0x00000008
        /*0140*/ 	.short	0x0100
        /*0142*/ 	.byte	0x04
	.zero		1


	//   ....[3]....
        /*0144*/ 	.word	0x00000690
        /*0148*/ 	.word	0x000000ff
        /*014c*/ 	.word	0x000000b8
        /*0150*/ 	.short	0x0100
        /*0152*/ 	.byte	0x04
	.zero		1


	//   ....[4]....
        /*0154*/ 	.word	0x000006a0
        /*0158*/ 	.word	0x000000ff
        /*015c*/ 	.word	0x00000010
        /*0160*/ 	.short	0x0100
        /*0162*/ 	.byte	0x04
	.zero		1


	//   ....[5]....
        /*0164*/ 	.word	0x000006b0
        /*0168*/ 	.word	0x000000ff
        /*016c*/ 	.word	0x000000c0
        /*0170*/ 	.short	0x0100
        /*0172*/ 	.byte	0x04
	.zero		1


	//   ....[6]....
        /*0174*/ 	.word	0x000006c0
        /*0178*/ 	.word	0x000000ff
        /*017c*/ 	.word	0x00000018
        /*0180*/ 	.short	0x0100
        /*0182*/ 	.byte	0x04
	.zero		1


	//   ....[7]....
        /*0184*/ 	.word	0x000006d0
        /*0188*/ 	.word	0x000000ff
        /*018c*/ 	.word	0x000000c8
        /*0190*/ 	.short	0x0100
        /*0192*/ 	.byte	0x04
	.zero		1


	//   ....[8]....
        /*0194*/ 	.word	0x000006e0
        /*0198*/ 	.word	0x000000ff
        /*019c*/ 	.word	0x00000020
        /*01a0*/ 	.short	0x0100
        /*01a2*/ 	.byte	0x04
	.zero		1


	//   ....[9]....
        /*01a4*/ 	.word	0x000006f0
        /*01a8*/ 	.word	0x000000ff
        /*01ac*/ 	.word	0x000000d0
        /*01b0*/ 	.short	0x0100
        /*01b2*/ 	.byte	0x04
	.zero		1


	//   ....[10]....
        /*01b4*/ 	.word	0x00000700
        /*01b8*/ 	.word	0x000000ff
        /*01bc*/ 	.word	0x00000028
        /*01c0*/ 	.short	0x0100
        /*01c2*/ 	.byte	0x04
	.zero		1


	//   ....[11]....
        /*01c4*/ 	.word	0x00000710
        /*01c8*/ 	.word	0x000000ff
        /*01cc*/ 	.word	0x000000d8
        /*01d0*/ 	.short	0x0100
        /*01d2*/ 	.byte	0x04
	.zero		1


	//   ....[12]....
        /*01d4*/ 	.word	0x00000720
        /*01d8*/ 	.word	0x000000ff
        /*01dc*/ 	.word	0x00000030
        /*01e0*/ 	.short	0x0100
        /*01e2*/ 	.byte	0x04
	.zero		1


	//   ....[13]....
        /*01e4*/ 	.word	0x00000730
        /*01e8*/ 	.word	0x000000ff
        /*01ec*/ 	.word	0x000000e0
        /*01f0*/ 	.short	0x0100
        /*01f2*/ 	.byte	0x04
	.zero		1


	//   ....[14]....
        /*01f4*/ 	.word	0x00000740
        /*01f8*/ 	.word	0x000000ff
        /*01fc*/ 	.word	0x00000038
        /*0200*/ 	.short	0x0100
        /*0202*/ 	.byte	0x04
	.zero		1


	//   ....[15]....
        /*0204*/ 	.word	0x00000750
        /*0208*/ 	.word	0x000000ff
        /*020c*/ 	.word	0x000000e8
        /*0210*/ 	.short	0x0100
        /*0212*/ 	.byte	0x04
	.zero		1


	//   ....[16]....
        /*0214*/ 	.word	0x00000760
        /*0218*/ 	.word	0x000000ff
        /*021c*/ 	.word	0x00000040
        /*0220*/ 	.short	0x0100
        /*0222*/ 	.byte	0x04
	.zero		1


	//   ....[17]....
        /*0224*/ 	.word	0x00000770
        /*0228*/ 	.word	0x000000ff
        /*022c*/ 	.word	0x000000f0
        /*0230*/ 	.short	0x0100
        /*0232*/ 	.byte	0x04
	.zero		1


	//   ....[18]....
        /*0234*/ 	.word	0x00000780
        /*0238*/ 	.word	0x000000ff
        /*023c*/ 	.word	0x00000048
        /*0240*/ 	.short	0x0100
        /*0242*/ 	.byte	0x04
	.zero		1


	//   ....[19]....
        /*0244*/ 	.word	0x00000790
        /*0248*/ 	.word	0x000000ff
        /*024c*/ 	.word	0x000000f8
        /*0250*/ 	.short	0x0100
        /*0252*/ 	.byte	0x04
	.zero		1


	//   ....[20]....
        /*0254*/ 	.word	0x000007a0
        /*0258*/ 	.word	0x000000ff
        /*025c*/ 	.word	0x00000050
        /*0260*/ 	.short	0x0100
        /*0262*/ 	.byte	0x04
	.zero		1


	//   ....[21]....
        /*0264*/ 	.word	0x000007b0
        /*0268*/ 	.word	0x000000ff
        /*026c*/ 	.word	0x00000100
        /*0270*/ 	.short	0x0100
        /*0272*/ 	.byte	0x04
	.zero		1


	//   ....[22]....
        /*0274*/ 	.word	0x000007c0
        /*0278*/ 	.word	0x000000ff
        /*027c*/ 	.word	0x00000058
        /*0280*/ 	.short	0x0100
        /*0282*/ 	.byte	0x04
	.zero		1


	//   ....[23]....
        /*0284*/ 	.word	0x000007d0
        /*0288*/ 	.word	0x000000ff
        /*028c*/ 	.word	0x00000108
        /*0290*/ 	.short	0x0100
        /*0292*/ 	.byte	0x04
	.zero		1


	//   ....[24]....
        /*0294*/ 	.word	0x000007e0
        /*0298*/ 	.word	0x000000ff
        /*029c*/ 	.word	0x00000060
        /*02a0*/ 	.short	0x0100
        /*02a2*/ 	.byte	0x04
	.zero		1


	//   ....[25]....
        /*02a4*/ 	.word	0x000007f0
        /*02a8*/ 	.word	0x000000ff
        /*02ac*/ 	.word	0x00000110
        /*02b0*/ 	.short	0x0100
        /*02b2*/ 	.byte	0x04
	.zero		1


	//   ....[26]....
        /*02b4*/ 	.word	0x00000800
        /*02b8*/ 	.word	0x000000ff
        /*02bc*/ 	.word	0x00000068
        /*02c0*/ 	.short	0x0100
        /*02c2*/ 	.byte	0x04
	.zero		1


	//   ....[27]....
        /*02c4*/ 	.word	0x00000810
        /*02c8*/ 	.word	0x000000ff
        /*02cc*/ 	.word	0x00000118
        /*02d0*/ 	.short	0x0100
        /*02d2*/ 	.byte	0x04
	.zero		1


	//   ....[28]....
        /*02d4*/ 	.word	0x00000820
        /*02d8*/ 	.word	0x000000ff
        /*02dc*/ 	.word	0x00000070
        /*02e0*/ 	.short	0x0100
        /*02e2*/ 	.byte	0x04
	.zero		1


	//   ....[29]....
        /*02e4*/ 	.word	0x00000830
        /*02e8*/ 	.word	0x000000ff
        /*02ec*/ 	.word	0x00000120
        /*02f0*/ 	.short	0x0100
        /*02f2*/ 	.byte	0x04
	.zero		1


	//   ....[30]....
        /*02f4*/ 	.word	0x00000840
        /*02f8*/ 	.word	0x000000ff
        /*02fc*/ 	.word	0x00000078
        /*0300*/ 	.short	0x0100
        /*0302*/ 	.byte	0x04
	.zero		1


	//   ....[31]....
        /*0304*/ 	.word	0x00000850
        /*0308*/ 	.word	0x000000ff
        /*030c*/ 	.word	0x00000128
        /*0310*/ 	.short	0x0100
        /*0312*/ 	.byte	0x04
	.zero		1


	//   ....[32]....
        /*0314*/ 	.word	0x00000860
        /*0318*/ 	.word	0x000000ff
        /*031c*/ 	.word	0x00000080
        /*0320*/ 	.short	0x0100
        /*0322*/ 	.byte	0x04
	.zero		1


	//   ....[33]....
        /*0324*/ 	.word	0x00000870
        /*0328*/ 	.word	0x000000ff
        /*032c*/ 	.word	0x00000130
        /*0330*/ 	.short	0x0100
        /*0332*/ 	.byte	0x04
	.zero		1


	//   ....[34]....
        /*0334*/ 	.word	0x00000880
        /*0338*/ 	.word	0x000000ff
        /*033c*/ 	.word	0x00000088
        /*0340*/ 	.short	0x0100
        /*0342*/ 	.byte	0x04
	.zero		1


	//   ....[35]....
        /*0344*/ 	.word	0x00000890
        /*0348*/ 	.word	0x000000ff
        /*034c*/ 	.word	0x00000138
        /*0350*/ 	.short	0x0100
        /*0352*/ 	.byte	0x04
	.zero		1


	//   ....[36]....
        /*0354*/ 	.word	0x000008a0
        /*0358*/ 	.word	0x000000ff
        /*035c*/ 	.word	0x00000090
        /*0360*/ 	.short	0x0100
        /*0362*/ 	.byte	0x04
	.zero		1


	//   ....[37]....
        /*0364*/ 	.word	0x000008b0
        /*0368*/ 	.word	0x000000ff
        /*036c*/ 	.word	0x00000140
        /*0370*/ 	.short	0x0100
        /*0372*/ 	.byte	0x04
	.zero		1


	//   ....[38]....
        /*0374*/ 	.word	0x000008c0
        /*0378*/ 	.word	0x000000ff
        /*037c*/ 	.word	0x00000098
        /*0380*/ 	.short	0x0100
        /*0382*/ 	.byte	0x04
	.zero		1


	//   ....[39]....
        /*0384*/ 	.word	0x000008d0
        /*0388*/ 	.word	0x000000ff
        /*038c*/ 	.word	0x00000148
        /*0390*/ 	.short	0x0100
        /*0392*/ 	.byte	0x04
	.zero		1


	//   ....[40]....
        /*0394*/ 	.word	0x000008e0
        /*0398*/ 	.word	0x000000ff
        /*039c*/ 	.word	0x000000a0
        /*03a0*/ 	.short	0x0100
        /*03a2*/ 	.byte	0x04
	.zero		1


	//   ....[41]....
        /*03a4*/ 	.word	0x000008f0
        /*03a8*/ 	.word	0x000000ff
        /*03ac*/ 	.word	0x00000150
        /*03b0*/ 	.short	0x0100
        /*03b2*/ 	.byte	0x04
	.zero		1


	//   ....[42]....
        /*03b4*/ 	.word	0x00000900
        /*03b8*/ 	.word	0x000000ff
        /*03bc*/ 	.word	0x000000a8
        /*03c0*/ 	.short	0x0100
        /*03c2*/ 	.byte	0x04
	.zero		1


	//   ....[43]....
        /*03c4*/ 	.word	0x00000910
        /*03c8*/ 	.word	0x000000ff
        /*03cc*/ 	.word	0x00000158
        /*03d0*/ 	.short	0x0100
        /*03d2*/ 	.byte	0x04
	.zero		1


	//   ....[44]....
        /*03d4*/ 	.word	0x00000a40
        /*03d8*/ 	.word	0x000000ff
        /*03dc*/ 	.word	0x00000160
        /*03e0*/ 	.short	0x0100
        /*03e2*/ 	.byte	0x04
	.zero		1


	//   ....[45]....
        /*03e4*/ 	.word	0x00000a50
        /*03e8*/ 	.word	0x000000ff
        /*03ec*/ 	.word	0x00000180
        /*03f0*/ 	.short	0x0100
        /*03f2*/ 	.byte	0x04
	.zero		1


	//   ....[46]....
        /*03f4*/ 	.word	0x00000a60
        /*03f8*/ 	.word	0x000000ff
        /*03fc*/ 	.word	0x00000168
        /*0400*/ 	.short	0x0100
        /*0402*/ 	.byte	0x04
	.zero		1


	//   ....[47]....
        /*0404*/ 	.word	0x00000a70
        /*0408*/ 	.word	0x000000ff
        /*040c*/ 	.word	0x00000188
        /*0410*/ 	.short	0x0100
        /*0412*/ 	.byte	0x04
	.zero		1


	//   ....[48]....
        /*0414*/ 	.word	0x00000a80
        /*0418*/ 	.word	0x000000ff
        /*041c*/ 	.word	0x00000170
        /*0420*/ 	.short	0x0100
        /*0422*/ 	.byte	0x04
	.zero		1


	//   ....[49]....
        /*0424*/ 	.word	0x00000a90
        /*0428*/ 	.word	0x000000ff
        /*042c*/ 	.word	0x00000190
        /*0430*/ 	.short	0x0100
        /*0432*/ 	.byte	0x04
	.zero		1


	//   ....[50]....
        /*0434*/ 	.word	0x00000aa0
        /*0438*/ 	.word	0x000000ff
        /*043c*/ 	.word	0x00000178
        /*0440*/ 	.short	0x0100
        /*0442*/ 	.byte	0x04
	.zero		1


	//   ....[51]....
        /*0444*/ 	.word	0x00000ab0
        /*0448*/ 	.word	0x000000ff
        /*044c*/ 	.word	0x00000198
        /*0450*/ 	.short	0x0100
        /*0452*/ 	.byte	0x04
	.zero		1


	//   ....[52]....
        /*0454*/ 	.word	0x00000b90
        /*0458*/ 	.word	0x000000ff
        /*045c*/ 	.word	0x000001a0
        /*0460*/ 	.short	0x0100
        /*0462*/ 	.byte	0x06
	.zero		1


	//   ....[53]....
        /*0464*/ 	.word	0x00000ba0
        /*0468*/ 	.word	0x000000ff
        /*046c*/ 	.word	0x000001a8
        /*0470*/ 	.short	0x0100
        /*0472*/ 	.byte	0x06
	.zero		1


	//   ....[54]....
        /*0474*/ 	.word	0x00000cd0
        /*0478*/ 	.word	0x000000ff
        /*047c*/ 	.word	0x000001b0
        /*0480*/ 	.short	0x0100
        /*0482*/ 	.byte	0x06
	.zero		1


	//   ....[55]....
        /*0484*/ 	.word	0x00000ce0
        /*0488*/ 	.word	0x000000ff
        /*048c*/ 	.word	0x000001c0
        /*0490*/ 	.short	0x0100
        /*0492*/ 	.byte	0x06
	.zero		1


	//   ....[56]....
        /*0494*/ 	.word	0x00000cf0
        /*0498*/ 	.word	0x000000ff
        /*049c*/ 	.word	0x000001b8
        /*04a0*/ 	.short	0x0100
        /*04a2*/ 	.byte	0x06
	.zero		1


	//   ....[57]....
        /*04a4*/ 	.word	0x00000d00
        /*04a8*/ 	.word	0x000000ff
        /*04ac*/ 	.word	0x000001c8
        /*04b0*/ 	.short	0x0100
        /*04b2*/ 	.byte	0x06
	.zero		1


	//   ....[58]....
        /*04b4*/ 	.word	0x00000e20
        /*04b8*/ 	.word	0x000000ff
        /*04bc*/ 	.word	0x000001d0
        /*04c0*/ 	.short	0x0100
        /*04c2*/ 	.byte	0x04
	.zero		1


	//   ....[59]....
        /*04c4*/ 	.word	0x00000e30
        /*04c8*/ 	.word	0x000000ff
        /*04cc*/ 	.word	0x000001e0
        /*04d0*/ 	.short	0x0100
        /*04d2*/ 	.byte	0x04
	.zero		1


	//   ....[60]....
        /*04d4*/ 	.word	0x00000e40
        /*04d8*/ 	.word	0x000000ff
        /*04dc*/ 	.word	0x000001d8
        /*04e0*/ 	.short	0x0100
        /*04e2*/ 	.byte	0x04
	.zero		1


	//   ....[61]....
        /*04e4*/ 	.word	0x00000e50
        /*04e8*/ 	.word	0x000000ff
        /*04ec*/ 	.word	0x000001e8
        /*04f0*/ 	.short	0x0100
        /*04f2*/ 	.byte	0x04
	.zero		1


	//   ....[62]....
        /*04f4*/ 	.word	0x00000f40
        /*04f8*/ 	.word	0x000000ff
        /*04fc*/ 	.word	0x000001f0
        /*0500*/ 	.short	0x0100
        /*0502*/ 	.byte	0x04
	.zero		1


	//   ....[63]....
        /*0504*/ 	.word	0x00000f50
        /*0508*/ 	.word	0x000000ff
        /*050c*/ 	.word	0x00000200
        /*0510*/ 	.short	0x0100
        /*0512*/ 	.byte	0x04
	.zero		1


	//   ....[64]....
        /*0514*/ 	.word	0x00000f60
        /*0518*/ 	.word	0x000000ff
        /*051c*/ 	.word	0x000001f8
        /*0520*/ 	.short	0x0100
        /*0522*/ 	.byte	0x04
	.zero		1


	//   ....[65]....
        /*0524*/ 	.word	0x00000f70
        /*0528*/ 	.word	0x000000ff
        /*052c*/ 	.word	0x00000208
        /*0530*/ 	.short	0x0100
        /*0532*/ 	.byte	0x04
	.zero		1


	//   ....[66]....
        /*0534*/ 	.word	0x00001070
        /*0538*/ 	.word	0x000000ff
        /*053c*/ 	.word	0x00000210
        /*0540*/ 	.short	0x0100
        /*0542*/ 	.byte	0x06
	.zero		1


	//   ....[67]....
        /*0544*/ 	.word	0x00001db0
        /*0548*/ 	.word	0x00000003
        /*054c*/ 	.word	0x00000200
        /*0550*/ 	.short	0x010a
        /*0552*/ 	.byte	0xff
	.zero		1


	//   ....[68]....
        /*0554*/ 	.word	0x00001de0
        /*0558*/ 	.word	0x00000003
        /*055c*/ 	.word	0x000001f0
        /*0560*/ 	.short	0x0101
        /*0562*/ 	.byte	0xff
	.zero		1


	//   ....[69]....
        /*0564*/ 	.word	0x00001ea0
        /*0568*/ 	.word	0x000000ff
        /*056c*/ 	.word	0x000000b0
        /*0570*/ 	.short	0x010a
        /*0572*/ 	.byte	0x04
	.zero		1


	//   ....[70]....
        /*0574*/ 	.word	0x00001f70
        /*0578*/ 	.word	0x000000ff
        /*057c*/ 	.word	0x000000b0
        /*0580*/ 	.short	0x010a
        /*0582*/ 	.byte	0x21
	.zero		1


	//   ....[71]....
        /*0584*/ 	.word	0x00002120
        /*0588*/ 	.word	0x000000ff
        /*058c*/ 	.word	0x000000b0
        /*0590*/ 	.short	0x010a
        /*0592*/ 	.byte	0x05
	.zero		1


	//   ....[72]....
        /*0594*/ 	.word	0x00002250
        /*0598*/ 	.word	0x000000ff
        /*059c*/ 	.word	0x000001a8
        /*05a0*/ 	.short	0x0101
        /*05a2*/ 	.byte	0x06
	.zero		1


	//   ....[73]....
        /*05a4*/ 	.word	0x00002270
        /*05a8*/ 	.word	0x000000ff
        /*05ac*/ 	.word	0x000000b0
        /*05b0*/ 	.short	0x010a
        /*05b2*/ 	.byte	0x04
	.zero		1


	//   ....[74]....
        /*05b4*/ 	.word	0x000022f0
        /*05b8*/ 	.word	0x000000ff
        /*05bc*/ 	.word	0x000000b0
        /*05c0*/ 	.short	0x010a
        /*05c2*/ 	.byte	0x11
	.zero		1


	//   ....[75]....
        /*05c4*/ 	.word	0x00002480
        /*05c8*/ 	.word	0x000000ff
        /*05cc*/ 	.word	0x000000b0
        /*05d0*/ 	.short	0x010a
        /*05d2*/ 	.byte	0x05
	.zero		1


	//   ....[76]....
        /*05d4*/ 	.word	0x00002600
        /*05d8*/ 	.word	0x00000003
        /*05dc*/ 	.word	0x000001b0
        /*05e0*/ 	.short	0x010a
        /*05e2*/ 	.byte	0xff
	.zero		1


	//   ....[77]....
        /*05e4*/ 	.word	0x00002750
        /*05e8*/ 	.word	0x00000000
        /*05ec*/ 	.word	0x00000000
        /*05f0*/ 	.short	0x0101
        /*05f2*/ 	.byte	0xff
	.zero		1


	//   ....[78]....
        /*05f4*/ 	.word	0x00002d00
        /*05f8*/ 	.word	0x000000ff
        /*05fc*/ 	.word	0x00000000
        /*0600*/ 	.short	0x010a
        /*0602*/ 	.byte	0x04
	.zero		1


	//   ....[79]....
        /*0604*/ 	.word	0x00002d90
        /*0608*/ 	.word	0x000000ff
        /*060c*/ 	.word	0x00000000
        /*0610*/ 	.short	0x010a
        /*0612*/ 	.byte	0x05
	.zero		1


	//   ....[80]....
        /*0614*/ 	.word	0x00002e20
        /*0618*/ 	.word	0x000000ff
        /*061c*/ 	.word	0x00000000
        /*0620*/ 	.short	0x010a
        /*0622*/ 	.byte	0x05
	.zero		1


	//   ....[81]....
        /*0624*/ 	.word	0x00002eb0
        /*0628*/ 	.word	0x000000ff
        /*062c*/ 	.word	0x00000000
        /*0630*/ 	.short	0x010a
        /*0632*/ 	.byte	0x05
	.zero		1


	//   ....[82]....
        /*0634*/ 	.word	0x00002f40
        /*0638*/ 	.word	0x000000ff
        /*063c*/ 	.word	0x00000000
        /*0640*/ 	.short	0x010a
        /*0642*/ 	.byte	0x05
	.zero		1


	//   ....[83]....
        /*0644*/ 	.word	0x00002fd0
        /*0648*/ 	.word	0x000000ff
        /*064c*/ 	.word	0x00000000
        /*0650*/ 	.short	0x010a
        /*0652*/ 	.byte	0x05
	.zero		1


	//   ....[84]....
        /*0654*/ 	.word	0x00003060
        /*0658*/ 	.word	0x000000ff
        /*065c*/ 	.word	0x00000000
        /*0660*/ 	.short	0x010a
        /*0662*/ 	.byte	0x05
	.zero		1


	//   ....[85]....
        /*0664*/ 	.word	0x000030f0
        /*0668*/ 	.word	0x000000ff
        /*066c*/ 	.word	0x00000000
        /*0670*/ 	.short	0x010a
        /*0672*/ 	.byte	0x05
	.zero		1


	//   ....[86]....
        /*0674*/ 	.word	0x00003180
        /*0678*/ 	.word	0x000000ff
        /*067c*/ 	.word	0x00000000
        /*0680*/ 	.short	0x010a
        /*0682*/ 	.byte	0x05
	.zero		1


	//   ....[87]....
        /*0684*/ 	.word	0x00003210
        /*0688*/ 	.word	0x000000ff
        /*068c*/ 	.word	0x00000000
        /*0690*/ 	.short	0x010a
        /*0692*/ 	.byte	0x05
	.zero		1


	//   ....[88]....
        /*0694*/ 	.word	0x000032a0
        /*0698*/ 	.word	0x000000ff
        /*069c*/ 	.word	0x00000000
        /*06a0*/ 	.short	0x010a
        /*06a2*/ 	.byte	0x05
	.zero		1


	//   ....[89]....
        /*06a4*/ 	.word	0x00003330
        /*06a8*/ 	.word	0x000000ff
        /*06ac*/ 	.word	0x00000000
        /*06b0*/ 	.short	0x010a
        /*06b2*/ 	.byte	0x05
	.zero		1


	//   ....[90]....
        /*06b4*/ 	.word	0x000033c0
        /*06b8*/ 	.word	0x000000ff
        /*06bc*/ 	.word	0x00000000
        /*06c0*/ 	.short	0x010a
        /*06c2*/ 	.byte	0x05
	.zero		1


	//   ....[91]....
        /*06c4*/ 	.word	0x00003450
        /*06c8*/ 	.word	0x000000ff
        /*06cc*/ 	.word	0x00000000
        /*06d0*/ 	.short	0x010a
        /*06d2*/ 	.byte	0x05
	.zero		1


	//   ....[92]....
        /*06d4*/ 	.word	0x000034e0
        /*06d8*/ 	.word	0x000000ff
        /*06dc*/ 	.word	0x00000000
        /*06e0*/ 	.short	0x010a
        /*06e2*/ 	.byte	0x05
	.zero		1


	//   ....[93]....
        /*06e4*/ 	.word	0x00003570
        /*06e8*/ 	.word	0x000000ff
        /*06ec*/ 	.word	0x00000000
        /*06f0*/ 	.short	0x010a
        /*06f2*/ 	.byte	0x05
	.zero		1


	//   ....[94]....
        /*06f4*/ 	.word	0x00003600
        /*06f8*/ 	.word	0x000000ff
        /*06fc*/ 	.word	0x00000000
        /*0700*/ 	.short	0x010a
        /*0702*/ 	.byte	0x05
	.zero		1


	//   ....[95]....
        /*0704*/ 	.word	0x00003690
        /*0708*/ 	.word	0x000000ff
        /*070c*/ 	.word	0x00000000
        /*0710*/ 	.short	0x010a
        /*0712*/ 	.byte	0x05
	.zero		1


	//   ....[96]....
        /*0714*/ 	.word	0x00003720
        /*0718*/ 	.word	0x000000ff
        /*071c*/ 	.word	0x00000000
        /*0720*/ 	.short	0x010a
        /*0722*/ 	.byte	0x05
	.zero		1


	//   ....[97]....
        /*0724*/ 	.word	0x000037b0
        /*0728*/ 	.word	0x000000ff
        /*072c*/ 	.word	0x00000000
        /*0730*/ 	.short	0x010a
        /*0732*/ 	.byte	0x05
	.zero		1


	//   ....[98]....
        /*0734*/ 	.word	0x00003840
        /*0738*/ 	.word	0x000000ff
        /*073c*/ 	.word	0x00000000
        /*0740*/ 	.short	0x010a
        /*0742*/ 	.byte	0x05
	.zero		1


	//   ....[99]....
        /*0744*/ 	.word	0x000038e0
        /*0748*/ 	.word	0x00000000
        /*074c*/ 	.word	0x00000000
        /*0750*/ 	.short	0x010a
        /*0752*/ 	.byte	0xff
	.zero		1


	//   ....[100]....
        /*0754*/ 	.word	0x00003a00
        /*0758*/ 	.word	0x00000002
        /*075c*/ 	.word	0x000001f0
        /*0760*/ 	.short	0x010a
        /*0762*/ 	.byte	0xff
	.zero		1


	//   ....[101]....
        /*0764*/ 	.word	0x00003a60
        /*0768*/ 	.word	0x00000004
        /*076c*/ 	.word	0x00000000
        /*0770*/ 	.short	0x0101
        /*0772*/ 	.byte	0xff
	.zero		1


	//   ....[102]....
        /*0774*/ 	.word	0x00003a80
        /*0778*/ 	.word	0x000000ff
        /*077c*/ 	.word	0x000001c0
        /*0780*/ 	.short	0x010a
        /*0782*/ 	.byte	0x04
	.zero		1


	//   ....[103]....
        /*0784*/ 	.word	0x00003ba0
        /*0788*/ 	.word	0x00000002
        /*078c*/ 	.word	0x000001b0
        /*0790*/ 	.short	0x010a
        /*0792*/ 	.byte	0xff
	.zero		1


	//   ....[104]....
        /*0794*/ 	.word	0x00003cb0
        /*0798*/ 	.word	0x00000002
        /*079c*/ 	.word	0x00000000
        /*07a0*/ 	.short	0x0101
        /*07a2*/ 	.byte	0xff
	.zero		1


	//   ....[105]....
        /*07a4*/ 	.word	0x00003d40
        /*07a8*/ 	.word	0x000000ff
        /*07ac*/ 	.word	0x000001c0
        /*07b0*/ 	.short	0x0106
        /*07b2*/ 	.byte	0x04
	.zero		1


	//   ....[106]....
        /*07b4*/ 	.word	0x00003d60
        /*07b8*/ 	.word	0x000000ff
        /*07bc*/ 	.word	0x000001c0
        /*07c0*/ 	.short	0x010a
        /*07c2*/ 	.byte	0x04
	.zero		1


	//   ....[107]....
        /*07c4*/ 	.word	0x00003df0
        /*07c8*/ 	.word	0x000000ff
        /*07cc*/ 	.word	0x000001c0
        /*07d0*/ 	.short	0x0106
        /*07d2*/ 	.byte	0x07
	.zero		1


	//   ....[108]....
        /*07d4*/ 	.word	0x00003e30
        /*07d8*/ 	.word	0x00000000
        /*07dc*/ 	.word	0x000001c0
        /*07e0*/ 	.short	0x010a
        /*07e2*/ 	.byte	0xff
	.zero		1


	//   ....[109]....
        /*07e4*/ 	.word	0x00004070
        /*07e8*/ 	.word	0x000000ff
        /*07ec*/ 	.word	0x00000008
        /*07f0*/ 	.short	0x010a
        /*07f2*/ 	.byte	0x05
	.zero		1


	//   ....[110]....
        /*07f4*/ 	.word	0x00004090
        /*07f8*/ 	.word	0x000000ff
        /*07fc*/ 	.word	0x00000008
        /*0800*/ 	.short	0x010a
        /*0802*/ 	.byte	0x05
	.zero		1


	//   ....[111]....
        /*0804*/ 	.word	0x00004220
        /*0808*/ 	.word	0x000000ff
        /*080c*/ 	.word	0x00000008
        /*0810*/ 	.short	0x010a
        /*0812*/ 	.byte	0x05
	.zero		1


	//   ....[112]....
        /*0814*/ 	.word	0x00004240
        /*0818*/ 	.word	0x000000ff
        /*081c*/ 	.word	0x00000008
        /*0820*/ 	.short	0x010a
        /*0822*/ 	.byte	0x05
	.zero		1


	//   ....[113]....
        /*0824*/ 	.word	0x00004300
        /*0828*/ 	.word	0x000000ff
        /*082c*/ 	.word	0x00000000
        /*0830*/ 	.short	0x0101
        /*0832*/ 	.byte	0x04
	.zero		1


	//   ....[114]....
        /*0834*/ 	.word	0x000045e0
        /*0838*/ 	.word	0x00000000
        /*083c*/ 	.word	0x000001b0
        /*0840*/ 	.short	0x010a
        /*0842*/ 	.byte	0xff
	.zero		1


	//   ....[115]....
        /*0844*/ 	.word	0x000046a0
        /*0848*/ 	.word	0x00000000
        /*084c*/ 	.word	0x00000000
        /*0850*/ 	.short	0x0101
        /*0852*/ 	.byte	0xff
	.zero		1


	//   ....[116]....
        /*0854*/ 	.word	0x00004750
        /*0858*/ 	.word	0x000000ff
        /*085c*/ 	.word	0x00000000
        /*0860*/ 	.short	0x010a
        /*0862*/ 	.byte	0x04
	.zero		1


	//   ....[117]....
        /*0864*/ 	.word	0x00004760
        /*0868*/ 	.word	0x000000ff
        /*086c*/ 	.word	0x000001e0
        /*0870*/ 	.short	0x010a
        /*0872*/ 	.byte	0x13
	.zero		1


	//   ....[118]....
        /*0874*/ 	.word	0x00004820
        /*0878*/ 	.word	0x000000ff
        /*087c*/ 	.word	0x00000000
        /*0880*/ 	.short	0x010a
        /*0882*/ 	.byte	0x06
	.zero		1


	//   ....[119]....
        /*0884*/ 	.word	0x00004940
        /*0888*/ 	.word	0x000000ff
        /*088c*/ 	.word	0x00000000
        /*0890*/ 	.short	0x010a
        /*0892*/ 	.byte	0x04
	.zero		1


	//   ....[120]....
        /*0894*/ 	.word	0x00004b60
        /*0898*/ 	.word	0x000000ff
        /*089c*/ 	.word	0x00000000
        /*08a0*/ 	.short	0x010a
        /*08a2*/ 	.byte	0x04
	.zero		1


	//   ....[121]....
        /*08a4*/ 	.word	0x00004c00
        /*08a8*/ 	.word	0x00000000
        /*08ac*/ 	.word	0x00000000
        /*08b0*/ 	.short	0x010a
        /*08b2*/ 	.byte	0xff
	.zero		1


	//   ....[122]....
        /*08b4*/ 	.word	0x00004c40
        /*08b8*/ 	.word	0x00000000
        /*08bc*/ 	.word	0x00000000
        /*08c0*/ 	.short	0x010a
        /*08c2*/ 	.byte	0xff
	.zero		1


	//   ....[123]....
        /*08c4*/ 	.word	0x00004cb0
        /*08c8*/ 	.word	0x000000ff
        /*08cc*/ 	.word	0x00000000
        /*08d0*/ 	.short	0x0101
        /*08d2*/ 	.byte	0x04
	.zero		1


	//   ....[124]....
        /*08d4*/ 	.word	0x00004cf0
        /*08d8*/ 	.word	0x000000ff
        /*08dc*/ 	.word	0x00000210
        /*08e0*/ 	.short	0x010a
        /*08e2*/ 	.byte	0x0d
	.zero		1


	//   ....[125]....
        /*08e4*/ 	.word	0x00004d40
        /*08e8*/ 	.word	0x000000ff
        /*08ec*/ 	.word	0x00000000
        /*08f0*/ 	.short	0x0101
        /*08f2*/ 	.byte	0x04
	.zero		1


	//   ....[126]....
        /*08f4*/ 	.word	0x000051e0
        /*08f8*/ 	.word	0x0000000c
        /*08fc*/ 	.word	0x000001b0
        /*0900*/ 	.short	0x010a
        /*0902*/ 	.byte	0xff
	.zero		1


	//   ....[127]....
        /*0904*/ 	.word	0x00005350
        /*0908*/ 	.word	0x00000000
        /*090c*/ 	.word	0x00000000
        /*0910*/ 	.short	0x0101
        /*0912*/ 	.byte	0xff
	.zero		1


	//   ....[128]....
        /*0914*/ 	.word	0x000057e0
        /*0918*/ 	.word	0x000000ff
        /*091c*/ 	.word	0x000001a8
        /*0920*/ 	.short	0x010a
        /*0922*/ 	.byte	0x15
	.zero		1


	//   ....[129]....
        /*0924*/ 	.word	0x00005960
        /*0928*/ 	.word	0x000000ff
        /*092c*/ 	.word	0x00000180
        /*0930*/ 	.short	0x010a
        /*0932*/ 	.byte	0x15
	.zero		1


	//   ....[130]....
        /*0934*/ 	.word	0x00005ae0
        /*0938*/ 	.word	0x000000ff
        /*093c*/ 	.word	0x00000160
        /*0940*/ 	.short	0x010b
        /*0942*/ 	.byte	0x15
	.zero		1


	//   ....[131]....
        /*0944*/ 	.word	0x00005af0
        /*0948*/ 	.word	0x000000ff
        /*094c*/ 	.word	0x00000000
        /*0950*/ 	.short	0x0101
        /*0952*/ 	.byte	0x06
	.zero		1


	//   ....[132]....
        /*0954*/ 	.word	0x00005b00
        /*0958*/ 	.word	0x000000ff
        /*095c*/ 	.word	0x00000188
        /*0960*/ 	.short	0x010a
        /*0962*/ 	.byte	0x15
	.zero		1


	//   ....[133]....
        /*0964*/ 	.word	0x00005c60
        /*0968*/ 	.word	0x000000ff
        /*096c*/ 	.word	0x00000168
        /*0970*/ 	.short	0x010b
        /*0972*/ 	.byte	0x15
	.zero		1


	//   ....[134]....
        /*0974*/ 	.word	0x00005c70
        /*0978*/ 	.word	0x000000ff
        /*097c*/ 	.word	0x00000000
        /*0980*/ 	.short	0x0101
        /*0982*/ 	.byte	0x06
	.zero		1


	//   ....[135]....
        /*0984*/ 	.word	0x00005c80
        /*0988*/ 	.word	0x000000ff
        /*098c*/ 	.word	0x00000190
        /*0990*/ 	.short	0x010a
        /*0992*/ 	.byte	0x15
	.zero		1


	//   ....[136]....
        /*0994*/ 	.word	0x00005dd0
        /*0998*/ 	.word	0x000000ff
        /*099c*/ 	.word	0x00000170
        /*09a0*/ 	.short	0x010b
        /*09a2*/ 	.byte	0x15
	.zero		1


	//   ....[137]....
        /*09a4*/ 	.word	0x00005de0
        /*09a8*/ 	.word	0x000000ff
        /*09ac*/ 	.word	0x00000000
        /*09b0*/ 	.short	0x0101
        /*09b2*/ 	.byte	0x06
	.zero		1


	//   ....[138]....
        /*09b4*/ 	.word	0x00005df0
        /*09b8*/ 	.word	0x000000ff
        /*09bc*/ 	.word	0x00000198
        /*09c0*/ 	.short	0x010a
        /*09c2*/ 	.byte	0x15
	.zero		1


	//   ....[139]....
        /*09c4*/ 	.word	0x00005fe0
        /*09c8*/ 	.word	0x000000ff
        /*09cc*/ 	.word	0x00000178
        /*09d0*/ 	.short	0x010b
        /*09d2*/ 	.byte	0x15
	.zero		1


	//   ....[140]....
        /*09d4*/ 	.word	0x00005ff0
        /*09d8*/ 	.word	0x000000ff
        /*09dc*/ 	.word	0x00000000
        /*09e0*/ 	.short	0x0101
        /*09e2*/ 	.byte	0x25
	.zero		1


	//   ....[141]....
        /*09e4*/ 	.word	0x00006020
        /*09e8*/ 	.word	0x000000ff
        /*09ec*/ 	.word	0x00000180
        /*09f0*/ 	.short	0x010a
        /*09f2*/ 	.byte	0x15
	.zero		1


	//   ....[142]....
        /*09f4*/ 	.word	0x00006040
        /*09f8*/ 	.word	0x000000ff
        /*09fc*/ 	.word	0x00000188
        /*0a00*/ 	.short	0x010a
        /*0a02*/ 	.byte	0x15
	.zero		1


	//   ....[143]....
        /*0a04*/ 	.word	0x00006060
        /*0a08*/ 	.word	0x000000ff
        /*0a0c*/ 	.word	0x00000190
        /*0a10*/ 	.short	0x010a
        /*0a12*/ 	.byte	0x15
	.zero		1


	//   ....[144]....
        /*0a14*/ 	.word	0x000060a0
        /*0a18*/ 	.word	0x00000000
        /*0a1c*/ 	.word	0x00000198
        /*0a20*/ 	.short	0x010a
        /*0a22*/ 	.byte	0xff
	.zero		1


	//   ....[145]....
        /*0a24*/ 	.word	0x000063d0
        /*0a28*/ 	.word	0x00000003
        /*0a2c*/ 	.word	0x000001b0
        /*0a30*/ 	.short	0x010a
        /*0a32*/ 	.byte	0xff
	.zero		1


	//   ....[146]....
        /*0a34*/ 	.word	0x00006550
        /*0a38*/ 	.word	0x00000000
        /*0a3c*/ 	.word	0x00000000
        /*0a40*/ 	.short	0x0101
        /*0a42*/ 	.byte	0xff
	.zero		1


	//   ....[147]....
        /*0a44*/ 	.word	0x00007080
        /*0a48*/ 	.word	0x00000003
        /*0a4c*/ 	.word	0x00000160
        /*0a50*/ 	.short	0x010a
        /*0a52*/ 	.byte	0xff
	.zero		1


	//   ....[148]....
        /*0a54*/ 	.word	0x000070a0
        /*0a58*/ 	.word	0x000000a5
        /*0a5c*/ 	.word	0x000001d0
        /*0a60*/ 	.short	0x010a
        /*0a62*/ 	.byte	0xff
	.zero		1


	//   ....[149]....
        /*0a64*/ 	.word	0x000071d0
        /*0a68*/ 	.word	0x00000003
        /*0a6c*/ 	.word	0x00000160
        /*0a70*/ 	.short	0x010a
        /*0a72*/ 	.byte	0xff
	.zero		1


	//   ....[150]....
        /*0a74*/ 	.word	0x00007310
        /*0a78*/ 	.word	0x00000000
        /*0a7c*/ 	.word	0x00000000
        /*0a80*/ 	.short	0x0101
        /*0a82*/ 	.byte	0xff
	.zero		1


	//   ....[151]....
        /*0a84*/ 	.word	0x00007390
        /*0a88*/ 	.word	0x000000a5
        /*0a8c*/ 	.word	0x000001d0
        /*0a90*/ 	.short	0x010a
        /*0a92*/ 	.byte	0xff
	.zero		1


	//   ....[152]....
        /*0a94*/ 	.word	0x00008740
        /*0a98*/ 	.word	0x000000bf
        /*0a9c*/ 	.word	0x00000160
        /*0aa0*/ 	.short	0x010a
        /*0aa2*/ 	.byte	0xff
	.zero		1


	//   ....[153]....
        /*0aa4*/ 	.word	0x00008810
        /*0aa8*/ 	.word	0x000000bf
        /*0aac*/ 	.word	0x00000160
        /*0ab0*/ 	.short	0x010a
        /*0ab2*/ 	.byte	0xff
	.zero		1


	//   ....[154]....
        /*0ab4*/ 	.word	0x00008950
        /*0ab8*/ 	.word	0x00000000
        /*0abc*/ 	.word	0x00000000
        /*0ac0*/ 	.short	0x0101
        /*0ac2*/ 	.byte	0xff
	.zero		1


	//   ....[155]....
        /*0ac4*/ 	.word	0x00009cf0
        /*0ac8*/ 	.word	0x00000000
        /*0acc*/ 	.word	0x00000160
        /*0ad0*/ 	.short	0x010a
        /*0ad2*/ 	.byte	0xff
	.zero		1


	//   ....[156]....
        /*0ad4*/ 	.word	0x00009dc0
        /*0ad8*/ 	.word	0x00000000
        /*0adc*/ 	.word	0x00000160
        /*0ae0*/ 	.short	0x010a
        /*0ae2*/ 	.byte	0xff
	.zero		1


	//   ....[157]....
        /*0ae4*/ 	.word	0x00009f00
        /*0ae8*/ 	.word	0x00000000
        /*0aec*/ 	.word	0x00000000
        /*0af0*/ 	.short	0x0101
        /*0af2*/ 	.byte	0xff
	.zero		1


	//   ....[158]....
        /*0af4*/ 	.word	0x0000b2d0
        /*0af8*/ 	.word	0x00000000
        /*0afc*/ 	.word	0x00000160
        /*0b00*/ 	.short	0x010a
        /*0b02*/ 	.byte	0xff
	.zero		1


	//   ....[159]....
        /*0b04*/ 	.word	0x0000b3a0
        /*0b08*/ 	.word	0x00000000
        /*0b0c*/ 	.word	0x00000160
        /*0b10*/ 	.short	0x010a
        /*0b12*/ 	.byte	0xff
	.zero		1


	//   ....[160]....
        /*0b14*/ 	.word	0x0000b4e0
        /*0b18*/ 	.word	0x00000000
        /*0b1c*/ 	.word	0x00000000
        /*0b20*/ 	.short	0x0101
        /*0b22*/ 	.byte	0xff
	.zero		1


	//   ....[161]....
        /*0b24*/ 	.word	0x0000b910
        /*0b28*/ 	.word	0x000000a5
        /*0b2c*/ 	.word	0x00000000
        /*0b30*/ 	.short	0x0101
        /*0b32*/ 	.byte	0xff
	.zero		1


	//   ....[162]....
        /*0b34*/ 	.word	0x0000c970
        /*0b38*/ 	.word	0x00000003
        /*0b3c*/ 	.word	0x00000200
        /*0b40*/ 	.short	0x010a
        /*0b42*/ 	.byte	0xff
	.zero		1


	//   ....[163]....
        /*0b44*/ 	.word	0x0000c9d0
        /*0b48*/ 	.word	0x00000000
        /*0b4c*/ 	.word	0x000000b0
        /*0b50*/ 	.short	0x010a
        /*0b52*/ 	.byte	0xff
	.zero		1


	//   ....[164]....
        /*0b54*/ 	.word	0x0000ca30
        /*0b58*/ 	.word	0x00000000
        /*0b5c*/ 	.word	0x000000b0
        /*0b60*/ 	.short	0x010a
        /*0b62*/ 	.byte	0xff
	.zero		1


	//   ....[165]....
        /*0b64*/ 	.word	0x0000ca80
        /*0b68*/ 	.word	0x00000003
        /*0b6c*/ 	.word	0x000001b0
        /*0b70*/ 	.short	0x010a
        /*0b72*/ 	.byte	0xff
	.zero		1


	//   ....[166]....
        /*0b74*/ 	.word	0x0000cae0
        /*0b78*/ 	.word	0x00000000
        /*0b7c*/ 	.word	0x00000000
        /*0b80*/ 	.short	0x010a
        /*0b82*/ 	.byte	0xff
	.zero		1


	//   ....[167]....
        /*0b84*/ 	.word	0x0000cb40
        /*0b88*/ 	.word	0x00000000
        /*0b8c*/ 	.word	0x00000000
        /*0b90*/ 	.short	0x010a
        /*0b92*/ 	.byte	0xff
	.zero		1


	//   ....[168]....
        /*0b94*/ 	.word	0x0000cba0
        /*0b98*/ 	.word	0x00000000
        /*0b9c*/ 	.word	0x00000000
        /*0ba0*/ 	.short	0x010a
        /*0ba2*/ 	.byte	0xff
	.zero		1


	//   ....[169]....
        /*0ba4*/ 	.word	0x0000cc00
        /*0ba8*/ 	.word	0x00000000
        /*0bac*/ 	.word	0x00000000
        /*0bb0*/ 	.short	0x010a
        /*0bb2*/ 	.byte	0xff
	.zero		1


	//   ....[170]....
        /*0bb4*/ 	.word	0x0000cc60
        /*0bb8*/ 	.word	0x00000000
        /*0bbc*/ 	.word	0x00000000
        /*0bc0*/ 	.short	0x010a
        /*0bc2*/ 	.byte	0xff
	.zero		1


	//   ....[171]....
        /*0bc4*/ 	.word	0x0000ccc0
        /*0bc8*/ 	.word	0x00000000
        /*0bcc*/ 	.word	0x00000000
        /*0bd0*/ 	.short	0x010a
        /*0bd2*/ 	.byte	0xff
	.zero		1


	//   ....[172]....
        /*0bd4*/ 	.word	0x0000cd20
        /*0bd8*/ 	.word	0x00000000
        /*0bdc*/ 	.word	0x00000000
        /*0be0*/ 	.short	0x010a
        /*0be2*/ 	.byte	0xff
	.zero		1


	//   ....[173]....
        /*0be4*/ 	.word	0x0000cd80
        /*0be8*/ 	.word	0x00000000
        /*0bec*/ 	.word	0x00000000
        /*0bf0*/ 	.short	0x010a
        /*0bf2*/ 	.byte	0xff
	.zero		1


	//   ....[174]....
        /*0bf4*/ 	.word	0x0000cde0
        /*0bf8*/ 	.word	0x00000000
        /*0bfc*/ 	.word	0x00000000
        /*0c00*/ 	.short	0x010a
        /*0c02*/ 	.byte	0xff
	.zero		1


	//   ....[175]....
        /*0c04*/ 	.word	0x0000ce40
        /*0c08*/ 	.word	0x00000000
        /*0c0c*/ 	.word	0x00000000
        /*0c10*/ 	.short	0x010a
        /*0c12*/ 	.byte	0xff
	.zero		1


	//   ....[176]....
        /*0c14*/ 	.word	0x0000cea0
        /*0c18*/ 	.word	0x00000000
        /*0c1c*/ 	.word	0x00000000
        /*0c20*/ 	.short	0x010a
        /*0c22*/ 	.byte	0xff
	.zero		1


	//   ....[177]....
        /*0c24*/ 	.word	0x0000cf00
        /*0c28*/ 	.word	0x00000000
        /*0c2c*/ 	.word	0x00000000
        /*0c30*/ 	.short	0x010a
        /*0c32*/ 	.byte	0xff
	.zero		1


	//   ....[178]....
        /*0c34*/ 	.word	0x0000cf60
        /*0c38*/ 	.word	0x00000000
        /*0c3c*/ 	.word	0x00000000
        /*0c40*/ 	.short	0x010a
        /*0c42*/ 	.byte	0xff
	.zero		1


	//   ....[179]....
        /*0c44*/ 	.word	0x0000cfc0
        /*0c48*/ 	.word	0x00000000
        /*0c4c*/ 	.word	0x00000000
        /*0c50*/ 	.short	0x010a
        /*0c52*/ 	.byte	0xff
	.zero		1


	//   ....[180]....
        /*0c54*/ 	.word	0x0000d020
        /*0c58*/ 	.word	0x00000000
        /*0c5c*/ 	.word	0x00000000
        /*0c60*/ 	.short	0x010a
        /*0c62*/ 	.byte	0xff
	.zero		1


	//   ....[181]....
        /*0c64*/ 	.word	0x0000d080
        /*0c68*/ 	.word	0x00000000
        /*0c6c*/ 	.word	0x00000000
        /*0c70*/ 	.short	0x010a
        /*0c72*/ 	.byte	0xff
	.zero		1


	//   ....[182]....
        /*0c74*/ 	.word	0x0000d0e0
        /*0c78*/ 	.word	0x00000000
        /*0c7c*/ 	.word	0x00000000
        /*0c80*/ 	.short	0x010a
        /*0c82*/ 	.byte	0xff
	.zero		1


	//   ....[183]....
        /*0c84*/ 	.word	0x0000d140
        /*0c88*/ 	.word	0x00000000
        /*0c8c*/ 	.word	0x00000000
        /*0c90*/ 	.short	0x010a
        /*0c92*/ 	.byte	0xff
	.zero		1


	//   ....[184]....
        /*0c94*/ 	.word	0x0000d1a0
        /*0c98*/ 	.word	0x00000000
        /*0c9c*/ 	.word	0x00000000
        /*0ca0*/ 	.short	0x010a
        /*0ca2*/ 	.byte	0xff
	.zero		1


	//   ....[185]....
        /*0ca4*/ 	.word	0x0000d200
        /*0ca8*/ 	.word	0x00000000
        /*0cac*/ 	.word	0x00000000
        /*0cb0*/ 	.short	0x010a
        /*0cb2*/ 	.byte	0xff
	.zero		1


	//   ....[186]....
        /*0cb4*/ 	.word	0x0000d260
        /*0cb8*/ 	.word	0x00000000
        /*0cbc*/ 	.word	0x00000000
        /*0cc0*/ 	.short	0x010a
        /*0cc2*/ 	.byte	0xff
	.zero		1


	//   ....[187]....
        /*0cc4*/ 	.word	0x0000d2b0
        /*0cc8*/ 	.word	0x00000002
        /*0ccc*/ 	.word	0x000001f0
        /*0cd0*/ 	.short	0x010a
        /*0cd2*/ 	.byte	0xff
	.zero		1


	//   ....[188]....
        /*0cd4*/ 	.word	0x0000d310
        /*0cd8*/ 	.word	0x00000002
        /*0cdc*/ 	.word	0x000001c0
        /*0ce0*/ 	.short	0x010a
        /*0ce2*/ 	.byte	0xff
	.zero		1


	//   ....[189]....
        /*0ce4*/ 	.word	0x0000d360
        /*0ce8*/ 	.word	0x00000002
        /*0cec*/ 	.word	0x000001b0
        /*0cf0*/ 	.short	0x010a
        /*0cf2*/ 	.byte	0xff
	.zero		1


	//   ....[190]....
        /*0cf4*/ 	.word	0x0000d3c0
        /*0cf8*/ 	.word	0x00000000
        /*0cfc*/ 	.word	0x000001c0
        /*0d00*/ 	.short	0x010a
        /*0d02*/ 	.byte	0xff
	.zero		1


	//   ....[191]....
        /*0d04*/ 	.word	0x0000d420
        /*0d08*/ 	.word	0x00000000
        /*0d0c*/ 	.word	0x00000008
        /*0d10*/ 	.short	0x010a
        /*0d12*/ 	.byte	0xff
	.zero		1


	//   ....[192]....
        /*0d14*/ 	.word	0x0000d510
        /*0d18*/ 	.word	0x00000000
        /*0d1c*/ 	.word	0x00000008
        /*0d20*/ 	.short	0x010a
        /*0d22*/ 	.byte	0xff
	.zero		1


	//   ....[193]....
        /*0d24*/ 	.word	0x0000d560
        /*0d28*/ 	.word	0x00000000
        /*0d2c*/ 	.word	0x000001b0
        /*0d30*/ 	.short	0x010a
        /*0d32*/ 	.byte	0xff
	.zero		1


	//   ....[194]....
        /*0d34*/ 	.word	0x0000d5c0
        /*0d38*/ 	.word	0x00000000
        /*0d3c*/ 	.word	0x000001e0
        /*0d40*/ 	.short	0x010a
        /*0d42*/ 	.byte	0xff
	.zero		1


	//   ....[195]....
        /*0d44*/ 	.word	0x0000d620
        /*0d48*/ 	.word	0x00000000
        /*0d4c*/ 	.word	0x00000000
        /*0d50*/ 	.short	0x010a
        /*0d52*/ 	.byte	0xff
	.zero		1


	//   ....[196]....
        /*0d54*/ 	.word	0x0000d680
        /*0d58*/ 	.word	0x00000000
        /*0d5c*/ 	.word	0x00000000
        /*0d60*/ 	.short	0x010a
        /*0d62*/ 	.byte	0xff
	.zero		1


	//   ....[197]....
        /*0d64*/ 	.word	0x0000d6e0
        /*0d68*/ 	.word	0x00000000
        /*0d6c*/ 	.word	0x00000210
        /*0d70*/ 	.short	0x010a
        /*0d72*/ 	.byte	0xff
	.zero		1


	//   ....[198]....
        /*0d74*/ 	.word	0x0000d730
        /*0d78*/ 	.word	0x0000000c
        /*0d7c*/ 	.word	0x000001b0
        /*0d80*/ 	.short	0x010a
        /*0d82*/ 	.byte	0xff
	.zero		1


	//   ....[199]....
        /*0d84*/ 	.word	0x0000d790
        /*0d88*/ 	.word	0x00000000
        /*0d8c*/ 	.word	0x000001a8
        /*0d90*/ 	.short	0x010a
        /*0d92*/ 	.byte	0xff
	.zero		1


	//   ....[200]....
        /*0d94*/ 	.word	0x0000d7f0
        /*0d98*/ 	.word	0x00000000
        /*0d9c*/ 	.word	0x00000180
        /*0da0*/ 	.short	0x010a
        /*0da2*/ 	.byte	0xff
	.zero		1


	//   ....[201]....
        /*0da4*/ 	.word	0x0000d850
        /*0da8*/ 	.word	0x00000000
        /*0dac*/ 	.word	0x00000188
        /*0db0*/ 	.short	0x010a
        /*0db2*/ 	.byte	0xff
	.zero		1


	//   ....[202]....
        /*0db4*/ 	.word	0x0000d8b0
        /*0db8*/ 	.word	0x00000000
        /*0dbc*/ 	.word	0x00000190
        /*0dc0*/ 	.short	0x010a
        /*0dc2*/ 	.byte	0xff
	.zero		1


	//   ....[203]....
        /*0dc4*/ 	.word	0x0000d910
        /*0dc8*/ 	.word	0x00000000
        /*0dcc*/ 	.word	0x00000198
        /*0dd0*/ 	.short	0x010a
        /*0dd2*/ 	.byte	0xff
	.zero		1


	//   ....[204]....
        /*0dd4*/ 	.word	0x0000d970
        /*0dd8*/ 	.word	0x00000000
        /*0ddc*/ 	.word	0x00000180
        /*0de0*/ 	.short	0x010a
        /*0de2*/ 	.byte	0xff
	.zero		1


	//   ....[205]....
        /*0de4*/ 	.word	0x0000d9d0
        /*0de8*/ 	.word	0x00000000
        /*0dec*/ 	.word	0x00000188
        /*0df0*/ 	.short	0x010a
        /*0df2*/ 	.byte	0xff
	.zero		1


	//   ....[206]....
        /*0df4*/ 	.word	0x0000da30
        /*0df8*/ 	.word	0x00000000
        /*0dfc*/ 	.word	0x00000190
        /*0e00*/ 	.short	0x010a
        /*0e02*/ 	.byte	0xff
	.zero		1


	//   ....[207]....
        /*0e04*/ 	.word	0x0000da80
        /*0e08*/ 	.word	0x00000003
        /*0e0c*/ 	.word	0x000001b0
        /*0e10*/ 	.short	0x010a
        /*0e12*/ 	.byte	0xff
	.zero		1


	//   ....[208]....
        /*0e14*/ 	.word	0x0000dad0
        /*0e18*/ 	.word	0x00000003
        /*0e1c*/ 	.word	0x00000160
        /*0e20*/ 	.short	0x010a
        /*0e22*/ 	.byte	0xff
	.zero		1


	//   ....[209]....
        /*0e24*/ 	.word	0x0000db20
        /*0e28*/ 	.word	0x000000a5
        /*0e2c*/ 	.word	0x000001d0
        /*0e30*/ 	.short	0x010a
        /*0e32*/ 	.byte	0xff
	.zero		1


	//   ....[210]....
        /*0e34*/ 	.word	0x0000db70
        /*0e38*/ 	.word	0x000000bf
        /*0e3c*/ 	.word	0x00000160
        /*0e40*/ 	.short	0x010a
        /*0e42*/ 	.byte	0xff
	.zero		1


	//   ....[211]....
        /*0e44*/ 	.word	0x0000dbc0
        /*0e48*/ 	.word	0x00000000
        /*0e4c*/ 	.word	0x00000160
        /*0e50*/ 	.short	0x010a
        /*0e52*/ 	.byte	0xff
	.zero		1


	//   ....[212]....
        /*0e54*/ 	.word	0x0000dc10
        /*0e58*/ 	.word	0x00000000
        /*0e5c*/ 	.word	0x00000160
        /*0e60*/ 	.short	0x010a
        /*0e62*/ 	.byte	0xff
	.zero		1


	//----- nvinfo : EIATTR_NUM_MBARRIERS
	.align		4
.L_48:
        /*0e64*/ 	.byte	0x03, 0x38
        /*0e66*/ 	.short	0x0043


	//----- nvinfo : EIATTR_EXIT_INSTR_OFFSETS
	.align		4
        /*0e68*/ 	.byte	0x04, 0x1c
        /*0e6a*/ 	.short	(.L_50 - .L_49)


	//   ....[0]....
.L_49:
        /*0e6c*/ 	.word	0x00003910


	//   ....[1]....
        /*0e70*/ 	.word	0x00003e00


	//   ....[2]....
        /*0e74*/ 	.word	0x00003e60


	//   ....[3]....
        /*0e78*/ 	.word	0x00004f70


	//   ....[4]....
        /*0e7c*/ 	.word	0x000060d0


	//   ....[5]....
        /*0e80*/ 	.word	0x00006110


	//   ....[6]....
        /*0e84*/ 	.word	0x0000c960


	//----- nvinfo : EIATTR_MAX_THREADS
	.align		4
.L_50:
        /*0e88*/ 	.byte	0x04, 0x05
        /*0e8a*/ 	.short	(.L_52 - .L_51)
.L_51:
        /*0e8c*/ 	.word	0x00000100
        /*0e90*/ 	.word	0x00000001
        /*0e94*/ 	.word	0x00000001


	//----- nvinfo : EIATTR_CRS_STACK_SIZE
	.align		4
.L_52:
        /*0e98*/ 	.byte	0x04, 0x1e
        /*0e9a*/ 	.short	(.L_54 - .L_53)
.L_53:
        /*0e9c*/ 	.word	0x00000000


	//----- nvinfo : EIATTR_CBANK_PARAM_SIZE
	.align		4
.L_54:
        /*0ea0*/ 	.byte	0x03, 0x19
        /*0ea2*/ 	.short	0x0800


	//----- nvinfo : EIATTR_PARAM_CBANK
	.align		4
        /*0ea4*/ 	.byte	0x04, 0x0a
        /*0ea6*/ 	.short	(.L_56 - .L_55)
	.align		4
.L_55:
        /*0ea8*/ 	.word	index@(.nv.constant0._ZN7cutlass13device_kernelINS_4gemm6kernel13GemmUniversalIN4cute5tupleIJiiiiEEENS1_10collective13CollectiveMmaINS1_35MainloopSm100TmaUmmaWarpSpecializedILi22ELi2ELi2ENS5_IJNS4_1CILi4EEENSA_ILi2EEENSA_ILi1EEEEEEEENS5_IJNSA_ILi256EEESG_NSA_ILi32EEEEEENS_12float_e4m3_tENS5_IJlSD_lEEESJ_SK_NS4_8TiledMMAINS4_8MMA_AtomIJNS4_10MMA_TraitsINS4_25SM100_MMA_F8F6F4_2x1SM_SSEJSJ_SJ_fSG_SG_NS4_17integral_constantINS4_4UMMA5MajorELSR_0EEESS_NSP_INSQ_7ScaleInELST_0EEESU_EEEEEENS4_6LayoutINS5_IJSD_SD_SD_EEENS5_IJNSA_ILi0EEESZ_SZ_EEEEENS5_IJNS4_10UnderscoreES12_S12_EEEEENS4_28SM100_TMA_2SM_LOAD_MULTICASTENS4_14ComposedLayoutINS4_7SwizzleILi1ELi4ELi3EEENS4_18smem_ptr_flag_bitsILi8EEENSX_INS5_IJNSA_ILi8EEESH_EEENS5_IJSH_SD_EEEEEEEvNS4_8identityES15_S1F_vS1G_EENS_8epilogue10collective18CollectiveEpilogueINS1I_23Sm100TmaWarpSpecializedILi4ELi2ELi64ELb0ELb0EEEJNS5_IJNSA_ILi128EEESG_SH_EEENS5_IJNSX_IS1N_SD_EENSX_INSA_ILi64EEESD_EEEEESJ_SK_SJ_SK_NS1I_6fusion15FusionCallbacksIS1M_NS1T_17LinearCombinationISJ_fSJ_fLNS_15FloatRoundStyleE2EEES1O_S1S_JEEENS4_5SM1004TMEM4LOAD26SM100_TMEM_LOAD_32dp32b64xENS4_13SM90_TMA_LOADENS16_INS17_ILi2ELi4ELi3EEES1A_NSX_INS5_IJS1B_S1Q_EEENS5_IJS1Q_SD_EEEEEEENS4_39AutoVectorizingCopyWithAssumedAlignmentILi128EEENS4_14SM90_TMA_STOREES28_S2A_S2A_EEEvvEEEEvNT_6ParamsE)
        /*0eac*/ 	.short	0x0380
        /*0eae*/ 	.short	0x0800


	//----- nvinfo : EIATTR_SW_WAR
	.align		4
.L_56:
        /*0eb0*/ 	.byte	0x04, 0x36
        /*0eb2*/ 	.short	(.L_58 - .L_57)
.L_57:
        /*0eb4*/ 	.word	0x00000008
.L_58:


//--------------------- .nv.callgraph             --------------------------
	.section	.nv.callgraph,"",@"SHT_CUDA_CALLGRAPH"
	.align	4
	.sectionentsize	8
	.align		4
        /*0000*/ 	.word	0x00000000
	.align		4
        /*0004*/ 	.word	0xffffffff
	.align		4
        /*0008*/ 	.word	index@(_ZN7cutlass13device_kernelINS_4gemm6kernel13GemmUniversalIN4cute5tupleIJiiiiEEENS1_10collective13CollectiveMmaINS1_35MainloopSm100TmaUmmaWarpSpecializedILi22ELi2ELi2ENS5_IJNS4_1CILi4EEENSA_ILi2EEENSA_ILi1EEEEEEEENS5_IJNSA_ILi256EEESG_NSA_ILi32EEEEEENS_12float_e4m3_tENS5_IJlSD_lEEESJ_SK_NS4_8TiledMMAINS4_8MMA_AtomIJNS4_10MMA_TraitsINS4_25SM100_MMA_F8F6F4_2x1SM_SSEJSJ_SJ_fSG_SG_NS4_17integral_constantINS4_4UMMA5MajorELSR_0EEESS_NSP_INSQ_7ScaleInELST_0EEESU_EEEEEENS4_6LayoutINS5_IJSD_SD_SD_EEENS5_IJNSA_ILi0EEESZ_SZ_EEEEENS5_IJNS4_10UnderscoreES12_S12_EEEEENS4_28SM100_TMA_2SM_LOAD_MULTICASTENS4_14ComposedLayoutINS4_7SwizzleILi1ELi4ELi3EEENS4_18smem_ptr_flag_bitsILi8EEENSX_INS5_IJNSA_ILi8EEESH_EEENS5_IJSH_SD_EEEEEEEvNS4_8identityES15_S1F_vS1G_EENS_8epilogue10collective18CollectiveEpilogueINS1I_23Sm100TmaWarpSpecializedILi4ELi2ELi64ELb0ELb0EEEJNS5_IJNSA_ILi128EEESG_SH_EEENS5_IJNSX_IS1N_SD_EENSX_INSA_ILi64EEESD_EEEEESJ_SK_SJ_SK_NS1I_6fusion15FusionCallbacksIS1M_NS1T_17LinearCombinationISJ_fSJ_fLNS_15FloatRoundStyleE2EEES1O_S1S_JEEENS4_5SM1004TMEM4LOAD26SM100_TMEM_LOAD_32dp32b64xENS4_13SM90_TMA_LOADENS16_INS17_ILi2ELi4ELi3EEES1A_NSX_INS5_IJS1B_S1Q_EEENS5_IJS1Q_SD_EEEEEEENS4_39AutoVectorizingCopyWithAssumedAlignmentILi128EEENS4_14SM90_TMA_STOREES28_S2A_S2A_EEEvvEEEEvNT_6ParamsE)
	.align		4
        /*000c*/ 	.word	index@(__assertfail)
	.align		4
        /*0010*/ 	.word	0x00000000
	.align		4
        /*0014*/ 	.word	0xfffffffe
	.align		4
        /*0018*/ 	.word	0x00000000
	.align		4
        /*001c*/ 	.word	0xfffffffd
	.align		4
        /*0020*/ 	.word	0x00000000
	.align		4
        /*0024*/ 	.word	0xfffffffc


//--------------------- .nv.constant4             --------------------------
	.section	.nv.constant4,"a",@progbits
	.align	8
	.align		8
.nv.constant4:
        /*0000*/ 	.dword	__assertfail
	.align		8
        /*0008*/ 	.dword	__unnamed_1
	.align		8
        /*0010*/ 	.dword	__unnamed_2
	.align		8
        /*0018*/ 	.dword	__unnamed_3
	.align		8
        /*0020*/ 	.dword	_ZN40_INTERNAL_2da1be86_4_k_cu_360d8fee_299614cuda3std3__45__cpo5beginE
	.align		8
        /*0028*/ 	.dword	_ZN40_INTERNAL_2da1be86_4_k_cu_360d8fee_299614cuda3std3__45__cpo3endE
	.align		8
        /*0030*/ 	.dword	_ZN40_INTERNAL_2da1be86_4_k_cu_360d8fee_299614cuda3std3__45__cpo6cbeginE
	.align		8
        /*0038*/ 	.dword	_ZN40_INTERNAL_2da1be86_4_k_cu_360d8fee_299614cuda3std3__45__cpo4cendE
	.align		8
        /*0040*/ 	.dword	_ZN40_INTERNAL_2da1be86_4_k_cu_360d8fee_299614cuda3std3__442_GLOBAL__N__2da1be86_4_k_cu_360d8fee_299616ignoreE
	.align		8
        /*0048*/ 	.dword	_ZN40_INTERNAL_2da1be86_4_k_cu_360d8fee_299614cuda3std3__419piecewise_constructE
	.align		8
        /*0050*/ 	.dword	_ZN40_INTERNAL_2da1be86_4_k_cu_360d8fee_299614cuda3std3__48in_placeE
	.align		8
        /*0058*/ 	.dword	_ZN40_INTERNAL_2da1be86_4_k_cu_360d8fee_299614cuda3std6ranges3__45__cpo4swapE
	.align		8
        /*0060*/ 	.dword	_ZN40_INTERNAL_2da1be86_4_k_cu_360d8fee_299614cuda3std6ranges3__45__cpo9iter_moveE
	.align		8
        /*0068*/ 	.dword	_ZN40_INTERNAL_2da1be86_4_k_cu_360d8fee_299614cute7productE
	.align		8
        /*0070*/ 	.dword	_ZN40_INTERNAL_2da1be86_4_k_cu_360d8fee_299614cute1_E
	.align		8
        /*0078*/ 	.dword	$str$25
	.align		8
        /*0080*/ 	.dword	$str$26
	.align		8
        /*0088*/ 	.dword	$str$27
	.align		8
        /*0090*/ 	.dword	$str$28


//--------------------- .text._ZN7cutlass13device_kernelINS_4gemm6kernel13GemmUniversalIN4cute5tupleIJiiiiEEENS1_10collective13CollectiveMmaINS1_35MainloopSm100TmaUmmaWarpSpecializedILi22ELi2ELi2ENS5_IJNS4_1CILi4EEENSA_ILi2EEENSA_ILi1EEEEEEEENS5_IJNSA_ILi256EEESG_NSA_ILi32EEEEEENS_12float_e4m3_tENS5_IJlSD_lEEESJ_SK_NS4_8TiledMMAINS4_8MMA_AtomIJNS4_10MMA_TraitsINS4_25SM100_MMA_F8F6F4_2x1SM_SSEJSJ_SJ_fSG_SG_NS4_17integral_constantINS4_4UMMA5MajorELSR_0EEESS_NSP_INSQ_7ScaleInELST_0EEESU_EEEEEENS4_6LayoutINS5_IJSD_SD_SD_EEENS5_IJNSA_ILi0EEESZ_SZ_EEEEENS5_IJNS4_10UnderscoreES12_S12_EEEEENS4_28SM100_TMA_2SM_LOAD_MULTICASTENS4_14ComposedLayoutINS4_7SwizzleILi1ELi4ELi3EEENS4_18smem_ptr_flag_bitsILi8EEENSX_INS5_IJNSA_ILi8EEESH_EEENS5_IJSH_SD_EEEEEEEvNS4_8identityES15_S1F_vS1G_EENS_8epilogue10collective18CollectiveEpilogueINS1I_23Sm100TmaWarpSpecializedILi4ELi2ELi64ELb0ELb0EEEJNS5_IJNSA_ILi128EEESG_SH_EEENS5_IJNSX_IS1N_SD_EENSX_INSA_ILi64EEESD_EEEEESJ_SK_SJ_SK_NS1I_6fusion15FusionCallbacksIS1M_NS1T_17LinearCombinationISJ_fSJ_fLNS_15FloatRoundStyleE2EEES1O_S1S_JEEENS4_5SM1004TMEM4LOAD26SM100_TMEM_LOAD_32dp32b64xENS4_13SM90_TMA_LOADENS16_INS17_ILi2ELi4ELi3EEES1A_NSX_INS5_IJS1B_S1Q_EEENS5_IJS1Q_SD_EEEEEEENS4_39AutoVectorizingCopyWithAssumedAlignmentILi128EEENS4_14SM90_TMA_STOREES28_S2A_S2A_EEEvvEEEEvNT_6ParamsE --------------------------
	.section	.text._ZN7cutlass13device_kernelINS_4gemm6kernel13GemmUniversalIN4cute5tupleIJiiiiEEENS1_10collective13CollectiveMmaINS1_35MainloopSm100TmaUmmaWarpSpecializedILi22ELi2ELi2ENS5_IJNS4_1CILi4EEENSA_ILi2EEENSA_ILi1EEEEEEEENS5_IJNSA_ILi256EEESG_NSA_ILi32EEEEEENS_12float_e4m3_tENS5_IJlSD_lEEESJ_SK_NS4_8TiledMMAINS4_8MMA_AtomIJNS4_10MMA_TraitsINS4_25SM100_MMA_F8F6F4_2x1SM_SSEJSJ_SJ_fSG_SG_NS4_17integral_constantINS4_4UMMA5MajorELSR_0EEESS_NSP_INSQ_7ScaleInELST_0EEESU_EEEEEENS4_6LayoutINS5_IJSD_SD_SD_EEENS5_IJNSA_ILi0EEESZ_SZ_EEEEENS5_IJNS4_10UnderscoreES12_S12_EEEEENS4_28SM100_TMA_2SM_LOAD_MULTICASTENS4_14ComposedLayoutINS4_7SwizzleILi1ELi4ELi3EEENS4_18smem_ptr_flag_bitsILi8EEENSX_INS5_IJNSA_ILi8EEESH_EEENS5_IJSH_SD_EEEEEEEvNS4_8identityES15_S1F_vS1G_EENS_8epilogue10collective18CollectiveEpilogueINS1I_23Sm100TmaWarpSpecializedILi4ELi2ELi64ELb0ELb0EEEJNS5_IJNSA_ILi128EEESG_SH_EEENS5_IJNSX_IS1N_SD_EENSX_INSA_ILi64EEESD_EEEEESJ_SK_SJ_SK_NS1I_6fusion15FusionCallbacksIS1M_NS1T_17LinearCombinationISJ_fSJ_fLNS_15FloatRoundStyleE2EEES1O_S1S_JEEENS4_5SM1004TMEM4LOAD26SM100_TMEM_LOAD_32dp32b64xENS4_13SM90_TMA_LOADENS16_INS17_ILi2ELi4ELi3EEES1A_NSX_INS5_IJS1B_S1Q_EEENS5_IJS1Q_SD_EEEEEEENS4_39AutoVectorizingCopyWithAssumedAlignmentILi128EEENS4_14SM90_TMA_STOREES28_S2A_S2A_EEEvvEEEEvNT_6ParamsE,"ax",@progbits
	.align	128
.text._ZN7cutlass13device_kernelINS_4gemm6kernel13GemmUniversalIN4cute5tupleIJiiiiEEENS1_10collective13CollectiveMmaINS1_35MainloopSm100TmaUmmaWarpSpecializedILi22ELi2ELi2ENS5_IJNS4_1CILi4EEENSA_ILi2EEENSA_ILi1EEEEEEEENS5_IJNSA_ILi256EEESG_NSA_ILi32EEEEEENS_12float_e4m3_tENS5_IJlSD_lEEESJ_SK_NS4_8TiledMMAINS4_8MMA_AtomIJNS4_10MMA_TraitsINS4_25SM100_MMA_F8F6F4_2x1SM_SSEJSJ_SJ_fSG_SG_NS4_17integral_constantINS4_4UMMA5MajorELSR_0EEESS_NSP_INSQ_7ScaleInELST_0EEESU_EEEEEENS4_6LayoutINS5_IJSD_SD_SD_EEENS5_IJNSA_ILi0EEESZ_SZ_EEEEENS5_IJNS4_10UnderscoreES12_S12_EEEEENS4_28SM100_TMA_2SM_LOAD_MULTICASTENS4_14ComposedLayoutINS4_7SwizzleILi1ELi4ELi3EEENS4_18smem_ptr_flag_bitsILi8EEENSX_INS5_IJNSA_ILi8EEESH_EEENS5_IJSH_SD_EEEEEEEvNS4_8identityES15_S1F_vS1G_EENS_8epilogue10collective18CollectiveEpilogueINS1I_23Sm100TmaWarpSpecializedILi4ELi2ELi64ELb0ELb0EEEJNS5_IJNSA_ILi128EEESG_SH_EEENS5_IJNSX_IS1N_SD_EENSX_INSA_ILi64EEESD_EEEEESJ_SK_SJ_SK_NS1I_6fusion15FusionCallbacksIS1M_NS1T_17LinearCombinationISJ_fSJ_fLNS_15FloatRoundStyleE2EEES1O_S1S_JEEENS4_5SM1004TMEM4LOAD26SM100_TMEM_LOAD_32dp32b64xENS4_13SM90_TMA_LOADENS16_INS17_ILi2ELi4ELi3EEES1A_NSX_INS5_IJS1B_S1Q_EEENS5_IJS1Q_SD_EEEEEEENS4_39AutoVectorizingCopyWithAssumedAlignmentILi128EEENS4_14SM90_TMA_STOREES28_S2A_S2A_EEEvvEEEEvNT_6ParamsE:
        .type           _ZN7cutlass13device_kernelINS_4gemm6kernel13GemmUniversalIN4cute5tupleIJiiiiEEENS1_10collective13CollectiveMmaINS1_35MainloopSm100TmaUmmaWarpSpecializedILi22ELi2ELi2ENS5_IJNS4_1CILi4EEENSA_ILi2EEENSA_ILi1EEEEEEEENS5_IJNSA_ILi256EEESG_NSA_ILi32EEEEEENS_12float_e4m3_tENS5_IJlSD_lEEESJ_SK_NS4_8TiledMMAINS4_8MMA_AtomIJNS4_10MMA_TraitsINS4_25SM100_MMA_F8F6F4_2x1SM_SSEJSJ_SJ_fSG_SG_NS4_17integral_constantINS4_4UMMA5MajorELSR_0EEESS_NSP_INSQ_7ScaleInELST_0EEESU_EEEEEENS4_6LayoutINS5_IJSD_SD_SD_EEENS5_IJNSA_ILi0EEESZ_SZ_EEEEENS5_IJNS4_10UnderscoreES12_S12_EEEEENS4_28SM100_TMA_2SM_LOAD_MULTICASTENS4_14ComposedLayoutINS4_7SwizzleILi1ELi4ELi3EEENS4_18smem_ptr_flag_bitsILi8EEENSX_INS5_IJNSA_ILi8EEESH_EEENS5_IJSH_SD_EEEEEEEvNS4_8identityES15_S1F_vS1G_EENS_8epilogue10collective18CollectiveEpilogueINS1I_23Sm100TmaWarpSpecializedILi4ELi2ELi64ELb0ELb0EEEJNS5_IJNSA_ILi128EEESG_SH_EEENS5_IJNSX_IS1N_SD_EENSX_INSA_ILi64EEESD_EEEEESJ_SK_SJ_SK_NS1I_6fusion15FusionCallbacksIS1M_NS1T_17LinearCombinationISJ_fSJ_fLNS_15FloatRoundStyleE2EEES1O_S1S_JEEENS4_5SM1004TMEM4LOAD26SM100_TMEM_LOAD_32dp32b64xENS4_13SM90_TMA_LOADENS16_INS17_ILi2ELi4ELi3EEES1A_NSX_INS5_IJS1B_S1Q_EEENS5_IJS1Q_SD_EEEEEEENS4_39AutoVectorizingCopyWithAssumedAlignmentILi128EEENS4_14SM90_TMA_STOREES28_S2A_S2A_EEEvvEEEEvNT_6ParamsE,@function
        .size           _ZN7cutlass13device_kernelINS_4gemm6kernel13GemmUniversalIN4cute5tupleIJiiiiEEENS1_10collective13CollectiveMmaINS1_35MainloopSm100TmaUmmaWarpSpecializedILi22ELi2ELi2ENS5_IJNS4_1CILi4EEENSA_ILi2EEENSA_ILi1EEEEEEEENS5_IJNSA_ILi256EEESG_NSA_ILi32EEEEEENS_12float_e4m3_tENS5_IJlSD_lEEESJ_SK_NS4_8TiledMMAINS4_8MMA_AtomIJNS4_10MMA_TraitsINS4_25SM100_MMA_F8F6F4_2x1SM_SSEJSJ_SJ_fSG_SG_NS4_17integral_constantINS4_4UMMA5MajorELSR_0EEESS_NSP_INSQ_7ScaleInELST_0EEESU_EEEEEENS4_6LayoutINS5_IJSD_SD_SD_EEENS5_IJNSA_ILi0EEESZ_SZ_EEEEENS5_IJNS4_10UnderscoreES12_S12_EEEEENS4_28SM100_TMA_2SM_LOAD_MULTICASTENS4_14ComposedLayoutINS4_7SwizzleILi1ELi4ELi3EEENS4_18smem_ptr_flag_bitsILi8EEENSX_INS5_IJNSA_ILi8EEESH_EEENS5_IJSH_SD_EEEEEEEvNS4_8identityES15_S1F_vS1G_EENS_8epilogue10collective18CollectiveEpilogueINS1I_23Sm100TmaWarpSpecializedILi4ELi2ELi64ELb0ELb0EEEJNS5_IJNSA_ILi128EEESG_SH_EEENS5_IJNSX_IS1N_SD_EENSX_INSA_ILi64EEESD_EEEEESJ_SK_SJ_SK_NS1I_6fusion15FusionCallbacksIS1M_NS1T_17LinearCombinationISJ_fSJ_fLNS_15FloatRoundStyleE2EEES1O_S1S_JEEENS4_5SM1004TMEM4LOAD26SM100_TMEM_LOAD_32dp32b64xENS4_13SM90_TMA_LOADENS16_INS17_ILi2ELi4ELi3EEES1A_NSX_INS5_IJS1B_S1Q_EEENS5_IJS1Q_SD_EEEEEEENS4_39AutoVectorizingCopyWithAssumedAlignmentILi128EEENS4_14SM90_TMA_STOREES28_S2A_S2A_EEEvvEEEEvNT_6ParamsE,(.L_x_243 - _ZN7cutlass13device_kernelINS_4gemm6kernel13GemmUniversalIN4cute5tupleIJiiiiEEENS1_10collective13CollectiveMmaINS1_35MainloopSm100TmaUmmaWarpSpecializedILi22ELi2ELi2ENS5_IJNS4_1CILi4EEENSA_ILi2EEENSA_ILi1EEEEEEEENS5_IJNSA_ILi256EEESG_NSA_ILi32EEEEEENS_12float_e4m3_tENS5_IJlSD_lEEESJ_SK_NS4_8TiledMMAINS4_8MMA_AtomIJNS4_10MMA_TraitsINS4_25SM100_MMA_F8F6F4_2x1SM_SSEJSJ_SJ_fSG_SG_NS4_17integral_constantINS4_4UMMA5MajorELSR_0EEESS_NSP_INSQ_7ScaleInELST_0EEESU_EEEEEENS4_6LayoutINS5_IJSD_SD_SD_EEENS5_IJNSA_ILi0EEESZ_SZ_EEEEENS5_IJNS4_10UnderscoreES12_S12_EEEEENS4_28SM100_TMA_2SM_LOAD_MULTICASTENS4_14ComposedLayoutINS4_7SwizzleILi1ELi4ELi3EEENS4_18smem_ptr_flag_bitsILi8EEENSX_INS5_IJNSA_ILi8EEESH_EEENS5_IJSH_SD_EEEEEEEvNS4_8identityES15_S1F_vS1G_EENS_8epilogue10collective18CollectiveEpilogueINS1I_23Sm100TmaWarpSpecializedILi4ELi2ELi64ELb0ELb0EEEJNS5_IJNSA_ILi128EEESG_SH_EEENS5_IJNSX_IS1N_SD_EENSX_INSA_ILi64EEESD_EEEEESJ_SK_SJ_SK_NS1I_6fusion15FusionCallbacksIS1M_NS1T_17LinearCombinationISJ_fSJ_fLNS_15FloatRoundStyleE2EEES1O_S1S_JEEENS4_5SM1004TMEM4LOAD26SM100_TMEM_LOAD_32dp32b64xENS4_13SM90_TMA_LOADENS16_INS17_ILi2ELi4ELi3EEES1A_NSX_INS5_IJS1B_S1Q_EEENS5_IJS1Q_SD_EEEEEEENS4_39AutoVectorizingCopyWithAssumedAlignmentILi128EEENS4_14SM90_TMA_STOREES28_S2A_S2A_EEEvvEEEEvNT_6ParamsE)
        .other          _ZN7cutlass13device_kernelINS_4gemm6kernel13GemmUniversalIN4cute5tupleIJiiiiEEENS1_10collective13CollectiveMmaINS1_35MainloopSm100TmaUmmaWarpSpecializedILi22ELi2ELi2ENS5_IJNS4_1CILi4EEENSA_ILi2EEENSA_ILi1EEEEEEEENS5_IJNSA_ILi256EEESG_NSA_ILi32EEEEEENS_12float_e4m3_tENS5_IJlSD_lEEESJ_SK_NS4_8TiledMMAINS4_8MMA_AtomIJNS4_10MMA_TraitsINS4_25SM100_MMA_F8F6F4_2x1SM_SSEJSJ_SJ_fSG_SG_NS4_17integral_constantINS4_4UMMA5MajorELSR_0EEESS_NSP_INSQ_7ScaleInELST_0EEESU_EEEEEENS4_6LayoutINS5_IJSD_SD_SD_EEENS5_IJNSA_ILi0EEESZ_SZ_EEEEENS5_IJNS4_10UnderscoreES12_S12_EEEEENS4_28SM100_TMA_2SM_LOAD_MULTICASTENS4_14ComposedLayoutINS4_7SwizzleILi1ELi4ELi3EEENS4_18smem_ptr_flag_bitsILi8EEENSX_INS5_IJNSA_ILi8EEESH_EEENS5_IJSH_SD_EEEEEEEvNS4_8identityES15_S1F_vS1G_EENS_8epilogue10collective18CollectiveEpilogueINS1I_23Sm100TmaWarpSpecializedILi4ELi2ELi64ELb0ELb0EEEJNS5_IJNSA_ILi128EEESG_SH_EEENS5_IJNSX_IS1N_SD_EENSX_INSA_ILi64EEESD_EEEEESJ_SK_SJ_SK_NS1I_6fusion15FusionCallbacksIS1M_NS1T_17LinearCombinationISJ_fSJ_fLNS_15FloatRoundStyleE2EEES1O_S1S_JEEENS4_5SM1004TMEM4LOAD26SM100_TMEM_LOAD_32dp32b64xENS4_13SM90_TMA_LOADENS16_INS17_ILi2ELi4ELi3EEES1A_NSX_INS5_IJS1B_S1Q_EEENS5_IJS1Q_SD_EEEEEEENS4_39AutoVectorizingCopyWithAssumedAlignmentILi128EEENS4_14SM90_TMA_STOREES28_S2A_S2A_EEEvvEEEEvNT_6ParamsE,@"STO_CUDA_ENTRY STV_DEFAULT"
_ZN7cutlass13device_kernelINS_4gemm6kernel13GemmUniversalIN4cute5tupleIJiiiiEEENS1_10collective13CollectiveMmaINS1_35MainloopSm100TmaUmmaWarpSpecializedILi22ELi2ELi2ENS5_IJNS4_1CILi4EEENSA_ILi2EEENSA_ILi1EEEEEEEENS5_IJNSA_ILi256EEESG_NSA_ILi32EEEEEENS_12float_e4m3_tENS5_IJlSD_lEEESJ_SK_NS4_8TiledMMAINS4_8MMA_AtomIJNS4_10MMA_TraitsINS4_25SM100_MMA_F8F6F4_2x1SM_SSEJSJ_SJ_fSG_SG_NS4_17integral_constantINS4_4UMMA5MajorELSR_0EEESS_NSP_INSQ_7ScaleInELST_0EEESU_EEEEEENS4_6LayoutINS5_IJSD_SD_SD_EEENS5_IJNSA_ILi0EEESZ_SZ_EEEEENS5_IJNS4_10UnderscoreES12_S12_EEEEENS4_28SM100_TMA_2SM_LOAD_MULTICASTENS4_14ComposedLayoutINS4_7SwizzleILi1ELi4ELi3EEENS4_18smem_ptr_flag_bitsILi8EEENSX_INS5_IJNSA_ILi8EEESH_EEENS5_IJSH_SD_EEEEEEEvNS4_8identityES15_S1F_vS1G_EENS_8epilogue10collective18CollectiveEpilogueINS1I_23Sm100TmaWarpSpecializedILi4ELi2ELi64ELb0ELb0EEEJNS5_IJNSA_ILi128EEESG_SH_EEENS5_IJNSX_IS1N_SD_EENSX_INSA_ILi64EEESD_EEEEESJ_SK_SJ_SK_NS1I_6fusion15FusionCallbacksIS1M_NS1T_17LinearCombinationISJ_fSJ_fLNS_15FloatRoundStyleE2EEES1O_S1S_JEEENS4_5SM1004TMEM4LOAD26SM100_TMEM_LOAD_32dp32b64xENS4_13SM90_TMA_LOADENS16_INS17_ILi2ELi4ELi3EEES1A_NSX_INS5_IJS1B_S1Q_EEENS5_IJS1Q_SD_EEEEEEENS4_39AutoVectorizingCopyWithAssumedAlignmentILi128EEENS4_14SM90_TMA_STOREES28_S2A_S2A_EEEvvEEEEvNT_6ParamsE:
[----:B------:R-:W1:Y:S01]  /*0000*/  LDC R1, c[0x0][0x37c] ;  /* 0x0000df00ff017b82 */ /* 0x000e620000000800 */
[----:B------:R-:W2:Y:S01]  /*0010*/  S2R R174, SR_TID.X ;  /* 0x0000000000ae7919 */ /* 0x000ea20000002100 */
[----:B------:R-:W3:Y:S06]  /*0020*/  LDCU.64 UR8, c[0x0][0x890] ;  /* 0x00011200ff0877ac */ /* 0x000eec0008000a00 */
[----:B------:R-:W4:Y:S01]  /*0030*/  S2UR UR45, SR_CgaCtaId ;  /* 0x00000000002d79c3 */ /* 0x000f220000008800 */
[----:B------:R-:W-:Y:S02]  /*0040*/  PRMT R162, RZ, 0x7610, R162 ;  /* 0x00007610ffa27816 */ /* 0x000fe400000000a2 */
[----:B------:R-:W-:-:S02]  /*0050*/  ELECT P0, URZ, PT ;  /* 0x0000000000ff782f */ /* 0x000fc40003800000 */
[----:B---3--:R-:W-:-:S04]  /*0060*/  ISETP.NE.U32.AND P1, PT, RZ, UR8, PT ;  /* 0x00000008ff007c0c */ /* 0x008fc8000bf25070 */
[----:B------:R-:W-:Y:S01]  /*0070*/  ISETP.NE.AND.EX P2, PT, RZ, UR9, PT, P1 ;  /* 0x00000009ff007c0c */ /* 0x000fe2000bf45310 */
[----:B----4-:R-:W-:Y:S02]  /*0080*/  ULOP3.LUT UR30, UR45, 0x1, URZ, 0xc0, !UPT ;  /* 0x000000012d1e7892 */ /* 0x010fe4000f8ec0ff */
[----:B------:R-:W-:Y:S01]  /*0090*/  ULOP3.LUT UR29, UR45, 0x1, URZ, 0x3c, !UPT ;  /* 0x000000012d1d7892 */ /* 0x000fe2000f8e3cff */
[----:B--2---:R-:W-:-:S05]  /*00a0*/  SHF.R.U32.HI R163, RZ, 0x5, R174 ;  /* 0x00000005ffa37819 */ /* 0x004fca00000116ae */
[----:B------:R-:W2:Y:S02]  /*00b0*/  SHFL.IDX PT, R0, R163, RZ, 0x1f ;  /* 0x00001fffa3007589 */ /* 0x000ea400000e0000 */
[----:B--2---:R-:W-:Y:S02]  /*00c0*/  R2UR UR25, R0 ;  /* 0x00000000001972ca */ /* 0x004fe400000e0000 */
[----:B-1----:R-:W-:Y:S05]  /*00d0*/  @P2 BRA `(.L_x_0) ;  /* 0x0000000000302947 */ /* 0x002fea0003800000 */
[----:B------:R-:W1:Y:S02]  /*00e0*/  LDCU.64 UR4, c[0x0][0x888] ;  /* 0x00011100ff0477ac */ /* 0x000e640008000a00 */
[----:B-1----:R-:W-:-:S04]  /*00f0*/  UISETP.NE.U32.AND UP0, UPT, UR4, URZ, UPT ;  /* 0x000000ff0400728c */ /* 0x002fc8000bf05070 */
[----:B------:R-:W-:-:S09]  /*0100*/  UISETP.NE.AND.EX UP0, UPT, UR5, URZ, UPT, UP0 ;  /* 0x000000ff0500728c */ /* 0x000fd2000bf05300 */
[----:B------:R-:W-:Y:S05]  /*0110*/  BRA.U !UP0, `(.L_x_1) ;  /* 0x0000000108147547 */ /* 0x000fea000b800000 */
[----:B------:R-:W1:Y:S01]  /*0120*/  LDC.64 R2, c[0x0][0x888] ;  /* 0x00022200ff027b82 */ /* 0x000e620000000a00 */
[----:B------:R-:W1:Y:S02]  /*0130*/  LDCU.64 UR4, c[0x0][0x358] ;  /* 0x00006b00ff0477ac */ /* 0x000e640008000a00 */
[----:B-1----:R1:W5:Y:S01]  /*0140*/  LDG.E R73, desc[UR4][R2.64] ;  /* 0x0000000402497981 */ /* 0x002362000c1e1900 */
[----:B------:R-:W-:Y:S01]  /*0150*/  HFMA2 R162, -RZ, RZ, 0, 5.9604644775390625e-08 ;  /* 0x00000001ffa27431 */ /* 0x000fe200000001ff */
[----:B------:R-:W-:Y:S05]  /*0160*/  BRA `(.L_x_0) ;  /* 0x00000000000c7947 */ /* 0x000fea0003800000 */
.L_x_1:
[----:B------:R-:W1:Y:S01]  /*0170*/  LDCU UR4, c[0x0][0x880] ;  /* 0x00011000ff0477ac */ /* 0x000e620008000800 */
[----:B------:R-:W-:Y:S01]  /*0180*/  HFMA2 R162, -RZ, RZ, 0, 5.9604644775390625e-08 ;  /* 0x00000001ffa27431 */ /* 0x000fe200000001ff */
[----:B-1----:R-:W-:-:S07]  /*0190*/  MOV R73, UR4 ;  /* 0x0000000400497c02 */ /* 0x002fce0008000f00 */
.L_x_0:
[----:B------:R-:W2:Y:S02]  /*01a0*/  LDCU.64 UR4, c[0x0][0x8b0] ;  /* 0x00011600ff0477ac */ /* 0x000ea40008000a00 */
[----:B--2---:R-:W-:-:S04]  /*01b0*/  UISETP.NE.U32.AND UP0, UPT, UR4, URZ, UPT ;  /* 0x000000ff0400728c */ /* 0x004fc8000bf05070 */
[----:B------:R-:W-:-:S09]  /*01c0*/  UISETP.NE.AND.EX UP0, UPT, UR5, URZ, UPT, UP0 ;  /* 0x000000ff0500728c */ /* 0x000fd2000bf05300 */
[----:B------:R-:W-:Y:S05]  /*01d0*/  BRA.U UP0, `(.L_x_2) ;  /* 0x0000000100287547 */ /* 0x000fea000b800000 */
[----:B------:R-:W2:Y:S02]  /*01e0*/  LDCU.64 UR4, c[0x0][0x8a8] ;  /* 0x00011500ff0477ac */ /* 0x000ea40008000a00 */
[----:B--2---:R-:W-:-:S04]  /*01f0*/  UISETP.NE.U32.AND UP0, UPT, UR4, URZ, UPT ;  /* 0x000000ff0400728c */ /* 0x004fc8000bf05070 */
[----:B------:R-:W-:-:S09]  /*0200*/  UISETP.NE.AND.EX UP0, UPT, UR5, URZ, UPT, UP0 ;  /* 0x000000ff0500728c */ /* 0x000fd2000bf05300 */
[----:B------:R-:W-:Y:S05]  /*0210*/  BRA.U !UP0, `(.L_x_3) ;  /* 0x0000000108107547 */ /* 0x000fea000b800000 */
[----:B------:R-:W2:Y:S01]  /*0220*/  LDC.64 R70, c[0x0][0x8a8] ;  /* 0x00022a00ff467b82 */ /* 0x000ea20000000a00 */
[----:B------:R-:W2:Y:S02]  /*0230*/  LDCU.64 UR4, c[0x0][0x358] ;  /* 0x00006b00ff0477ac */ /* 0x000ea40008000a00 */
[----:B--2---:R2:W5:Y:S01]  /*0240*/  LDG.E R70, desc[UR4][R70.64] ;  /* 0x0000000446467981 */ /* 0x004562000c1e1900 */
[----:B------:R-:W-:Y:S05]  /*0250*/  BRA `(.L_x_2) ;  /* 0x0000000000087947 */ /* 0x000fea0003800000 */
.L_x_3:
[----:B------:R-:W2:Y:S02]  /*0260*/  LDCU UR4, c[0x0][0x8a0] ;  /* 0x00011400ff0477ac */ /* 0x000ea40008000800 */
[----:B--2---:R-:W-:Y:S02]  /*0270*/  MOV R70, UR4 ;  /* 0x0000000400467c02 */ /* 0x004fe40008000f00 */
.L_x_2:
[----:B------:R-:W-:Y:S01]  /*0280*/  IMAD.U32 R0, RZ, RZ, UR25 ;  /* 0x00000019ff007e24 */ /* 0x000fe2000f8e00ff */
[----:B------:R-:W-:Y:S04]  /*0290*/  BSSY.RECONVERGENT B0, `(.L_x_4) ;  /* 0x000000c000007945 */ /* 0x000fe80003800200 */
[C---:B------:R-:W-:Y:S02]  /*02a0*/  ISETP.NE.OR P3, PT, R0.reuse, 0x1, !P0 ;  /* 0x000000010000780c */ /* 0x040fe40004765670 */
[----:B------:R-:W-:-:S11]  /*02b0*/  ISETP.NE.OR P2, PT, R0, 0x3, !P0 ;  /* 0x000000030000780c */ /* 0x000fd60004745670 */
[----:B------:R-:W-:Y:S05]  /*02c0*/  @P3 BRA `(.L_x_5) ;  /* 0x0000000000203947 */ /* 0x000fea0003800000 */
[----:B------:R-:W3:Y:S02]  /*02d0*/  LDCU.64 UR4, c[0x0][0x348] ;  /* 0x00006900ff0477ac */ /* 0x000ee40008000a00 */
[----:B---3--:R-:W-:Y:S02]  /*02e0*/  UIADD3 UR6, UP1, UPT, UR4, 0x80, URZ ;  /* 0x0000008004067890 */ /* 0x008fe4000ff3e0ff */
[----:B------:R-:W-:Y:S02]  /*02f0*/  UIADD3 UR4, UP0, UPT, UR4, 0x180, URZ ;  /* 0x0000018004047890 */ /* 0x000fe4000ff1e0ff */
[----:B------:R-:W-:Y:S02]  /*0300*/  UIADD3.X UR7, UPT, UPT, URZ, UR5, URZ, UP1, !UPT ;  /* 0x00000005ff077290 */ /* 0x000fe40008ffe4ff */
[----:B------:R-:W-:-:S07]  /*0310*/  UIADD3.X UR5, UPT, UPT, URZ, UR5, URZ, UP0, !UPT ;  /* 0x00000005ff057290 */ /* 0x000fce00087fe4ff */
[----:B------:R3:W-:Y:S02]  /*0320*/  UTMACCTL.PF [UR6] ;  /* 0x00000000060079b9 */ /* 0x0007e40008040000 */
[----:B------:R3:W-:Y:S02]  /*0330*/  UTMACCTL.PF [UR4] ;  /* 0x00000000040079b9 */ /* 0x0007e40008040000 */
[----:B---3--:R-:W-:Y:S01]  /*0340*/  NOP ;  /* 0x0000000000007918 */ /* 0x008fe20000000000 */
.L_x_5:
[----:B------:R-:W-:Y:S05]  /*0350*/  BSYNC.RECONVERGENT B0 ;  /* 0x0000000000007941 */ /* 0x000fea0003800200 */
.L_x_4:
[----:B------:R-:W-:Y:S04]  /*0360*/  BSSY.RECONVERGENT B0, `(.L_x_6) ;  /* 0x000000a000007945 */ /* 0x000fe80003800200 */
        /* <DEDUP_REMOVED lines=9> */
.L_x_7:
[----:B------:R-:W-:Y:S05]  /*0400*/  BSYNC.RECONVERGENT B0 ;  /* 0x0000000000007941 */ /* 0x000fea0003800200 */
.L_x_6:
[----:B------:R-:W3:Y:S01]  /*0410*/  LDCU.64 UR4, c[0x0][0x888] ;  /* 0x00011100ff0477ac */ /* 0x000ee20008000a00 */
[----:B------:R-:W-:Y:S01]  /*0420*/  ISETP.NE.AND.EX P1, PT, RZ, UR9, PT, P1 ;  /* 0x00000009ff007c0c */ /* 0x000fe2000bf25310 */
[----:B------:R-:W-:Y:S01]  /*0430*/  UPLOP3.LUT UP5, UPT, UPT, UPT, UPT, 0x80, 0x8 ;  /* 0x000000000008789c */ /* 0x000fe20003faf070 */
[----:B---3--:R-:W-:-:S04]  /*0440*/  ISETP.NE.U32.AND P2, PT, RZ, UR4, PT ;  /* 0x00000004ff007c0c */ /* 0x008fc8000bf45070 */
[----:B------:R-:W-:-:S13]  /*0450*/  ISETP.NE.AND.EX P2, PT, RZ, UR5, PT, P2 ;  /* 0x00000005ff007c0c */ /* 0x000fda000bf45320 */
[----:B------:R-:W-:Y:S05]  /*0460*/  @P2 BRA P1, `(.L_x_8) ;  /* 0x0000000000282947 */ /* 0x000fea0000800000 */
[----:B------:R-:W-:Y:S01]  /*0470*/  UISETP.NE.U32.AND UP0, UPT, UR8, URZ, UPT ;  /* 0x000000ff0800728c */ /* 0x000fe2000bf05070 */
[----:B-----5:R-:W-:Y:S01]  /*0480*/  FSETP.NEU.AND P1, PT, R73, RZ, PT ;  /* 0x000000ff4900720b */ /* 0x020fe20003f2d000 */
[----:B------:R-:W-:Y:S02]  /*0490*/  UISETP.NE.U32.AND UP2, UPT, UR4, URZ, UPT ;  /* 0x000000ff0400728c */ /* 0x000fe4000bf45070 */
[----:B------:R-:W-:Y:S02]  /*04a0*/  UISETP.NE.AND.EX UP1, UPT, UR9, URZ, UPT, UP0 ;  /* 0x000000ff0900728c */ /* 0x000fe4000bf25300 */
[----:B------:R-:W-:-:S04]  /*04b0*/  UISETP.NE.AND.EX UP0, UPT, UR5, URZ, UPT, UP2 ;  /* 0x000000ff0500728c */ /* 0x000fc8000bf05320 */
[----:B------:R-:W-:-:S04]  /*04c0*/  USEL UR4, URZ, 0xffffffff, UP0 ;  /* 0xffffffffff047887 */ /* 0x000fc80008000000 */
[----:B------:R-:W-:Y:S01]  /*04d0*/  VOTEU.ANY UP0, P1 ;  /* 0x0000000000ff7886 */ /* 0x000fe20000800100 */
[----:B------:R-:W-:-:S04]  /*04e0*/  @!UP1 USEL UR4, URZ, 0xffffffff, UP0 ;  /* 0xffffffffff049887 */ /* 0x000fc80008000000 */
[----:B------:R-:W-:-:S04]  /*04f0*/  ULOP3.LUT UR4, UR4, 0x1, URZ, 0xc0, !UPT ;  /* 0x0000000104047892 */ /* 0x000fc8000f8ec0ff */
[----:B------:R-:W-:-:S11]  /*0500*/  UISETP.NE.U32.AND UP5, UPT, UR4, 0x1, UPT ;  /* 0x000000010400788c */ /* 0x000fd6000bfa5070 */
.L_x_8:
[----:B------:R-:W3:Y:S01]  /*0510*/  SHFL.IDX PT, R0, R163, RZ, 0x1f ;  /* 0x00001fffa3007589 */ /* 0x000ee200000e0000 */
[----:B------:R-:W-:-:S04]  /*0520*/  UISETP.NE.AND UP0, UPT, UR25, 0x2, UPT ;  /* 0x000000021900788c */ /* 0x000fc8000bf05270 */
[----:B------:R-:W-:Y:S02]  /*0530*/  UISETP.EQ.AND UP1, UPT, UR30, URZ, !UP0 ;  /* 0x000000ff1e00728c */ /* 0x000fe4000c722270 */
[----:B------:R-:W-:-:S04]  /*0540*/  USEL UR44, URZ, 0x1, UP0 ;  /* 0x00000001ff2c7887 */ /* 0x000fc80008000000 */
[----:B------:R-:W-:Y:S02]  /*0550*/  PLOP3.LUT P3, PT, P0, PT, UP1, 0x80, 0x8 ;  /* 0x000000000008781c */ /* 0x000fe4000076f018 */
[----:B---3--:R-:W-:-:S13]  /*0560*/  ISETP.NE.AND P1, PT, R0, RZ, PT ;  /* 0x000000ff0000720c */ /* 0x008fda0003f25270 */
[----:B------:R-:W-:Y:S05]  /*0570*/  @P1 BRA `(.L_x_9) ;  /* 0x0000000000f01947 */ /* 0x000fea0003800000 */
[----:B------:R-:W-:Y:S01]  /*0580*/  ELECT P1, URZ, PT ;  /* 0x0000000000ff782f */ /* 0x000fe20003820000 */
[----:B------:R-:W-:-:S12]  /*0590*/  BSSY.RECONVERGENT B0, `(.L_x_9) ;  /* 0x000003a000007945 */ /* 0x000fd80003800200 */
[----:B------:R-:W-:Y:S05]  /*05a0*/  @!P1 BRA `(.L_x_10) ;  /* 0x0000000000e09947 */ /* 0x000fea0003800000 */
[----:B------:R-:W-:Y:S01]  /*05b0*/  UMOV UR4, 0x400 ;  /* 0x0000040000047882 */ /* 0x000fe20000000000 */
[----:B------:R-:W-:Y:S01]  /*05c0*/  UMOV UR8, 0x1 ;  /* 0x0000000100087882 */ /* 0x000fe20000000000 */
[----:B------:R-:W-:Y:S01]  /*05d0*/  UMOV UR6, 0x3 ;  /* 0x0000000300067882 */ /* 0x000fe20000000000 */
[----:B------:R-:W-:Y:S02]  /*05e0*/  ULEA UR4, UR45, UR4, 0x18 ;  /* 0x000000042d047291 */ /* 0x000fe4000f8ec0ff */
[----:B------:R-:W-:-:S04]  /*05f0*/  UIADD3 UR8, UPT, UPT, -UR8, 0x100000, URZ ;  /* 0x0010000008087890 */ /* 0x000fc8000fffe1ff */
[----:B------:R-:W-:Y:S02]  /*0600*/  USHF.L.U32 UR9, UR8, 0xb, URZ ;  /* 0x0000000b08097899 */ /* 0x000fe400080006ff */
[----:B------:R-:W-:Y:S02]  /*0610*/  USHF.L.U32 UR8, UR8, 0x1, URZ ;  /* 0x0000000108087899 */ /* 0x000fe400080006ff */
[----:B------:R-:W-:-:S04]  /*0620*/  UIADD3 UR6, UPT, UPT, -UR6, 0x100000, URZ ;  /* 0x0010000006067890 */ /* 0x000fc8000fffe1ff */
[----:B------:R-:W-:Y:S02]  /*0630*/  USHF.L.U32 UR7, UR6, 0xb, URZ ;  /* 0x0000000b06077899 */ /* 0x000fe400080006ff */
[----:B------:R-:W-:Y:S01]  /*0640*/  USHF.L.U32 UR6, UR6, 0x1, URZ ;  /* 0x0000000106067899 */ /* 0x000fe200080006ff */
[----:B------:R-:W3:Y:S03]  /*0650*/  FENCE.VIEW.ASYNC.S ;  /* 0x00000000000073c6 */ /* 0x000ee60000000000 */
[----:B---3--:R3:W4:Y:S08]  /*0660*/  SYNCS.EXCH.64 URZ, [UR4], UR8 ;  /* 0x0000000804ff75b2 */ /* 0x0087300008000100 */
[----:B------:R3:W1:Y:S01]  /*0670*/  SYNCS.EXCH.64 URZ, [UR4+0xb0], UR6 ;  /* 0x0000b00604ff75b2 */ /* 0x0006620008000100 */
        /* <DEDUP_REMOVED lines=41> */
[----:B------:R3:W1:Y:S02]  /*0910*/  SYNCS.EXCH.64 URZ, [UR4+0x158], UR6 ;  /* 0x0001580604ff75b2 */ /* 0x0006640008000100 */
[----:B---34-:R-:W-:Y:S01]  /*0920*/  NOP ;  /* 0x0000000000007918 */ /* 0x018fe20000000000 */
.L_x_10:
[----:B------:R-:W-:Y:S05]  /*0930*/  BSYNC.RECONVERGENT B0 ;  /* 0x0000000000007941 */ /* 0x000fea0003800200 */
.L_x_9:
[----:B------:R-:W3:Y:S01]  /*0940*/  SHFL.IDX PT, R0, R163, RZ, 0x1f ;  /* 0x00001fffa3007589 */ /* 0x000ee200000e0000 */
[----:B------:R-:W-:Y:S01]  /*0950*/  NOP ;  /* 0x0000000000007918 */ /* 0x000fe20000000000 */
[----:B---3--:R-:W-:-:S13]  /*0960*/  ISETP.NE.AND P1, PT, R0, 0x1, PT ;  /* 0x000000010000780c */ /* 0x008fda0003f25270 */
[----:B------:R-:W-:Y:S05]  /*0970*/  @P1 BRA `(.L_x_11) ;  /* 0x0000000000541947 */ /* 0x000fea0003800000 */
        /* <DEDUP_REMOVED lines=10> */
[----:B------:R-:W-:Y:S01]  /*0a20*/  ELECT P1, URZ, PT ;  /* 0x0000000000ff782f */ /* 0x000fe20003820000 */
[----:B------:R-:W3:Y:S02]  /*0a30*/  FENCE.VIEW.ASYNC.S ;  /* 0x00000000000073c6 */ /* 0x000ee40000000000 */
[----:B---3--:R3:W4:Y:S08]  /*0a40*/  SYNCS.EXCH.64 URZ, [UR4+0x160], UR8 ;  /* 0x0001600804ff75b2 */ /* 0x0087300008000100 */
[----:B------:R3:W1:Y:S01]  /*0a50*/  SYNCS.EXCH.64 URZ, [UR4+0x180], UR6 ;  /* 0x0001800604ff75b2 */ /* 0x0006620008000100 */
[----:B------:R3:W1:Y:S01]  /*0a60*/  SYNCS.EXCH.64 URZ, [UR4+0x168], UR8 ;  /* 0x0001680804ff75b2 */ /* 0x0006620008000100 */
[----:B------:R3:W1:Y:S01]  /*0a70*/  SYNCS.EXCH.64 URZ, [UR4+0x188], UR6 ;  /* 0x0001880604ff75b2 */ /* 0x0006620008000100 */
[----:B------:R3:W1:Y:S01]  /*0a80*/  SYNCS.EXCH.64 URZ, [UR4+0x170], UR8 ;  /* 0x0001700804ff75b2 */ /* 0x0006620008000100 */
[----:B------:R3:W1:Y:S01]  /*0a90*/  SYNCS.EXCH.64 URZ, [UR4+0x190], UR6 ;  /* 0x0001900604ff75b2 */ /* 0x0006620008000100 */
[----:B------:R3:W1:Y:S01]  /*0aa0*/  SYNCS.EXCH.64 URZ, [UR4+0x178], UR8 ;  /* 0x0001780804ff75b2 */ /* 0x0006620008000100 */
[----:B------:R3:W1:Y:S01]  /*0ab0*/  SYNCS.EXCH.64 URZ, [UR4+0x198], UR6 ;  /* 0x0001980604ff75b2 */ /* 0x0006620008000100 */
[----:B------:R-:W-:Y:S01]  /*0ac0*/  NOP ;  /* 0x0000000000007918 */ /* 0x000fe20000000000 */
.L_x_11:
[----:B------:R-:W2:Y:S01]  /*0ad0*/  SHFL.IDX PT, R0, R163, RZ, 0x1f ;  /* 0x00001fffa3007589 */ /* 0x000ea200000e0000 */
[----:B------:R-:W-:Y:S01]  /*0ae0*/  NOP ;  /* 0x0000000000007918 */ /* 0x000fe20000000000 */
[----:B--2---:R-:W-:-:S13]  /*0af0*/  ISETP.NE.AND P1, PT, R0, 0x3, PT ;  /* 0x000000030000780c */ /* 0x004fda0003f25270 */
[----:B------:R-:W-:Y:S05]  /*0b00*/  @P1 BRA `(.L_x_12) ;  /* 0x00000000002c1947 */ /* 0x000fea0003800000 */
[----:B---3--:R-:W-:Y:S01]  /*0b10*/  UMOV UR6, 0x400 ;  /* 0x0000040000067882 */ /* 0x008fe20000000000 */
[----:B------:R-:W-:Y:S01]  /*0b20*/  UMOV UR4, 0x20 ;  /* 0x0000002000047882 */ /* 0x000fe20000000000 */
[----:B------:R-:W-:Y:S02]  /*0b30*/  ULEA UR6, UR45, UR6, 0x18 ;  /* 0x000000062d067291 */ /* 0x000fe4000f8ec0ff */
[----:B------:R-:W-:-:S04]  /*0b40*/  UIADD3 UR4, UPT, UPT, -UR4, 0x100000, URZ ;  /* 0x0010000004047890 */ /* 0x000fc8000fffe1ff */
[----:B------:R-:W-:Y:S02]  /*0b50*/  USHF.L.U32 UR5, UR4, 0xb, URZ ;  /* 0x0000000b04057899 */ /* 0x000fe400080006ff */
[----:B------:R-:W-:Y:S01]  /*0b60*/  USHF.L.U32 UR4, UR4, 0x1, URZ ;  /* 0x0000000104047899 */ /* 0x000fe200080006ff */
[----:B------:R-:W-:Y:S01]  /*0b70*/  ELECT P1, URZ, PT ;  /* 0x0000000000ff782f */ /* 0x000fe20003820000 */
[----:B------:R-:W2:Y:S10]  /*0b80*/  FENCE.VIEW.ASYNC.S ;  /* 0x00000000000073c6 */ /* 0x000eb40000000000 */
[----:B--2---:R2:W3:Y:S01]  /*0b90*/  SYNCS.EXCH.64 URZ, [UR6+0x1a0], UR4 ;  /* 0x0001a00406ff75b2 */ /* 0x0044e20008000100 */
[----:B------:R2:W1:Y:S01]  /*0ba0*/  SYNCS.EXCH.64 URZ, [UR6+0x1a8], UR4 ;  /* 0x0001a80406ff75b2 */ /* 0x0004620008000100 */
[----:B------:R-:W-:Y:S01]  /*0bb0*/  NOP ;  /* 0x0000000000007918 */ /* 0x000fe20000000000 */
.L_x_12:
[----:B------:R-:W4:Y:S01]  /*0bc0*/  SHFL.IDX PT, R0, R163, RZ, 0x1f ;  /* 0x00001fffa3007589 */ /* 0x000f2200000e0000 */
[----:B------:R-:W-:Y:S01]  /*0bd0*/  NOP ;  /* 0x0000000000007918 */ /* 0x000fe20000000000 */
[----:B----4-:R-:W-:-:S13]  /*0be0*/  ISETP.NE.AND P1, PT, R0, 0x4, PT ;  /* 0x000000040000780c */ /* 0x010fda0003f25270 */
[----:B------:R-:W-:Y:S05]  /*0bf0*/  @P1 BRA `(.L_x_13) ;  /* 0x0000000000481947 */ /* 0x000fea0003800000 */
[----:B--23--:R-:W-:Y:S01]  /*0c00*/  UMOV UR4, 0x720 ;  /* 0x0000072000047882 */ /* 0x00cfe20000000000 */
[----:B------:R-:W-:Y:S01]  /*0c10*/  UMOV UR6, 0x400 ;  /* 0x0000040000067882 */ /* 0x000fe20000000000 */
[----:B------:R-:W-:Y:S01]  /*0c20*/  USEL UR4, UR4, 0x620, UP5 ;  /* 0x0000062004047887 */ /* 0x000fe2000a800000 */
        /* <DEDUP_REMOVED lines=9> */
[----:B------:R-:W2:Y:S02]  /*0cc0*/  FENCE.VIEW.ASYNC.S ;  /* 0x00000000000073c6 */ /* 0x000ea40000000000 */
[----:B--2---:R4:W2:Y:S08]  /*0cd0*/  SYNCS.EXCH.64 URZ, [UR6+0x1b0], UR8 ;  /* 0x0001b00806ff75b2 */ /* 0x0048b00008000100 */
[----:B------:R4:W3:Y:S01]  /*0ce0*/  SYNCS.EXCH.64 URZ, [UR6+0x1c0], UR4 ;  /* 0x0001c00406ff75b2 */ /* 0x0008e20008000100 */
[----:B------:R4:W1:Y:S01]  /*0cf0*/  SYNCS.EXCH.64 URZ, [UR6+0x1b8], UR8 ;  /* 0x0001b80806ff75b2 */ /* 0x0008620008000100 */
[----:B------:R4:W1:Y:S02]  /*0d00*/  SYNCS.EXCH.64 URZ, [UR6+0x1c8], UR4 ;  /* 0x0001c80406ff75b2 */ /* 0x0008640008000100 */
[----:B----4-:R-:W-:Y:S01]  /*0d10*/  NOP ;  /* 0x0000000000007918 */ /* 0x010fe20000000000 */
.L_x_13:
[----:B------:R-:W4:Y:S01]  /*0d20*/  SHFL.IDX PT, R0, R163, RZ, 0x1f ;  /* 0x00001fffa3007589 */ /* 0x000f2200000e0000 */
[----:B------:R-:W-:Y:S01]  /*0d30*/  NOP ;  /* 0x0000000000007918 */ /* 0x000fe20000000000 */
[----:B----4-:R-:W-:-:S13]  /*0d40*/  ISETP.NE.AND P1, PT, R0, 0x5, PT ;  /* 0x000000050000780c */ /* 0x010fda0003f25270 */
[----:B------:R-:W-:Y:S05]  /*0d50*/  @P1 BRA `(.L_x_14) ;  /* 0x0000000000441947 */ /* 0x000fea0003800000 */
[----:B--23--:R-:W-:Y:S01]  /*0d60*/  UMOV UR4, 0x400 ;  /* 0x0000040000047882 */ /* 0x00cfe20000000000 */
        /* <DEDUP_REMOVED lines=16> */
.L_x_14:
[----:B------:R-:W4:Y:S01]  /*0e70*/  SHFL.IDX PT, R0, R163, RZ, 0x1f ;  /* 0x00001fffa3007589 */ /* 0x000f2200000e0000 */
[----:B------:R-:W-:Y:S01]  /*0e80*/  ISETP.NE.OR P0, PT, RZ, UR25, !P0 ;  /* 0x00000019ff007c0c */ /* 0x000fe2000c705670 */
[----:B------:R-:W-:Y:S01]  /*0e90*/  NOP ;  /* 0x0000000000007918 */ /* 0x000fe20000000000 */
[----:B----4-:R-:W-:-:S13]  /*0ea0*/  ISETP.NE.AND P1, PT, R0, 0x3, PT ;  /* 0x000000030000780c */ /* 0x010fda0003f25270 */
[----:B------:R-:W-:Y:S05]  /*0eb0*/  @P1 BRA `(.L_x_15) ;  /* 0x0000000000341947 */ /* 0x000fea0003800000 */
[----:B--23--:R-:W-:Y:S01]  /*0ec0*/  UMOV UR4, 0x400 ;  /* 0x0000040000047882 */ /* 0x00cfe20000000000 */
[----:B------:R-:W-:Y:S01]  /*0ed0*/  UMOV UR6, 0x20 ;  /* 0x0000002000067882 */ /* 0x000fe20000000000 */
[----:B------:R-:W-:Y:S02]  /*0ee0*/  ULEA UR4, UR45, UR4, 0x18 ;  /* 0x000000042d047291 */ /* 0x000fe4000f8ec0ff */
[----:B------:R-:W-:-:S04]  /*0ef0*/  UIADD3 UR6, UPT, UPT, -UR6, 0x100000, URZ ;  /* 0x0010000006067890 */ /* 0x000fc8000fffe1ff */
[----:B------:R-:W-:Y:S02]  /*0f00*/  USHF.L.U32 UR7, UR6, 0xb, URZ ;  /* 0x0000000b06077899 */ /* 0x000fe400080006ff */
[----:B------:R-:W-:Y:S01]  /*0f10*/  USHF.L.U32 UR6, UR6, 0x1, URZ ;  /* 0x0000000106067899 */ /* 0x000fe200080006ff */
[----:B------:R-:W-:Y:S01]  /*0f20*/  ELECT P1, URZ, PT ;  /* 0x0000000000ff782f */ /* 0x000fe20003820000 */
[----:B------:R-:W2:Y:S10]  /*0f30*/  FENCE.VIEW.ASYNC.S ;  /* 0x00000000000073c6 */ /* 0x000eb40000000000 */
[----:B--2---:R4:W2:Y:S01]  /*0f40*/  SYNCS.EXCH.64 URZ, [UR4+0x1f0], UR6 ;  /* 0x0001f00604ff75b2 */ /* 0x0048a20008000100 */
[----:B------:R4:W3:Y:S01]  /*0f50*/  SYNCS.EXCH.64 URZ, [UR4+0x200], UR6 ;  /* 0x0002000604ff75b2 */ /* 0x0008e20008000100 */
[----:B------:R4:W1:Y:S01]  /*0f60*/  SYNCS.EXCH.64 URZ, [UR4+0x1f8], UR6 ;  /* 0x0001f80604ff75b2 */ /* 0x0008620008000100 */
[----:B------:R4:W1:Y:S02]  /*0f70*/  SYNCS.EXCH.64 URZ, [UR4+0x208], UR6 ;  /* 0x0002080604ff75b2 */ /* 0x0008640008000100 */
[----:B----4-:R-:W-:Y:S01]  /*0f80*/  NOP ;  /* 0x0000000000007918 */ /* 0x010fe20000000000 */
.L_x_15:
[----:B------:R-:W-:Y:S01]  /*0f90*/  VOTEU.ALL UP0, P0 ;  /* 0x0000000000ff7886 */ /* 0x000fe20000000000 */
[----:B--23--:R-:W-:Y:S01]  /*0fa0*/  UMOV UR4, 0x20 ;  /* 0x0000002000047882 */ /* 0x00cfe20000000000 */
[----:B------:R-:W2:Y:S01]  /*0fb0*/  LDCU UR34, c[0x0][0x36c] ;  /* 0x00006d80ff2277ac */ /* 0x000ea20008000800 */
[----:B------:R-:W-:Y:S01]  /*0fc0*/  NOP ;  /* 0x0000000000007918 */ /* 0x000fe20000000000 */
[----:B------:R-:W-:Y:S01]  /*0fd0*/  LOP3.LUT R0, R174, 0x1f, RZ, 0xc0, !PT ;  /* 0x0000001fae007812 */ /* 0x000fe200078ec0ff */
[----:B------:R-:W-:Y:S01]  /*0fe0*/  @!UP0 UMOV UR6, 0x400 ;  /* 0x0000040000068882 */ /* 0x000fe20000000000 */
[----:B------:R-:W-:-:S04]  /*0ff0*/  @!UP0 UIADD3 UR4, UPT, UPT, -UR4, 0x100000, URZ ;  /* 0x0010000004048890 */ /* 0x000fc8000fffe1ff */
[----:B------:R-:W-:Y:S02]  /*1000*/  @!UP0 USHF.L.U32 UR5, UR4, 0xb, URZ ;  /* 0x0000000b04058899 */ /* 0x000fe400080006ff */
[----:B------:R-:W-:Y:S02]  /*1010*/  @!UP0 USHF.L.U32 UR4, UR4, 0x1, URZ ;  /* 0x0000000104048899 */ /* 0x000fe400080006ff */
[----:B------:R-:W-:Y:S01]  /*1020*/  @!UP0 ULEA UR6, UR45, UR6, 0x18 ;  /* 0x000000062d068291 */ /* 0x000fe2000f8ec0ff */
[----:B------:R-:W-:Y:S01]  /*1030*/  VOTEU.ALL UP0, P0 ;  /* 0x0000000000ff7886 */ /* 0x000fe20000000000 */
[----:B------:R-:W-:Y:S02]  /*1040*/  UISETP.NE.AND UP6, UPT, UR25, URZ, UPT ;  /* 0x000000ff1900728c */ /* 0x000fe4000bfc5270 */
[----:B--2---:R-:W-:Y:S01]  /*1050*/  UISETP.EQ.U32.AND UP1, UPT, UR34, 0x1, UPT ;  /* 0x000000012200788c */ /* 0x004fe2000bf22070 */
[----:B------:R-:W2:Y:S07]  /*1060*/  FENCE.VIEW.ASYNC.S ;  /* 0x00000000000073c6 */ /* 0x000eae0000000000 */
[----:B--2---:R2:W3:Y:S01]  /*1070*/  @!UP0 SYNCS.EXCH.64 URZ, [UR6+0x210], UR4 ;  /* 0x0002100406ff85b2 */ /* 0x0044e20008000100 */
[----:B------:R-:W-:Y:S05]  /*1080*/  BRA.U !UP1, `(.L_x_16) ;  /* 0x0000000109087547 */ /* 0x000fea000b800000 */
[----:B-1-3--:R-:W-:Y:S01]  /*1090*/  UCGABAR_ARV ;  /* 0x00000000000079c7 */ /* 0x00afe20008000000 */
[----:B------:R-:W-:Y:S05]  /*10a0*/  BRA `(.L_x_17) ;  /* 0x0000000000047947 */ /* 0x000fea0003800000 */
.L_x_16:
[----:B-1-3--:R-:W-:Y:S01]  /*10b0*/  NOP ;  /* 0x0000000000007918 */ /* 0x00afe20000000000 */
.L_x_17:
[----:B------:R-:W1:Y:S01]  /*10c0*/  S2UR UR20, SR_CTAID.Y ;  /* 0x00000000001479c3 */ /* 0x000e620000002600 */
[----:B------:R-:W-:-:S05]  /*10d0*/  CS2R.32 R164, SR_CgaSize ;  /* 0x0000000000a47805 */ /* 0x000fca0000008a00 */
[----:B------:R-:W-:-:S05]  /*10e0*/  IMAD R164, R164, -0xa0, RZ ;  /* 0xffffff60a4a47824 */ /* 0x000fca00078e02ff */
[----:B--2---:R-:W-:-:S14]  /*10f0*/  R2UR UR4, R164 ;  /* 0x00000000a40472ca */ /* 0x004fdc00000e0000 */
[----:B------:R-:W2:Y:S01]  /*1100*/  LDCU UR4, c[0x0][UR4+0x2b4] ;  /* 0x00005680040477ac */ /* 0x000ea20008000800 */
[----:B------:R-:W-:-:S05]  /*1110*/  CS2R.32 R164, SR_CgaSize ;  /* 0x0000000000a47805 */ /* 0x000fca0000008a00 */
[----:B------:R-:W-:-:S05]  /*1120*/  IMAD R164, R164, -0xa0, RZ ;  /* 0xffffff60a4a47824 */ /* 0x000fca00078e02ff */
[----:B------:R-:W-:-:S14]  /*1130*/  R2UR UR5, R164 ;  /* 0x00000000a40572ca */ /* 0x000fdc00000e0000 */
[----:B------:R-:W3:Y:S01]  /*1140*/  LDCU UR5, c[0x0][UR5+0x2b0] ;  /* 0x00005600050577ac */ /* 0x000ee20008000800 */
[----:B------:R-:W4:Y:S01]  /*1150*/  S2UR UR32, SR_CTAID.X ;  /* 0x00000000002079c3 */ /* 0x000f220000002500 */
[----:B------:R-:W-:-:S05]  /*1160*/  CS2R.32 R164, SR_CgaSize ;  /* 0x0000000000a47805 */ /* 0x000fca0000008a00 */
[----:B------:R-:W-:-:S05]  /*1170*/  IMAD R164, R164, -0xa0, RZ ;  /* 0xffffff60a4a47824 */ /* 0x000fca00078e02ff */
[----:B------:R-:W-:-:S14]  /*1180*/  R2UR UR8, R164 ;  /* 0x00000000a40872ca */ /* 0x000fdc00000e0000 */
[----:B------:R-:W3:Y:S01]  /*1190*/  LDCU UR8, c[0x0][UR8+0x2a4] ;  /* 0x00005480080877ac */ /* 0x000ee20008000800 */
[----:B------:R-:W-:-:S05]  /*11a0*/  CS2R.32 R164, SR_CgaSize ;  /* 0x0000000000a47805 */ /* 0x000fca0000008a00 */
[----:B------:R-:W-:-:S05]  /*11b0*/  IMAD R164, R164, -0xa0, RZ ;  /* 0xffffff60a4a47824 */ /* 0x000fca00078e02ff */
[----:B------:R-:W-:-:S14]  /*11c0*/  R2UR UR61, R164 ;  /* 0x00000000a43d72ca */ /* 0x000fdc00000e0000 */
[----:B------:R-:W3:Y:S01]  /*11d0*/  LDCU UR61, c[0x0][UR61+0x2a0] ;  /* 0x000054003d3d77ac */ /* 0x000ee20008000800 */
[----:B------:R-:W-:Y:S02]  /*11e0*/  USHF.R.U32.HI UR12, URZ, 0x1, UR45 ;  /* 0x00000001ff0c7899 */ /* 0x000fe4000801162d */
[----:B------:R-:W-:Y:S02]  /*11f0*/  USHF.R.U32.HI UR11, URZ, 0x2, UR45 ;  /* 0x00000002ff0b7899 */ /* 0x000fe4000801162d */
[----:B------:R-:W-:Y:S02]  /*1200*/  USHF.L.U32 UR27, UR45, 0x9, URZ ;  /* 0x000000092d1b7899 */ /* 0x000fe400080006ff */
[----:B------:R-:W-:Y:S01]  /*1210*/  USHF.L.U32 UR26, UR45, 0xa, URZ ;  /* 0x0000000a2d1a7899 */ /* 0x000fe200080006ff */
[----:B-1----:R-:W-:Y:S01]  /*1220*/  I2FP.F32.U32 R2, UR20 ;  /* 0x0000001400027c45 */ /* 0x002fe20008201000 */
[----:B------:R-:W1:Y:S04]  /*1230*/  LDCU UR28, c[0x0][0xb24] ;  /* 0x00016480ff1c77ac */ /* 0x000e680008000800 */
[----:B--2---:R-:W-:Y:S01]  /*1240*/  FMUL R2, R2, UR4 ;  /* 0x0000000402027c20 */ /* 0x004fe20008400000 */
[----:B------:R-:W-:Y:S01]  /*1250*/  ULOP3.LUT UR4, UR30, 0x4, UR45, 0xf8, !UPT ;  /* 0x000000041e047892 */ /* 0x000fe2000f8ef82d */
[----:B----4-:R-:W-:Y:S01]  /*1260*/  I2FP.F32.U32 R3, UR32 ;  /* 0x0000002000037c45 */ /* 0x010fe20008201000 */
[----:B------:R-:W2:Y:S03]  /*1270*/  LDCU UR42, c[0x0][0xb24] ;  /* 0x00016480ff2a77ac */ /* 0x000ea60008000800 */
[----:B------:R-:W4:Y:S01]  /*1280*/  F2I.U32.TRUNC.NTZ R2, R2 ;  /* 0x0000000200027305 */ /* 0x000f22000020f000 */
[----:B---3--:R-:W-:Y:S01]  /*1290*/  FMUL R3, R3, UR5 ;  /* 0x0000000503037c20 */ /* 0x008fe20008400000 */
[----:B------:R-:W-:-:S02]  /*12a0*/  UISETP.GT.U32.AND UP0, UPT, UR4, 0xffff, UPT ;  /* 0x0000ffff0400788c */ /* 0x000fc4000bf04070 */
[----:B------:R-:W-:Y:S02]  /*12b0*/  ULOP3.LUT UR5, UR45, 0x3, URZ, 0xc0, !UPT ;  /* 0x000000032d057892 */ /* 0x000fe4000f8ec0ff */
[----:B------:R-:W-:Y:S02]  /*12c0*/  USEL UR21, UR4, 0xffff, !UP0 ;  /* 0x0000ffff04157887 */ /* 0x000fe4000c000000 */
[----:B------:R-:W3:Y:S01]  /*12d0*/  F2I.U32.TRUNC.NTZ R3, R3 ;  /* 0x0000000300037305 */ /* 0x000ee2000020f000 */
[----:B------:R-:W-:Y:S01]  /*12e0*/  UISETP.GT.U32.AND UP1, UPT, UR5, 0xffff, UPT ;  /* 0x0000ffff0500788c */ /* 0x000fe2000bf24070 */
[----:B------:R-:W1:Y:S01]  /*12f0*/  LDCU UR33, c[0x0][0xb30] ;  /* 0x00016600ff2177ac */ /* 0x000e620008000800 */
[----:B----4-:R-:W-:Y:S02]  /*1300*/  R2UR UR7, R2 ;  /* 0x00000000020772ca */ /* 0x010fe400000e0000 */
[----:B------:R-:W-:Y:S01]  /*1310*/  USEL UR24, UR5, 0xffff, !UP1 ;  /* 0x0000ffff05187887 */ /* 0x000fe2000c800000 */
[----:B------:R-:W-:Y:S01]  /*1320*/  PRMT R2, RZ, 0x7610, R2 ;  /* 0x00007610ff027816 */ /* 0x000fe20000000002 */
[----:B------:R-:W-:Y:S01]  /*1330*/  UMOV UR13, 0x11 ;  /* 0x00000011000d7882 */ /* 0x000fe20000000000 */
[----:B------:R-:W-:Y:S01]  /*1340*/  UMOV UR14, 0x5 ;  /* 0x00000005000e7882 */ /* 0x000fe20000000000 */
[----:B---3--:R-:W-:-:S02]  /*1350*/  R2UR UR6, R3 ;  /* 0x00000000030672ca */ /* 0x008fc400000e0000 */
[----:B------:R-:W-:-:S05]  /*1360*/  PRMT R3, RZ, 0x7610, R3 ;  /* 0x00007610ff037816 */ /* 0x000fca0000000003 */
[----:B------:R-:W-:-:S04]  /*1370*/  UIADD3 UR4, UPT, UPT, -UR7, URZ, URZ ;  /* 0x000000ff07047290 */ /* 0x000fc8000fffe1ff */
[----:B------:R-:W-:Y:S02]  /*1380*/  UIMAD UR4, UR8, UR4, UR20 ;  /* 0x00000004080472a4 */ /* 0x000fe4000f8e0214 */
[----:B------:R-:W-:-:S04]  /*1390*/  UIADD3 UR5, UPT, UPT, -UR6, URZ, URZ ;  /* 0x000000ff06057290 */ /* 0x000fc8000fffe1ff */
[----:B------:R-:W-:Y:S01]  /*13a0*/  IMAD.U32 R164, RZ, RZ, UR4 ;  /* 0x00000004ffa47e24 */ /* 0x000fe2000f8e00ff */
[----:B------:R-:W-:Y:S01]  /*13b0*/  UIMAD UR61, UR61, UR5, UR32 ;  /* 0x000000053d3d72a4 */ /* 0x000fe2000f8e0220 */
[----:B-12---:R-:W-:Y:S11]  /*13c0*/  BRA.U UP6, `(.L_x_18) ;  /* 0x0000000106687547 */ /* 0x006ff6000b800000 */
[----:B------:R-:W-:Y:S01]  /*13d0*/  R2UR UR15, R164 ;  /* 0x00000000a40f72ca */ /* 0x000fe200000e0000 */
[----:B------:R-:W-:Y:S02]  /*13e0*/  ULOP3.LUT UR4, UR61, 0x2, URZ, 0x3c, !UPT ;  /* 0x000000023d047892 */ /* 0x000fe4000f8e3cff */
[----:B------:R-:W-:-:S10]  /*13f0*/  ULOP3.LUT UR10, UR61, 0xfffffffe, URZ, 0xc0, !UPT ;  /* 0xfffffffe3d0a7892 */ /* 0x000fd4000f8ec0ff */
[----:B------:R-:W-:Y:S02]  /*1400*/  UISETP.NE.AND UP0, UPT, UR15, URZ, UPT ;  /* 0x000000ff0f00728c */ /* 0x000fe4000bf05270 */
[----:B------:R-:W-:Y:S02]  /*1410*/  UISETP.NE.AND UP2, UPT, UR15, 0x1, UPT ;  /* 0x000000010f00788c */ /* 0x000fe4000bf45270 */
[----:B------:R-:W-:Y:S02]  /*1420*/  UISETP.GT.U32.AND UP4, UPT, UR61, 0x1, UP0 ;  /* 0x000000013d00788c */ /* 0x000fe40008784070 */
[----:B------:R-:W-:Y:S02]  /*1430*/  UISETP.GT.U32.AND UP3, UPT, UR61, 0x1, UP2 ;  /* 0x000000013d00788c */ /* 0x000fe40009764070 */
[----:B------:R-:W-:Y:S02]  /*1440*/  UISETP.GT.U32.AND UP1, UPT, UR4, 0x1, UP0 ;  /* 0x000000010400788c */ /* 0x000fe40008724070 */
[----:B------:R-:W-:-:S02]  /*1450*/  UISETP.GT.U32.AND UP0, UPT, UR4, 0x1, UP2 ;  /* 0x000000010400788c */ /* 0x000fc40009704070 */
[----:B------:R-:W-:Y:S02]  /*1460*/  USEL UR6, URZ, 0x1, UP4 ;  /* 0x00000001ff067887 */ /* 0x000fe4000a000000 */
[----:B------:R-:W-:Y:S02]  /*1470*/  USEL UR5, URZ, 0x10, UP3 ;  /* 0x00000010ff057887 */ /* 0x000fe40009800000 */
[----:B------:R-:W-:Y:S02]  /*1480*/  USEL UR4, URZ, 0x2, UP4 ;  /* 0x00000002ff047887 */ /* 0x000fe4000a000000 */
[----:B------:R-:W-:Y:S02]  /*1490*/  USEL UR9, URZ, 0x20, UP3 ;  /* 0x00000020ff097887 */ /* 0x000fe40009800000 */
[----:B------:R-:W-:Y:S02]  /*14a0*/  USEL UR8, URZ, 0x4, UP1 ;  /* 0x00000004ff087887 */ /* 0x000fe40008800000 */
[----:B------:R-:W-:-:S02]  /*14b0*/  UIADD3 UR4, UPT, UPT, UR4, UR5, UR6 ;  /* 0x0000000504047290 */ /* 0x000fc4000fffe006 */
[----:B------:R-:W-:Y:S02]  /*14c0*/  USEL UR6, URZ, 0x8, UP1 ;  /* 0x00000008ff067887 */ /* 0x000fe40008800000 */
[----:B------:R-:W-:Y:S02]  /*14d0*/  USEL UR7, URZ, 0x40, UP0 ;  /* 0x00000040ff077887 */ /* 0x000fe40008000000 */
[----:B------:R-:W-:Y:S02]  /*14e0*/  UIADD3 UR5, UPT, UPT, UR8, UR9, UR4 ;  /* 0x0000000908057290 */ /* 0x000fe4000fffe004 */
[----:B------:R-:W-:Y:S02]  /*14f0*/  ULEA UR4, UR15, UR10, 0x2 ;  /* 0x0000000a0f047291 */ /* 0x000fe4000f8e10ff */
[----:B------:R-:W-:Y:S02]  /*1500*/  USEL UR8, URZ, 0x80, UP0 ;  /* 0x00000080ff087887 */ /* 0x000fe40008000000 */
[----:B------:R-:W-:-:S03]  /*1510*/  UIADD3 UR5, UPT, UPT, UR6, UR7, UR5 ;  /* 0x0000000706057290 */ /* 0x000fc6000fffe005 */
[----:B------:R-:W-:Y:S01]  /*1520*/  UMOV UR6, 0x3 ;  /* 0x0000000300067882 */ /* 0x000fe20000000000 */
[----:B------:R-:W-:Y:S02]  /*1530*/  UIADD3 UR5, UPT, UPT, UR5, UR8, URZ ;  /* 0x0000000805057290 */ /* 0x000fe4000fffe0ff */
[----:B------:R-:W-:-:S04]  /*1540*/  USHF.L.U32 UR4, UR6, UR4, URZ ;  /* 0x0000000406047299 */ /* 0x000fc800080006ff */
[----:B------:R-:W-:Y:S02]  /*1550*/  MOV R3, UR5 ;  /* 0x0000000500037c02 */ /* 0x000fe40008000f00 */
[----:B------:R-:W-:-:S07]  /*1560*/  IMAD.U32 R2, RZ, RZ, UR4 ;  /* 0x00000004ff027e24 */ /* 0x000fce000f8e00ff */
.L_x_18:
[----:B------:R-:W1:Y:S01]  /*1570*/  S2UR UR36, SR_CTAID.Z ;  /* 0x00000000002479c3 */ /* 0x000e620000002700 */
[----:B------:R-:W-:Y:S02]  /*1580*/  UISETP.GE.AND UP0, UPT, UR28, 0x1, UPT ;  /* 0x000000011c00788c */ /* 0x000fe4000bf06270 */
[----:B------:R-:W-:Y:S02]  /*1590*/  ULOP3.LUT UR24, UR24, 0xffff, URZ, 0xc0, !UPT ;  /* 0x0000ffff18187892 */ /* 0x000fe4000f8ec0ff */
[----:B------:R-:W-:Y:S02]  /*15a0*/  ULOP3.LUT UR21, UR21, 0xffff, URZ, 0xc0, !UPT ;  /* 0x0000ffff15157892 */ /* 0x000fe4000f8ec0ff */
[----:B------:R-:W-:Y:S02]  /*15b0*/  UISETP.NE.AND UP3, UPT, UR25, 0x2, UPT ;  /* 0x000000021900788c */ /* 0x000fe4000bf65270 */
[----:B------:R-:W-:Y:S02]  /*15c0*/  ULOP3.LUT UR48, UR12, 0x1, URZ, 0xc0, !UPT ;  /* 0x000000010c307892 */ /* 0x000fe4000f8ec0ff */
[----:B------:R-:W-:-:S02]  /*15d0*/  ULOP3.LUT UR46, UR11, 0x1, URZ, 0xc0, !UPT ;  /* 0x000000010b2e7892 */ /* 0x000fc4000f8ec0ff */
[----:B------:R-:W-:Y:S02]  /*15e0*/  ULOP3.LUT UR27, UR27, 0x800, URZ, 0xc0, !UPT ;  /* 0x000008001b1b7892 */ /* 0x000fe4000f8ec0ff */
[----:B------:R-:W-:Y:S02]  /*15f0*/  ULOP3.LUT UR26, UR26, 0x800, URZ, 0xc0, !UPT ;  /* 0x000008001a1a7892 */ /* 0x000fe4000f8ec0ff */
[----:B------:R-:W-:Y:S02]  /*1600*/  USHF.L.U32 UR24, UR13, UR24, URZ ;  /* 0x000000180d187299 */ /* 0x000fe400080006ff */
[----:B------:R-:W-:Y:S01]  /*1610*/  USHF.L.U32 UR21, UR14, UR21, URZ ;  /* 0x000000150e157299 */ /* 0x000fe200080006ff */
[----:B------:R-:W-:Y:S01]  /*1620*/  UMOV UR16, UR32 ;  /* 0x0000002000107c82 */ /* 0x000fe20008000000 */
[----:B------:R-:W-:Y:S10]  /*1630*/  BRA.U !UP0, `(.L_x_19) ;  /* 0x0000000108d47547 */ /* 0x000ff4000b800000 */
[----:B------:R-:W2:Y:S01]  /*1640*/  LDCU.128 UR12, c[0x0][0xb10] ;  /* 0x00016200ff0c77ac */ /* 0x000ea20008000c00 */
[----:B------:R-:W3:Y:S01]  /*1650*/  LDCU UR6, c[0x0][0x370] ;  /* 0x00006e00ff0677ac */ /* 0x000ee20008000800 */
[----:B------:R-:W4:Y:S01]  /*1660*/  LDCU UR5, c[0x0][0x374] ;  /* 0x00006e80ff0577ac */ /* 0x000f220008000800 */
[----:B------:R-:W1:Y:S01]  /*1670*/  LDCU UR31, c[0x0][0xb0c] ;  /* 0x00016180ff1f77ac */ /* 0x000e620008000800 */
[----:B------:R-:W1:Y:S01]  /*1680*/  LDCU UR4, c[0x0][0xb20] ;  /* 0x00016400ff0477ac */ /* 0x000e620008000800 */
[----:B------:R-:W1:Y:S01]  /*1690*/  LDCU.64 UR8, c[0x0][0xb28] ;  /* 0x00016500ff0877ac */ /* 0x000e620008000a00 */
[----:B--2---:R-:W-:Y:S02]  /*16a0*/  UISETP.NE.AND UP0, UPT, UR14, 0x1, UPT ;  /* 0x000000010e00788c */ /* 0x004fe4000bf05270 */
[----:B----4-:R-:W-:Y:S02]  /*16b0*/  UIMAD.WIDE.U32 UR10, UR5, UR15, URZ ;  /* 0x0000000f050a72a5 */ /* 0x010fe4000f8e00ff */
[----:B---3--:R-:W-:-:S02]  /*16c0*/  UIMAD.WIDE.U32 UR18, UR6, UR12, URZ ;  /* 0x0000000c061272a5 */ /* 0x008fc4000f8e00ff */
[----:B-1----:R-:W-:Y:S02]  /*16d0*/  UISETP.NE.AND UP1, UPT, UR31, 0x1, UPT ;  /* 0x000000011f00788c */ /* 0x002fe4000bf25270 */
[----:B------:R-:W-:Y:S01]  /*16e0*/  UISETP.NE.AND UP2, UPT, UR28, 0x1, UPT ;  /* 0x000000011c00788c */ /* 0x000fe2000bf45270 */
[----:B------:R-:W-:Y:S02]  /*16f0*/  UMOV UR10, UR11 ;  /* 0x0000000b000a7c82 */ /* 0x000fe40008000000 */
[----:B------:R-:W-:Y:S01]  /*1700*/  UMOV UR18, UR19 ;  /* 0x0000001300127c82 */ /* 0x000fe20008000000 */
[----:B------:R-:W-:Y:S02]  /*1710*/  @UP0 USHF.R.U32.HI UR5, URZ, UR4, UR10 ;  /* 0x00000004ff050299 */ /* 0x000fe4000801160a */
[----:B------:R-:W-:Y:S02]  /*1720*/  UIMAD.WIDE.U32 UR22, UR20, UR15, URZ ;  /* 0x0000000f141672a5 */ /* 0x000fe4000f8e00ff */
[----:B------:R-:W-:-:S02]  /*1730*/  UIMAD.WIDE.U32 UR10, UR5, UR8, URZ ;  /* 0x00000008050a72a5 */ /* 0x000fc4000f8e00ff */
[----:B------:R-:W-:Y:S02]  /*1740*/  @UP1 USHF.R.U32.HI UR6, URZ, UR13, UR18 ;  /* 0x0000000dff061299 */ /* 0x000fe40008011612 */
[----:B------:R-:W-:Y:S02]  /*1750*/  UIMAD.WIDE.U32 UR16, UR32, UR12, URZ ;  /* 0x0000000c201072a5 */ /* 0x000fe4000f8e00ff */
[----:B------:R-:W-:Y:S01]  /*1760*/  UIMAD.WIDE.U32 UR18, UR6, UR8, URZ ;  /* 0x00000008061272a5 */ /* 0x000fe2000f8e00ff */
[----:B------:R-:W-:Y:S01]  /*1770*/  UMOV UR22, UR23 ;  /* 0x0000001700167c82 */ /* 0x000fe20008000000 */
[----:B------:R-:W-:Y:S01]  /*1780*/  UMOV UR10, UR11 ;  /* 0x0000000b000a7c82 */ /* 0x000fe20008000000 */
[----:B------:R-:W-:Y:S02]  /*1790*/  USHF.R.U32.HI UR22, URZ, UR4, UR22 ;  /* 0x00000004ff167299 */ /* 0x000fe40008011616 */
[----:B------:R-:W-:Y:S02]  /*17a0*/  @UP2 USHF.R.U32.HI UR5, URZ, UR9, UR10 ;  /* 0x00000009ff052299 */ /* 0x000fe4000801160a */
[----:B------:R-:W-:Y:S01]  /*17b0*/  UMOV UR7, UR19 ;  /* 0x0000001300077c82 */ /* 0x000fe20008000000 */
[----:B------:R-:W-:Y:S01]  /*17c0*/  UMOV UR16, UR17 ;  /* 0x0000001100107c82 */ /* 0x000fe20008000000 */
[----:B------:R-:W-:-:S02]  /*17d0*/  @UP2 USHF.R.U32.HI UR6, URZ, UR9, UR7 ;  /* 0x00000009ff062299 */ /* 0x000fc40008011607 */
[----:B------:R-:W-:Y:S02]  /*17e0*/  USHF.R.U32.HI UR16, URZ, UR13, UR16 ;  /* 0x0000000dff107299 */ /* 0x000fe40008011610 */
[----:B------:R-:W-:Y:S02]  /*17f0*/  USEL UR4, UR20, UR22, !UP0 ;  /* 0x0000001614047287 */ /* 0x000fe4000c000000 */
[----:B------:R-:W-:Y:S02]  /*1800*/  UIMAD UR7, UR5, UR28, URZ ;  /* 0x0000001c050772a4 */ /* 0x000fe4000f8e02ff */
[----:B------:R-:W-:Y:S02]  /*1810*/  USEL UR5, UR32, UR16, !UP1 ;  /* 0x0000001020057287 */ /* 0x000fe4000c800000 */
[----:B------:R-:W-:Y:S02]  /*1820*/  UIMAD UR12, UR6, UR28, URZ ;  /* 0x0000001c060c72a4 */ /* 0x000fe4000f8e02ff */
[----:B------:R-:W-:-:S02]  /*1830*/  UISETP.GE.AND UP0, UPT, UR4, UR7, UPT ;  /* 0x000000070400728c */ /* 0x000fc4000bf06270 */
[----:B------:R-:W-:Y:S02]  /*1840*/  UIMAD.WIDE.U32 UR10, UR4, UR8, URZ ;  /* 0x00000008040a72a5 */ /* 0x000fe4000f8e00ff */
[----:B------:R-:W-:Y:S02]  /*1850*/  UISETP.GE.OR UP0, UPT, UR5, UR12, UP0 ;  /* 0x0000000c0500728c */ /* 0x000fe40008706670 */
[----:B------:R-:W-:Y:S02]  /*1860*/  UIMAD.WIDE.U32 UR12, UR5, UR8, URZ ;  /* 0x00000008050c72a5 */ /* 0x000fe4000f8e00ff */
[----:B------:R-:W-:Y:S01]  /*1870*/  UIADD3 UR10, UPT, UPT, -UR4, URZ, URZ ;  /* 0x000000ff040a7290 */ /* 0x000fe2000fffe1ff */
[----:B------:R-:W-:Y:S01]  /*1880*/  UMOV UR8, UR11 ;  /* 0x0000000b00087c82 */ /* 0x000fe20008000000 */
[----:B------:R-:W-:Y:S02]  /*1890*/  UIADD3 UR16, UPT, UPT, -UR5, URZ, URZ ;  /* 0x000000ff05107290 */ /* 0x000fe4000fffe1ff */
[----:B------:R-:W-:-:S03]  /*18a0*/  USHF.R.U32.HI UR8, URZ, UR9, UR8 ;  /* 0x00000009ff087299 */ /* 0x000fc60008011608 */
[----:B------:R-:W-:Y:S01]  /*18b0*/  @!UP0 UMOV UR7, UR13 ;  /* 0x0000000d00078c82 */ /* 0x000fe20008000000 */
[----:B------:R-:W-:Y:S02]  /*18c0*/  UIMAD UR20, UR14, UR10, UR20 ;  /* 0x0000000a0e1472a4 */ /* 0x000fe4000f8e0214 */
[----:B------:R-:W-:Y:S02]  /*18d0*/  USEL UR8, UR4, UR8, !UP2 ;  /* 0x0000000804087287 */ /* 0x000fe4000d000000 */
[----:B------:R-:W-:Y:S02]  /*18e0*/  @!UP0 USHF.R.U32.HI UR7, URZ, UR9, UR7 ;  /* 0x00000009ff078299 */ /* 0x000fe40008011607 */
[----:B------:R-:W-:Y:S02]  /*18f0*/  UIADD3 UR9, UPT, UPT, -UR8, URZ, URZ ;  /* 0x000000ff08097290 */ /* 0x000fe4000fffe1ff */
[----:B------:R-:W-:Y:S02]  /*1900*/  @!UP0 USEL UR7, UR5, UR7, !UP2 ;  /* 0x0000000705078287 */ /* 0x000fe4000d000000 */
[----:B------:R-:W-:-:S02]  /*1910*/  UIMAD UR9, UR28, UR9, UR4 ;  /* 0x000000091c0972a4 */ /* 0x000fc4000f8e0204 */
[----:B------:R-:W-:Y:S02]  /*1920*/  @!UP0 UIADD3 UR8, UPT, UPT, UR8, -UR7, URZ ;  /* 0x8000000708088290 */ /* 0x000fe4000fffe0ff */
[----:B------:R-:W-:Y:S02]  /*1930*/  @!UP0 UIMAD UR6, UR9, UR6, UR7 ;  /* 0x00000006090682a4 */ /* 0x000fe4000f8e0207 */
[----:B------:R-:W-:Y:S02]  /*1940*/  @!UP0 UIMAD UR4, UR8, UR28, UR5 ;  /* 0x0000001c080482a4 */ /* 0x000fe4000f8e0205 */
[----:B------:R-:W-:Y:S02]  /*1950*/  UIMAD UR16, UR31, UR16, UR32 ;  /* 0x000000101f1072a4 */ /* 0x000fe4000f8e0220 */
[----:B------:R-:W-:Y:S01]  /*1960*/  UIMAD UR20, UR4, UR14, UR20 ;  /* 0x0000000e041472a4 */ /* 0x000fe2000f8e0214 */
[----:B------:R-:W-:Y:S02]  /*1970*/  @!UP0 UMOV UR5, UR6 ;  /* 0x0000000600058c82 */ /* 0x000fe40008000000 */
[----:B------:R-:W-:-:S12]  /*1980*/  UIMAD UR16, UR5, UR31, UR16 ;  /* 0x0000001f051072a4 */ /* 0x000fd8000f8e0210 */
.L_x_19:
[----:B------:R-:W-:-:S09]  /*1990*/  UISETP.NE.AND UP0, UPT, UR33, 0x1, UPT ;  /* 0x000000012100788c */ /* 0x000fd2000bf05270 */
[----:B------:R-:W-:Y:S05]  /*19a0*/  BRA.U UP0, `(.L_x_20) ;  /* 0x0000000100447547 */ /* 0x000fea000b800000 */
[----:B------:R-:W2:Y:S01]  /*19b0*/  LDCU.128 UR8, c[0x0][0xb10] ;  /* 0x00016200ff0877ac */ /* 0x000ea20008000c00 */
[----:B------:R-:W3:Y:S01]  /*19c0*/  LDCU UR12, c[0x0][0xb0c] ;  /* 0x00016180ff0c77ac */ /* 0x000ee20008000800 */
[----:B------:R-:W4:Y:S01]  /*19d0*/  LDCU UR13, c[0x0][0xb20] ;  /* 0x00016400ff0d77ac */ /* 0x000f220008000800 */
[----:B--2---:R-:W-:Y:S02]  /*19e0*/  UIMAD.WIDE.U32 UR6, UR16, UR8, URZ ;  /* 0x00000008100672a5 */ /* 0x004fe4000f8e00ff */
[----:B------:R-:W-:Y:S02]  /*19f0*/  UIMAD.WIDE.U32 UR4, UR20, UR11, URZ ;  /* 0x0000000b140472a5 */ /* 0x000fe4000f8e00ff */
[----:B---3--:R-:W-:Y:S02]  /*1a00*/  UISETP.NE.AND UP1, UPT, UR12, 0x1, UPT ;  /* 0x000000010c00788c */ /* 0x008fe4000bf25270 */
[----:B------:R-:W-:Y:S01]  /*1a10*/  UISETP.NE.AND UP0, UPT, UR10, 0x1, UPT ;  /* 0x000000010a00788c */ /* 0x000fe2000bf05270 */
[----:B------:R-:W-:-:S02]  /*1a20*/  UMOV UR6, UR7 ;  /* 0x0000000700067c82 */ /* 0x000fc40008000000 */
[----:B------:R-:W-:Y:S01]  /*1a30*/  UMOV UR4, UR5 ;  /* 0x0000000500047c82 */ /* 0x000fe20008000000 */
[----:B------:R-:W-:Y:S02]  /*1a40*/  USHF.R.U32.HI UR9, URZ, UR9, UR6 ;  /* 0x00000009ff097299 */ /* 0x000fe40008011606 */
[----:B----4-:R-:W-:Y:S02]  /*1a50*/  USHF.R.U32.HI UR4, URZ, UR13, UR4 ;  /* 0x0000000dff047299 */ /* 0x010fe40008011604 */
[----:B------:R-:W-:Y:S02]  /*1a60*/  USEL UR5, UR16, UR9, !UP1 ;  /* 0x0000000910057287 */ /* 0x000fe4000c800000 */
[----:B------:R-:W-:-:S04]  /*1a70*/  USEL UR4, UR20, UR4, !UP0 ;  /* 0x0000000414047287 */ /* 0x000fc8000c000000 */
[----:B------:R-:W-:Y:S02]  /*1a80*/  UIADD3 UR6, UPT, UPT, -UR4, UR5, URZ ;  /* 0x0000000504067290 */ /* 0x000fe4000fffe1ff */
[----:B------:R-:W-:Y:S02]  /*1a90*/  UIADD3 UR4, UPT, UPT, UR4, -UR5, URZ ;  /* 0x8000000504047290 */ /* 0x000fe4000fffe0ff */
[----:B------:R-:W-:Y:S02]  /*1aa0*/  UIMAD UR20, UR6, UR10, UR20 ;  /* 0x0000000a061472a4 */ /* 0x000fe4000f8e0214 */
[----:B------:R-:W-:-:S12]  /*1ab0*/  UIMAD UR16, UR4, UR12, UR16 ;  /* 0x0000000c041072a4 */ /* 0x000fd8000f8e0210 */
.L_x_20:
[----:B------:R-:W-:-:S09]  /*1ac0*/  UISETP.EQ.U32.AND UP0, UPT, UR34, 0x1, UPT ;  /* 0x000000012200788c */ /* 0x000fd2000bf02070 */
[----:B------:R-:W-:Y:S05]  /*1ad0*/  BRA.U !UP0, `(.L_x_21) ;  /* 0x00000001080c7547 */ /* 0x000fea000b800000 */
[----:B------:R-:W-:Y:S01]  /*1ae0*/  UCGABAR_WAIT ;  /* 0x0000000000007dc7 */ /* 0x000fe20008000000 */
[----:B------:R-:W-:Y:S01]  /*1af0*/  CCTL.IVALL ;  /* 0x00000000ff00798f */ /* 0x000fe20002000000 */
[----:B------:R-:W-:Y:S05]  /*1b00*/  BRA `(.L_x_22) ;  /* 0x0000000000047947 */ /* 0x000fea0003800000 */
.L_x_21:
[----:B------:R-:W-:Y:S06]  /*1b10*/  BAR.SYNC.DEFER_BLOCKING 0x0 ;  /* 0x0000000000007b1d */ /* 0x000fec0000010000 */
.L_x_22:
[----:B------:R-:W-:Y:S05]  /*1b20*/  BRA.U UP3, `(.L_x_23) ;  /* 0x0000001d03807547 */ /* 0x000fea000b800000 */
[----:B------:R-:W2:Y:S01]  /*1b30*/  LDCU UR6, c[0x0][0x38c] ;  /* 0x00007180ff0677ac */ /* 0x000ea20008000800 */
[----:B------:R-:W-:Y:S01]  /*1b40*/  PLOP3.LUT P1, PT, PT, PT, UP5, 0x80, 0x8 ;  /* 0x000000000008781c */ /* 0x000fe20003f2f058 */
[----:B------:R-:W-:Y:S01]  /*1b50*/  IMAD.MOV.U32 R12, RZ, RZ, 0x1 ;  /* 0x00000001ff0c7424 */ /* 0x000fe200078e00ff */
[----:B------:R-:W-:Y:S01]  /*1b60*/  ISETP.NE.AND P2, PT, R0, RZ, P3 ;  /* 0x000000ff0000720c */ /* 0x000fe20001f45270 */
[----:B------:R-:W-:Y:S01]  /*1b70*/  USHF.L.U32 UR7, UR32, 0x7, URZ ;  /* 0x0000000720077899 */ /* 0x000fe200080006ff */
[----:B------:R-:W-:Y:S01]  /*1b80*/  PLOP3.LUT P1, PT, P1, PT, PT, 0x8, 0x80 ;  /* 0x000000000080781c */ /* 0x000fe20000f2e170 */
[----:B------:R-:W-:Y:S01]  /*1b90*/  UISETP.NE.AND UP1, UPT, UR25, URZ, UPT ;  /* 0x000000ff1900728c */ /* 0x000fe2000bf25270 */
[----:B------:R-:W-:Y:S01]  /*1ba0*/  CS2R R10, SRZ ;  /* 0x00000000000a7805 */ /* 0x000fe2000001ff00 */
[----:B------:R-:W-:Y:S01]  /*1bb0*/  IMAD.MOV.U32 R9, RZ, RZ, RZ ;  /* 0x000000ffff097224 */ /* 0x000fe200078e00ff */
[----:B------:R-:W3:Y:S01]  /*1bc0*/  LDCU UR40, c[0x0][0x370] ;  /* 0x00006e00ff2877ac */ /* 0x000ee20008000800 */
[----:B------:R-:W-:Y:S01]  /*1bd0*/  IMAD.MOV.U32 R8, RZ, RZ, 0x1 ;  /* 0x00000001ff087424 */ /* 0x000fe200078e00ff */
[----:B------:R-:W-:Y:S01]  /*1be0*/  USEL UR25, UR44, 0x2, UP1 ;  /* 0x000000022c197887 */ /* 0x000fe20008800000 */
[----:B------:R-:W4:Y:S01]  /*1bf0*/  LDCU.64 UR30, c[0x0][0x348] ;  /* 0x00006900ff1e77ac */ /* 0x000f220008000a00 */
[----:B--2---:R-:W-:-:S02]  /*1c00*/  UIADD3 UR5, UPT, UPT, UR6, 0x1f, URZ ;  /* 0x0000001f06057890 */ /* 0x004fc4000fffe0ff */
[----:B------:R-:W-:Y:S02]  /*1c10*/  UIADD3 UR49, UPT, UPT, UR6, 0x3e, URZ ;  /* 0x0000003e06317890 */ /* 0x000fe4000fffe0ff */
[----:B------:R-:W-:Y:S01]  /*1c20*/  USHF.R.S32.HI UR4, URZ, 0x1f, UR5 ;  /* 0x0000001fff047899 */ /* 0x000fe20008011405 */
[----:B------:R-:W2:Y:S03]  /*1c30*/  LDCU UR39, c[0x0][0x374] ;  /* 0x00006e80ff2777ac */ /* 0x000ea60008000800 */
[----:B------:R-:W-:Y:S02]  /*1c40*/  ULEA.HI UR4, UR4, UR5, URZ, 0x5 ;  /* 0x0000000504047291 */ /* 0x000fe4000f8f28ff */
[----:B------:R-:W-:Y:S02]  /*1c50*/  ULOP3.LUT UR5, UR7, 0x80, URZ, 0xc0, !UPT ;  /* 0x0000008007057892 */ /* 0x000fe4000f8ec0ff */
[----:B------:R-:W-:-:S02]  /*1c60*/  USHF.R.S32.HI UR43, URZ, 0x5, UR4 ;  /* 0x00000005ff2b7899 */ /* 0x000fc40008011404 */
[----:B------:R-:W-:Y:S02]  /*1c70*/  UIADD3 UR4, UPT, UPT, UR6, -0x1, URZ ;  /* 0xffffffff06047890 */ /* 0x000fe4000fffe0ff */
[----:B------:R-:W-:Y:S02]  /*1c80*/  UISETP.LT.U32.AND UP0, UPT, UR43, 0x16, UPT ;  /* 0x000000162b00788c */ /* 0x000fe4000bf01070 */
[----:B------:R-:W-:Y:S02]  /*1c90*/  UISETP.GE.U32.AND UP2, UPT, UR4, -0x3f, UPT ;  /* 0xffffffc10400788c */ /* 0x000fe4000bf46070 */
[----:B------:R-:W-:Y:S02]  /*1ca0*/  USEL UR41, UR43, 0x16, UP0 ;  /* 0x000000162b297887 */ /* 0x000fe40008000000 */
[----:B------:R-:W-:Y:S02]  /*1cb0*/  ULEA UR48, UR48, UR5, 0x6 ;  /* 0x0000000530307291 */ /* 0x000fe4000f8e30ff */
[----:B------:R-:W-:-:S02]  /*1cc0*/  UIADD3 UR4, UPT, UPT, UR41, -0x1, URZ ;  /* 0xffffffff29047890 */ /* 0x000fc4000fffe0ff */
[----:B------:R-:W-:Y:S02]  /*1cd0*/  ULEA UR46, UR46, UR5, 0x6 ;  /* 0x000000052e2e7291 */ /* 0x000fe4000f8e30ff */
[----:B------:R-:W-:Y:S02]  /*1ce0*/  UIADD3 UR47, UPT, UPT, UR43, -UR41, URZ ;  /* 0x800000292b2f7290 */ /* 0x000fe4000fffe0ff */
[----:B------:R-:W-:Y:S01]  /*1cf0*/  @UP2 UIADD3 UR4, UPT, UPT, UR41, URZ, URZ ;  /* 0x000000ff29042290 */ /* 0x000fe2000fffe0ff */
[----:B------:R-:W-:-:S03]  /*1d00*/  UMOV UR7, URZ ;  /* 0x000000ff00077c82 */ /* 0x000fc60008000000 */
[----:B------:R-:W-:Y:S02]  /*1d10*/  UIADD3 UR29, UPT, UPT, UR4, 0x1, URZ ;  /* 0x00000001041d7890 */ /* 0x000fe4000fffe0ff */
[----:B--234-:R-:W-:-:S12]  /*1d20*/  UIADD3 UR44, UPT, UPT, -UR4, URZ, URZ ;  /* 0x000000ff042c7290 */ /* 0x01cfd8000fffe1ff */
.L_x_43:
[----:B------:R-:W-:Y:S01]  /*1d30*/  UISETP.NE.AND UP0, UPT, UR45, URZ, UPT ;  /* 0x000000ff2d00728c */ /* 0x000fe2000bf05270 */
[----:B------:R-:W2:Y:S08]  /*1d40*/  S2UR UR45, SR_CgaCtaId ;  /* 0x00000000002d79c3 */ /* 0x000eb00000008800 */
[----:B-1----:R-:W-:Y:S05]  /*1d50*/  BRA.U UP0, `(.L_x_24) ;  /* 0x0000000100347547 */ /* 0x002fea000b800000 */
[----:B------:R-:W3:Y:S01]  /*1d60*/  S2R R0, SR_CgaCtaId ;  /* 0x0000000000007919 */ /* 0x000ee20000008800 */
[----:B------:R-:W-:Y:S02]  /*1d70*/  MOV R3, 0x400 ;  /* 0x0000040000037802 */ /* 0x000fe40000000f00 */
[----:B------:R-:W-:Y:S02]  /*1d80*/  SHF.L.U32 R2, R8, 0x1f, RZ ;  /* 0x0000001f08027819 */ /* 0x000fe400000006ff */
[----:B---3--:R-:W-:-:S05]  /*1d90*/  LEA R0, R0, R3, 0x18 ;  /* 0x0000000300007211 */ /* 0x008fca00078ec0ff */
[----:B------:R-:W-:-:S04]  /*1da0*/  IMAD R3, R9, 0x8, R0 ;  /* 0x0000000809037824 */ /* 0x000fc800078e0200 */
[----:B------:R-:W3:Y:S02]  /*1db0*/  SYNCS.PHASECHK.TRANS64.TRYWAIT P0, [R3+URZ+0x200], R2 ;  /* 0x00020002030075a7 */ /* 0x000ee400080011ff */
[----:B---3--:R-:W-:Y:S05]  /*1dc0*/  @!P0 BRA `(.L_x_25) ;  /* 0x000000a800e88947 */ /* 0x008fea0003800000 */
.L_x_163:
[----:B------:R-:W-:Y:S01]  /*1dd0*/  VIADD R9, R9, 0x1 ;  /* 0x0000000109097836 */ /* 0x000fe20000000000 */
[----:B------:R3:W-:Y:S04]  /*1de0*/  SYNCS.ARRIVE.TRANS64.A1T0 RZ, [R3+URZ+0x1f0], RZ ;  /* 0x0001f0ff03ff79a7 */ /* 0x0007e800081000ff */
[----:B------:R-:W-:-:S04]  /*1df0*/  ISETP.NE.AND P0, PT, R9, 0x2, PT ;  /* 0x000000020900780c */ /* 0x000fc80003f05270 */
[----:B------:R-:W-:Y:S02]  /*1e00*/  SEL R9, R9, RZ, P0 ;  /* 0x000000ff09097207 */ /* 0x000fe40000000000 */
[----:B---3--:R-:W-:-:S04]  /*1e10*/  SEL R3, RZ, 0x1, P0 ;  /* 0x00000001ff037807 */ /* 0x008fc80000000000 */
[----:B------:R-:W-:-:S07]  /*1e20*/  LOP3.LUT R8, R8, R3, RZ, 0x3c, !PT ;  /* 0x0000000308087212 */ /* 0x000fce00078e3cff */
.L_x_24:
[----:B------:R-:W-:Y:S01]  /*1e30*/  UMOV UR6, 0x400 ;  /* 0x0000040000067882 */ /* 0x000fe20000000000 */
[----:B------:R-:W-:Y:S01]  /*1e40*/  SHF.L.U32 R0, R12, 0x1f, RZ ;  /* 0x0000001f0c007819 */ /* 0x000fe200000006ff */
[----:B--2---:R-:W-:Y:S02]  /*1e50*/  ULEA UR6, UR45, UR6, 0x18 ;  /* 0x000000062d067291 */ /* 0x004fe4000f8ec0ff */
[----:B------:R-:W-:Y:S02]  /*1e60*/  UISETP.GE.U32.AND UP0, UPT, UR49, 0x3f, UPT ;  /* 0x0000003f3100788c */ /* 0x000fe4000bf06070 */
[----:B------:R-:W-:Y:S02]  /*1e70*/  ULEA UR4, UR7, UR6, 0x3 ;  /* 0x0000000607047291 */ /* 0x000fe4000f8e18ff */
[----:B------:R-:W-:Y:S01]  /*1e80*/  ULEA UR11, UR20, UR48, 0x8 ;  /* 0x00000030140b7291 */ /* 0x000fe2000f8e40ff */
[----:B------:R-:W-:-:S06]  /*1e90*/  UMOV UR13, URZ ;  /* 0x000000ff000d7c82 */ /* 0x000fcc0008000000 */
[----:B------:R2:W3:Y:S01]  /*1ea0*/  SYNCS.PHASECHK.TRANS64.TRYWAIT P0, [UR4+0xb0], R0 ;  /* 0x0000b000ff0075a7 */ /* 0x0004e20008001104 */
[----:B------:R-:W-:-:S04]  /*1eb0*/  ULEA.HI UR4, UR16, UR16, URZ, 0x1 ;  /* 0x0000001010047291 */ /* 0x000fc8000f8f08ff */
[----:B------:R-:W-:-:S04]  /*1ec0*/  USHF.L.U32 UR4, UR4, 0x7, URZ ;  /* 0x0000000704047899 */ /* 0x000fc800080006ff */
[----:B------:R-:W-:-:S04]  /*1ed0*/  ULOP3.LUT UR35, UR4, 0xffffff00, URZ, 0xc0, !UPT ;  /* 0xffffff0004237892 */ /* 0x000fc8000f8ec0ff */
[----:B------:R-:W-:Y:S01]  /*1ee0*/  UIADD3 UR35, UPT, UPT, UR46, UR35, URZ ;  /* 0x000000232e237290 */ /* 0x000fe2000fffe0ff */
[----:B------:R-:W-:Y:S11]  /*1ef0*/  BRA.U !UP0, `(.L_x_26) ;  /* 0x0000000108cc7547 */ /* 0x000ff6000b800000 */
[----:B------:R-:W-:Y:S01]  /*1f00*/  UMOV UR18, UR44 ;  /* 0x0000002c00127c82 */ /* 0x000fe20008000000 */
[----:B------:R-:W-:Y:S01]  /*1f10*/  UMOV UR4, UR7 ;  /* 0x0000000700047c82 */ /* 0x000fe20008000000 */
[----:B------:R-:W-:-:S05]  /*1f20*/  UMOV UR34, URZ ;  /* 0x000000ff00227c82 */ /* 0x000fca0008000000 */
.L_x_32:
[----:B------:R-:W-:Y:S01]  /*1f30*/  ULEA UR33, UR4, UR6, 0x3 ;  /* 0x0000000604217291 */ /* 0x000fe2000f8e18ff */
[----:B------:R-:W-:Y:S01]  /*1f40*/  @P3 MOV R2, 0x4000 ;  /* 0x0000400000023802 */ /* 0x000fe20000000f00 */
[----:B-1-34-:R-:W-:Y:S10]  /*1f50*/  @P0 BRA `(.L_x_27) ;  /* 0x00000000000c0947 */ /* 0x01aff40003800000 */
[----:B------:R-:W-:-:S04]  /*1f60*/  SHF.L.U32 R3, R12, 0x1f, RZ ;  /* 0x0000001f0c037819 */ /* 0x000fc800000006ff */
[----:B------:R-:W3:Y:S02]  /*1f70*/  SYNCS.PHASECHK.TRANS64.TRYWAIT P0, [UR33+0xb0], R3 ;  /* 0x0000b003ff0075a7 */ /* 0x000ee40008001121 */
[----:B---3--:R-:W-:Y:S05]  /*1f80*/  @!P0 BRA `(.L_x_28) ;  /* 0x000000a8008c8947 */ /* 0x008fea0003800000 */
.L_x_27:
[----:B------:R3:W-:Y:S01]  /*1f90*/  @P3 SYNCS.ARRIVE.TRANS64 RZ, [UR33], R2 ;  /* 0x00000002ffff39a7 */ /* 0x0007e20008000021 */
[----:B------:R-:W-:Y:S02]  /*1fa0*/  ULOP3.LUT UR5, UR25, 0x2, URZ, 0xfc, !UPT ;  /* 0x0000000219057892 */ /* 0x000fe4000f8efcff */
[----:B------:R-:W-:Y:S02]  /*1fb0*/  UIADD3 UR18, UPT, UPT, UR18, 0x1, URZ ;  /* 0x0000000112127890 */ /* 0x000fe4000fffe0ff */
[----:B------:R-:W-:Y:S02]  /*1fc0*/  UISETP.NE.AND UP0, UPT, UR5, 0x2, UPT ;  /* 0x000000020500788c */ /* 0x000fe4000bf05270 */
[----:B------:R-:W-:-:S07]  /*1fd0*/  UISETP.NE.AND UP2, UPT, UR18, 0x1, UPT ;  /* 0x000000011200788c */ /* 0x000fce000bf45270 */
[----:B------:R-:W-:Y:S05]  /*1fe0*/  BRA.U UP0, `(.L_x_29) ;  /* 0x0000000100047547 */ /* 0x000fea000b800000 */
[----:B-1----:R-:W-:Y:S05]  /*1ff0*/  BPT.TRAP 0x1 ;  /* 0x000000040000795c */ /* 0x002fea0000300000 */
.L_x_29:
[----:B------:R-:W-:Y:S04]  /*2000*/  BSSY.RECONVERGENT B0, `(.L_x_30) ;  /* 0x0000003000007945 */ /* 0x000fe80003800200 */
[----:B------:R-:W-:Y:S05]  /*2010*/  @!P2 BRA `(.L_x_31) ;  /* 0x000000000004a947 */ /* 0x000fea0003800000 */
[----:B-1----:R-:W-:Y:S05]  /*2020*/  BPT.TRAP 0x1 ;  /* 0x000000040000795c */ /* 0x002fea0000300000 */
.L_x_31:
[----:B-1----:R-:W-:Y:S05]  /*2030*/  BSYNC.RECONVERGENT B0 ;  /* 0x0000000000007941 */ /* 0x002fea0003800200 */
.L_x_30:
[----:B------:R-:W-:Y:S02]  /*2040*/  UIADD3 UR5, UPT, UPT, UR4, 0x1, URZ ;  /* 0x0000000104057890 */ /* 0x000fe4000fffe0ff */
[----:B------:R-:W-:Y:S02]  /*2050*/  USHF.L.U32 UR4, UR4, 0xc, URZ ;  /* 0x0000000c04047899 */ /* 0x000fe400080006ff */
[----:B------:R-:W-:Y:S02]  /*2060*/  UISETP.NE.AND UP0, UPT, UR5, 0x16, UPT ;  /* 0x000000160500788c */ /* 0x000fe4000bf05270 */
[----:B------:R-:W-:Y:S02]  /*2070*/  UIADD3 UR16, UP1, UPT, UR30, 0x80, URZ ;  /* 0x000000801e107890 */ /* 0x000fe4000ff3e0ff */
[----:B------:R-:W-:Y:S02]  /*2080*/  USEL UR8, URZ, 0x1, UP0 ;  /* 0x00000001ff087887 */ /* 0x000fe40008000000 */
[----:B------:R-:W-:-:S02]  /*2090*/  USEL UR7, UR5, URZ, UP0 ;  /* 0x000000ff05077287 */ /* 0x000fc40008000000 */
[----:B------:R-:W-:Y:S02]  /*20a0*/  ULOP3.LUT UR32, UR27, UR4, URZ, 0xfc, !UPT ;  /* 0x000000041b207292 */ /* 0x000fe4000f8efcff */
[----:B------:R-:W-:Y:S01]  /*20b0*/  ULEA UR5, UR7, UR6, 0x3 ;  /* 0x0000000607057291 */ /* 0x000fe2000f8e18ff */
[----:B------:R-:W-:Y:S01]  /*20c0*/  LOP3.LUT R12, R12, UR8, RZ, 0x3c, !PT ;  /* 0x000000080c0c7c12 */ /* 0x000fe2000f8e3cff */
[----:B------:R-:W-:Y:S02]  /*20d0*/  UIADD3 UR14, UP0, UPT, UR30, 0x180, URZ ;  /* 0x000001801e0e7890 */ /* 0x000fe4000ff1e0ff */
[----:B------:R-:W-:Y:S01]  /*20e0*/  ULOP3.LUT UR8, UR26, UR4, URZ, 0xfc, !UPT ;  /* 0x000000041a087292 */ /* 0x000fe2000f8efcff */
[----:B--2---:R-:W-:Y:S01]  /*20f0*/  SHF.L.U32 R0, R12, 0x1f, RZ ;  /* 0x0000001f0c007819 */ /* 0x004fe200000006ff */
[----:B------:R-:W-:Y:S02]  /*2100*/  ULOP3.LUT UR33, UR33, 0xfefffff8, URZ, 0xc0, !UPT ;  /* 0xfefffff821217892 */ /* 0x000fe4000f8ec0ff */
[----:B------:R-:W-:Y:S01]  /*2110*/  UIADD3.X UR17, UPT, UPT, URZ, UR31, URZ, UP1, !UPT ;  /* 0x0000001fff117290 */ /* 0x000fe20008ffe4ff */
[----:B------:R4:W1:Y:S01]  /*2120*/  SYNCS.PHASECHK.TRANS64.TRYWAIT P0, [UR5+0xb0], R0 ;  /* 0x0000b000ff0075a7 */ /* 0x0008620008001105 */
[----:B------:R-:W-:-:S02]  /*2130*/  UIADD3 UR32, UPT, UPT, UR6, 0xc600, UR32 ;  /* 0x0000c60006207890 */ /* 0x000fc4000fffe020 */
[----:B------:R-:W-:Y:S02]  /*2140*/  UPRMT UR5, URZ, 0x5410, UR24 ;  /* 0x00005410ff057896 */ /* 0x000fe40008000018 */
[----:B------:R-:W-:Y:S02]  /*2150*/  UIADD3 UR8, UPT, UPT, UR6, 0x22600, UR8 ;  /* 0x0002260006087890 */ /* 0x000fe4000fffe008 */
[----:B------:R-:W-:Y:S02]  /*2160*/  UIADD3.X UR15, UPT, UPT, URZ, UR31, URZ, UP0, !UPT ;  /* 0x0000001fff0f7290 */ /* 0x000fe400087fe4ff */
[----:B------:R-:W-:Y:S01]  /*2170*/  UPRMT UR4, URZ, 0x5410, UR21 ;  /* 0x00005410ff047896 */ /* 0x000fe20008000015 */
[----:B------:R-:W-:Y:S01]  /*2180*/  UMOV UR22, 0x0 ;  /* 0x0000000000167882 */ /* 0x000fe20000000000 */
[----:B------:R-:W-:Y:S01]  /*2190*/  UMOV UR23, 0x10000000 ;  /* 0x1000000000177882 */ /* 0x000fe20000000000 */
[----:B------:R-:W-:Y:S01]  /*21a0*/  UMOV UR10, UR34 ;  /* 0x00000022000a7c82 */ /* 0x000fe20008000000 */
[----:B------:R-:W-:Y:S01]  /*21b0*/  UMOV UR12, UR36 ;  /* 0x00000024000c7c82 */ /* 0x000fe20008000000 */
[----:B------:R-:W-:Y:S01]  /*21c0*/  UMOV UR9, UR33 ;  /* 0x0000002100097c82 */ /* 0x000fe20008000000 */
[----:B------:R2:W-:Y:S01]  /*21d0*/  UTMALDG.3D.MULTICAST.2CTA [UR32], [UR16], UR5, desc[UR22] ;  /* 0x00001620100073b4 */ /* 0x0005e20008211805 */
[----:B------:R-:W-:-:S02]  /*21e0*/  UMOV UR13, UR29 ;  /* 0x0000001d000d7c82 */ /* 0x000fc40008000000 */
[----:B------:R3:W-:Y:S01]  /*21f0*/  UTMALDG.3D.MULTICAST.2CTA [UR8], [UR14], UR4, desc[UR22] ;  /* 0x000016080e0073b4 */ /* 0x0007e20008211804 */
[----:B--2---:R-:W-:Y:S01]  /*2200*/  UIADD3 UR34, UPT, UPT, UR34, 0x20, URZ ;  /* 0x0000002022227890 */ /* 0x004fe2000fffe0ff */
[----:B---3--:R-:W-:Y:S01]  /*2210*/  UMOV UR4, UR7 ;  /* 0x0000000700047c82 */ /* 0x008fe20008000000 */
[----:B------:R-:W-:Y:S10]  /*2220*/  BRA.U UP2, `(.L_x_32) ;  /* 0xfffffffd02407547 */ /* 0x000ff4000b83ffff */
.L_x_26:
[----:B------:R-:W-:Y:S01]  /*2230*/  ULEA UR4, UR7, UR6, 0x3 ;  /* 0x0000000607047291 */ /* 0x000fe2000f8e18ff */
[----:B--2-4-:R-:W-:Y:S01]  /*2240*/  SHF.L.U32 R0, R12, 0x1f, RZ ;  /* 0x0000001f0c007819 */ /* 0x014fe200000006ff */
[----:B------:R-:W-:Y:S01]  /*2250*/  @!P1 SYNCS.ARRIVE.TRANS64.A1T0 RZ, [UR6+0x1a8], RZ ;  /* 0x0001a8ffffff99a7 */ /* 0x000fe20008100006 */
[----:B------:R-:W-:-:S06]  /*2260*/  UISETP.GT.AND UP0, UPT, UR43, UR41, UPT ;  /* 0x000000292b00728c */ /* 0x000fcc000bf04270 */
[----:B-1-3--:R1:W2:Y:S03]  /*2270*/  SYNCS.PHASECHK.TRANS64.TRYWAIT P0, [UR4+0xb0], R0 ;  /* 0x0000b000ff0075a7 */ /* 0x00a2a60008001104 */
[----:B------:R-:W-:Y:S05]  /*2280*/  BRA.U !UP0, `(.L_x_33) ;  /* 0x0000000108cc7547 */ /* 0x000fea000b800000 */
[----:B------:R-:W-:Y:S01]  /*2290*/  UIADD3 UR28, UPT, UPT, UR47, UR13, URZ ;  /* 0x0000000d2f1c7290 */ /* 0x000fe2000fffe0ff */
[----:B------:R-:W-:-:S11]  /*22a0*/  UMOV UR4, UR7 ;  /* 0x0000000700047c82 */ /* 0x000fd60008000000 */
.L_x_39:
[----:B------:R-:W-:Y:S01]  /*22b0*/  ULEA UR17, UR4, UR6, 0x3 ;  /* 0x0000000604117291 */ /* 0x000fe2000f8e18ff */
[----:B--2---:R-:W-:Y:S01]  /*22c0*/  @P3 MOV R2, 0x4000 ;  /* 0x0000400000023802 */ /* 0x004fe20000000f00 */
[----:B--2-4-:R-:W-:Y:S10]  /*22d0*/  @P0 BRA `(.L_x_34) ;  /* 0x00000000000c0947 */ /* 0x014ff40003800000 */
[----:B------:R-:W-:-:S04]  /*22e0*/  SHF.L.U32 R3, R12, 0x1f, RZ ;  /* 0x0000001f0c037819 */ /* 0x000fc800000006ff */
[----:B------:R-:W2:Y:S02]  /*22f0*/  SYNCS.PHASECHK.TRANS64.TRYWAIT P0, [UR17+0xb0], R3 ;  /* 0x0000b003ff0075a7 */ /* 0x000ea40008001111 */
[----:B--2---:R-:W-:Y:S05]  /*2300*/  @!P0 BRA `(.L_x_35) ;  /* 0x000000a400c48947 */ /* 0x004fea0003800000 */
.L_x_34:
[----:B------:R2:W-:Y:S01]  /*2310*/  @P3 SYNCS.ARRIVE.TRANS64 RZ, [UR17], R2 ;  /* 0x00000002ffff39a7 */ /* 0x0005e20008000011 */
[----:B------:R-:W-:-:S04]  /*2320*/  ULOP3.LUT UR5, UR25, 0x2, URZ, 0xfc, !UPT ;  /* 0x0000000219057892 */ /* 0x000fc8000f8efcff */
[----:B------:R-:W-:-:S09]  /*2330*/  UISETP.NE.AND UP0, UPT, UR5, 0x2, UPT ;  /* 0x000000020500788c */ /* 0x000fd2000bf05270 */
[----:B------:R-:W-:Y:S05]  /*2340*/  BRA.U UP0, `(.L_x_36) ;  /* 0x0000000100047547 */ /* 0x000fea000b800000 */
[----:B------:R-:W-:Y:S05]  /*2350*/  BPT.TRAP 0x1 ;  /* 0x000000040000795c */ /* 0x000fea0000300000 */
.L_x_36:
[----:B------:R-:W-:Y:S04]  /*2360*/  BSSY.RECONVERGENT B0, `(.L_x_37) ;  /* 0x0000003000007945 */ /* 0x000fe80003800200 */
[----:B------:R-:W-:Y:S05]  /*2370*/  @!P2 BRA `(.L_x_38) ;  /* 0x000000000004a947 */ /* 0x000fea0003800000 */
[----:B------:R-:W-:Y:S05]  /*2380*/  BPT.TRAP 0x1 ;  /* 0x000000040000795c */ /* 0x000fea0000300000 */
.L_x_38:
[----:B------:R-:W-:Y:S05]  /*2390*/  BSYNC.RECONVERGENT B0 ;  /* 0x0000000000007941 */ /* 0x000fea0003800200 */
.L_x_37:
[----:B------:R-:W-:Y:S02]  /*23a0*/  UIADD3 UR5, UPT, UPT, UR4, 0x1, URZ ;  /* 0x0000000104057890 */ /* 0x000fe4000fffe0ff */
[----:B------:R-:W-:Y:S02]  /*23b0*/  USHF.L.U32 UR4, UR4, 0xc, URZ ;  /* 0x0000000c04047899 */ /* 0x000fe400080006ff */
[----:B------:R-:W-:Y:S02]  /*23c0*/  UISETP.NE.AND UP0, UPT, UR5, 0x16, UPT ;  /* 0x000000160500788c */ /* 0x000fe4000bf05270 */
[----:B------:R-:W-:Y:S02]  /*23d0*/  USHF.L.U32 UR18, UR13, 0x5, URZ ;  /* 0x000000050d127899 */ /* 0x000fe400080006ff */
[----:B------:R-:W-:Y:S02]  /*23e0*/  USEL UR8, URZ, 0x1, UP0 ;  /* 0x00000001ff087887 */ /* 0x000fe40008000000 */
[----:B------:R-:W-:-:S02]  /*23f0*/  USEL UR7, UR5, URZ, UP0 ;  /* 0x000000ff05077287 */ /* 0x000fc40008000000 */
[----:B------:R-:W-:Y:S02]  /*2400*/  UIADD3 UR22, UP0, UPT, UR30, 0x180, URZ ;  /* 0x000001801e167890 */ /* 0x000fe4000ff1e0ff */
[----:B------:R-:W-:Y:S01]  /*2410*/  ULEA UR5, UR7, UR6, 0x3 ;  /* 0x0000000607057291 */ /* 0x000fe2000f8e18ff */
[----:B------:R-:W-:Y:S01]  /*2420*/  LOP3.LUT R12, R12, UR8, RZ, 0x3c, !PT ;  /* 0x000000080c0c7c12 */ /* 0x000fe2000f8e3cff */
[----:B------:R-:W-:Y:S02]  /*2430*/  UIADD3 UR13, UPT, UPT, UR13, 0x1, URZ ;  /* 0x000000010d0d7890 */ /* 0x000fe4000fffe0ff */
[----:B------:R-:W-:Y:S01]  /*2440*/  UIADD3 UR14, UP1, UPT, UR30, 0x80, URZ ;  /* 0x000000801e0e7890 */ /* 0x000fe2000ff3e0ff */
[----:B-1----:R-:W-:Y:S01]  /*2450*/  SHF.L.U32 R0, R12, 0x1f, RZ ;  /* 0x0000001f0c007819 */ /* 0x002fe200000006ff */
[----:B------:R-:W-:Y:S02]  /*2460*/  ULOP3.LUT UR16, UR27, UR4, URZ, 0xfc, !UPT ;  /* 0x000000041b107292 */ /* 0x000fe4000f8efcff */
[----:B------:R-:W-:Y:S01]  /*2470*/  UIADD3.X UR23, UPT, UPT, URZ, UR31, URZ, UP0, !UPT ;  /* 0x0000001fff177290 */ /* 0x000fe200087fe4ff */
[----:B------:R3:W4:Y:S01]  /*2480*/  SYNCS.PHASECHK.TRANS64.TRYWAIT P0, [UR5+0xb0], R0 ;  /* 0x0000b000ff0075a7 */ /* 0x0007220008001105 */
[----:B------:R-:W-:-:S02]  /*2490*/  ULOP3.LUT UR8, UR26, UR4, URZ, 0xfc, !UPT ;  /* 0x000000041a087292 */ /* 0x000fc4000f8efcff */
[----:B------:R-:W-:Y:S02]  /*24a0*/  UISETP.NE.AND UP0, UPT, UR13, UR28, UPT ;  /* 0x0000001c0d00728c */ /* 0x000fe4000bf05270 */
[----:B------:R-:W-:Y:S02]  /*24b0*/  ULOP3.LUT UR17, UR17, 0xfefffff8, URZ, 0xc0, !UPT ;  /* 0xfefffff811117892 */ /* 0x000fe4000f8ec0ff */
[----:B------:R-:W-:Y:S02]  /*24c0*/  UIADD3 UR16, UPT, UPT, UR6, 0xc600, UR16 ;  /* 0x0000c60006107890 */ /* 0x000fe4000fffe010 */
[----:B------:R-:W-:Y:S02]  /*24d0*/  UIADD3.X UR15, UPT, UPT, URZ, UR31, URZ, UP1, !UPT ;  /* 0x0000001fff0f7290 */ /* 0x000fe40008ffe4ff */
[----:B------:R-:W-:Y:S02]  /*24e0*/  UPRMT UR5, URZ, 0x5410, UR24 ;  /* 0x00005410ff057896 */ /* 0x000fe40008000018 */
[----:B------:R-:W-:-:S02]  /*24f0*/  UIADD3 UR8, UPT, UPT, UR6, 0x22600, UR8 ;  /* 0x0002260006087890 */ /* 0x000fc4000fffe008 */
[----:B------:R-:W-:Y:S01]  /*2500*/  UPRMT UR4, URZ, 0x5410, UR21 ;  /* 0x00005410ff047896 */ /* 0x000fe20008000015 */
[----:B------:R-:W-:Y:S01]  /*2510*/  UMOV UR32, 0x0 ;  /* 0x0000000000207882 */ /* 0x000fe20000000000 */
[----:B------:R-:W-:Y:S01]  /*2520*/  UMOV UR33, 0x10000000 ;  /* 0x1000000000217882 */ /* 0x000fe20000000000 */
[----:B------:R-:W-:Y:S01]  /*2530*/  UMOV UR19, UR35 ;  /* 0x0000002300137c82 */ /* 0x000fe20008000000 */
[----:B------:R-:W-:Y:S01]  /*2540*/  UMOV UR20, UR36 ;  /* 0x0000002400147c82 */ /* 0x000fe20008000000 */
[----:B------:R-:W-:Y:S01]  /*2550*/  UMOV UR12, UR36 ;  /* 0x00000024000c7c82 */ /* 0x000fe20008000000 */
[----:B------:R-:W-:Y:S01]  /*2560*/  UMOV UR9, UR17 ;  /* 0x0000001100097c82 */ /* 0x000fe20008000000 */
[----:B------:R-:W-:Y:S01]  /*2570*/  UMOV UR10, UR18 ;  /* 0x00000012000a7c82 */ /* 0x000fe20008000000 */
[----:B------:R-:W-:Y:S01]  /*2580*/  UTMALDG.3D.MULTICAST.2CTA [UR16], [UR14], UR5, desc[UR32] ;  /* 0x000020100e0073b4 */ /* 0x000fe20008211805 */
[----:B------:R1:W-:Y:S02]  /*2590*/  UTMALDG.3D.MULTICAST.2CTA [UR8], [UR22], UR4, desc[UR32] ;  /* 0x00002008160073b4 */ /* 0x0003e40008211804 */
[----:B-1----:R-:W-:Y:S01]  /*25a0*/  UMOV UR4, UR7 ;  /* 0x0000000700047c82 */ /* 0x002fe20008000000 */
[----:B---3--:R-:W-:Y:S05]  /*25b0*/  BRA.U UP0, `(.L_x_39) ;  /* 0xfffffffd003c7547 */ /* 0x008fea000b83ffff */
.L_x_33:
[C---:B------:R-:W-:Y:S01]  /*25c0*/  LEA R3, R11.reuse, UR6, 0x3 ;  /* 0x000000060b037c11 */ /* 0x040fe2000f8e18ff */
[----:B------:R-:W-:Y:S01]  /*25d0*/  NOP ;  /* 0x0000000000007918 */ /* 0x000fe20000000000 */
[----:B-1----:R-:W-:Y:S02]  /*25e0*/  SHF.L.U32 R0, R10, 0x1f, RZ ;  /* 0x0000001f0a007819 */ /* 0x002fe400000006ff */
[----:B------:R-:W-:Y:S02]  /*25f0*/  LEA R5, R11, UR6, 0x4 ;  /* 0x000000060b057c11 */ /* 0x000fe4000f8e20ff */
[----:B--2-4-:R-:W1:Y:S02]  /*2600*/  SYNCS.PHASECHK.TRANS64.TRYWAIT P0, [R3+URZ+0x1b0], R0 ;  /* 0x0001b000030075a7 */ /* 0x014e6400080011ff */
[----:B-1----:R-:W-:Y:S05]  /*2610*/  @!P0 BRA `(.L_x_40) ;  /* 0x000000a400188947 */ /* 0x002fea0003800000 */
.L_x_166:
[----:B------:R-:W2:Y:S01]  /*2620*/  LDS.128 R4, [R5+0x220] ;  /* 0x0002200005047984 */ /* 0x000ea20000000c00 */
[----:B------:R-:W-:Y:S01]  /*2630*/  UISETP.GE.AND UP0, UPT, UR42, 0x1, UPT ;  /* 0x000000012a00788c */ /* 0x000fe2000bf06270 */
[----:B------:R-:W-:Y:S01]  /*2640*/  @!PT LDS RZ, [RZ] ;  /* 0x00000000fffff984 */ /* 0x000fe20000000800 */
[----:B------:R-:W-:Y:S01]  /*2650*/  @!PT LDS RZ, [RZ] ;  /* 0x00000000fffff984 */ /* 0x000fe20000000800 */
[----:B------:R-:W-:Y:S01]  /*2660*/  @!PT LDS RZ, [RZ] ;  /* 0x00000000fffff984 */ /* 0x000fe20000000800 */
[----:B------:R-:W-:Y:S01]  /*2670*/  @!PT LDS RZ, [RZ] ;  /* 0x00000000fffff984 */ /* 0x000fe20000000800 */
[----:B------:R3:W-:Y:S06]  /*2680*/  MEMBAR.ALL.CTA ;  /* 0x0000000000007992 */ /* 0x0007ec0000008000 */
[----:B---3--:R-:W3:Y:S01]  /*2690*/  FENCE.VIEW.ASYNC.S ;  /* 0x00000000000073c6 */ /* 0x008ee20000000000 */
[----:B--2---:R-:W-:-:S13]  /*26a0*/  LOP3.LUT P0, RZ, R6, 0x1, RZ, 0xc0, !PT ;  /* 0x0000000106ff7812 */ /* 0x004fda000780c0ff */
[----:B---3--:R-:W-:Y:S01]  /*26b0*/  VOTEU.ANY UP1, P0 ;  /* 0x0000000000ff7886 */ /* 0x008fe20000020100 */
[----:B------:R-:W-:-:S13]  /*26c0*/  PLOP3.LUT P0, PT, PT, PT, UP1, 0x80, 0x8 ;  /* 0x000000000008781c */ /* 0x000fda0003f0f018 */
[----:B-1----:R-:W-:Y:S02]  /*26d0*/  @P0 LOP3.LUT R0, R5, 0xffff, RZ, 0xc0, !PT ;  /* 0x0000ffff05000812 */ /* 0x002fe400078ec0ff */
[----:B------:R-:W-:Y:S02]  /*26e0*/  @P0 MOV R2, R4 ;  /* 0x0000000400020202 */ /* 0x000fe40000000f00 */
[----:B------:R-:W-:Y:S01]  /*26f0*/  @P0 R2UR UR5, R0 ;  /* 0x00000000000502ca */ /* 0x000fe200000e0000 */
[----:B------:R-:W-:Y:S01]  /*2700*/  VIADD R0, R3, 0x1c0 ;  /* 0x000001c003007836 */ /* 0x000fe20000000000 */
[----:B------:R-:W-:Y:S02]  /*2710*/  @P0 SHF.R.U32.HI R4, RZ, 0x10, R5 ;  /* 0x00000010ff040819 */ /* 0x000fe40000011605 */
[----:B------:R-:W-:Y:S02]  /*2720*/  @P0 R2UR UR8, R2 ;  /* 0x00000000020802ca */ /* 0x000fe400000e0000 */
[----:B------:R-:W-:-:S02]  /*2730*/  PRMT R0, RZ, 0x654, R0 ;  /* 0x00000654ff007816 */ /* 0x000fc40000000000 */
[----:B------:R-:W-:Y:S02]  /*2740*/  @P0 R2UR UR4, R4 ;  /* 0x00000000040402ca */ /* 0x000fe400000e0000 */
[----:B------:R1:W-:Y:S03]  /*2750*/  SYNCS.ARRIVE.TRANS64.RED.A1T0 RZ, [R0+URZ], RZ ;  /* 0x000000ff00ff79a7 */ /* 0x0003e600081004ff */
[----:B------:R-:W-:-:S04]  /*2760*/  @UP1 UMOV UR37, UR5 ;  /* 0x0000000500251c82 */ /* 0x000fc80008000000 */
[----:B------:R-:W-:-:S04]  /*2770*/  @UP1 UMOV UR38, UR8 ;  /* 0x0000000800261c82 */ /* 0x000fc80008000000 */
[----:B------:R-:W-:Y:S01]  /*2780*/  @UP1 UMOV UR36, UR4 ;  /* 0x0000000400241c82 */ /* 0x000fe20008000000 */
[----:B------:R-:W-:Y:S05]  /*2790*/  BRA.U !UP0, `(.L_x_41) ;  /* 0x0000000108d47547 */ /* 0x000fea000b800000 */
[----:B------:R-:W2:Y:S01]  /*27a0*/  LDCU.128 UR12, c[0x0][0xb10] ;  /* 0x00016200ff0c77ac */ /* 0x000ea20008000c00 */
[----:B------:R-:W3:Y:S01]  /*27b0*/  LDCU UR28, c[0x0][0xb20] ;  /* 0x00016400ff1c77ac */ /* 0x000ee20008000800 */
[----:B------:R-:W4:Y:S01]  /*27c0*/  LDCU UR20, c[0x0][0xb0c] ;  /* 0x00016180ff1477ac */ /* 0x000f220008000800 */
[----:B------:R-:W1:Y:S01]  /*27d0*/  LDCU.64 UR10, c[0x0][0xb28] ;  /* 0x00016500ff0a77ac */ /* 0x000e620008000a00 */
[----:B------:R-:W-:Y:S02]  /*27e0*/  UISETP.NE.AND UP3, UPT, UR42, 0x1, UPT ;  /* 0x000000012a00788c */ /* 0x000fe4000bf65270 */
[----:B--2---:R-:W-:Y:S02]  /*27f0*/  UIMAD.WIDE.U32 UR8, UR39, UR15, URZ ;  /* 0x0000000f270872a5 */ /* 0x004fe4000f8e00ff */
[----:B------:R-:W-:Y:S02]  /*2800*/  UIMAD.WIDE.U32 UR4, UR40, UR12, URZ ;  /* 0x0000000c280472a5 */ /* 0x000fe4000f8e00ff */
[----:B------:R-:W-:-:S02]  /*2810*/  UISETP.NE.AND UP0, UPT, UR14, 0x1, UPT ;  /* 0x000000010e00788c */ /* 0x000fc4000bf05270 */
[----:B------:R-:W-:Y:S01]  /*2820*/  UIMAD.WIDE.U32 UR22, UR37, UR15, URZ ;  /* 0x0000000f251672a5 */ /* 0x000fe2000f8e00ff */
[----:B------:R-:W-:Y:S02]  /*2830*/  UMOV UR8, UR9 ;  /* 0x0000000900087c82 */ /* 0x000fe40008000000 */
[----:B------:R-:W-:Y:S01]  /*2840*/  UMOV UR4, UR5 ;  /* 0x0000000500047c82 */ /* 0x000fe20008000000 */
[----:B---3--:R-:W-:Y:S02]  /*2850*/  USHF.R.U32.HI UR8, URZ, UR28, UR8 ;  /* 0x0000001cff087299 */ /* 0x008fe40008011608 */
[----:B----4-:R-:W-:Y:S02]  /*2860*/  UISETP.NE.AND UP2, UPT, UR20, 0x1, UPT ;  /* 0x000000011400788c */ /* 0x010fe4000bf45270 */
[----:B------:R-:W-:Y:S02]  /*2870*/  USHF.R.U32.HI UR4, URZ, UR13, UR4 ;  /* 0x0000000dff047299 */ /* 0x000fe40008011604 */
[----:B------:R-:W-:-:S02]  /*2880*/  USEL UR5, UR39, UR8, !UP0 ;  /* 0x0000000827057287 */ /* 0x000fc4000c000000 */
[----:B------:R-:W-:Y:S02]  /*2890*/  USEL UR8, UR40, UR4, !UP2 ;  /* 0x0000000428087287 */ /* 0x000fe4000d000000 */
[----:B-1----:R-:W-:Y:S01]  /*28a0*/  UIMAD.WIDE.U32 UR16, UR5, UR10, URZ ;  /* 0x0000000a051072a5 */ /* 0x002fe2000f8e00ff */
[----:B------:R-:W-:Y:S01]  /*28b0*/  UMOV UR4, UR23 ;  /* 0x0000001700047c82 */ /* 0x000fe20008000000 */
[----:B------:R-:W-:Y:S02]  /*28c0*/  UIMAD.WIDE.U32 UR18, UR38, UR12, URZ ;  /* 0x0000000c261272a5 */ /* 0x000fe4000f8e00ff */
[----:B------:R-:W-:-:S03]  /*28d0*/  UIMAD.WIDE.U32 UR22, UR8, UR10, URZ ;  /* 0x0000000a081672a5 */ /* 0x000fc6000f8e00ff */
[----:B------:R-:W-:Y:S01]  /*28e0*/  UMOV UR16, UR17 ;  /* 0x0000001100107c82 */ /* 0x000fe20008000000 */
[----:B------:R-:W-:Y:S02]  /*28f0*/  USHF.R.U32.HI UR4, URZ, UR28, UR4 ;  /* 0x0000001cff047299 */ /* 0x000fe40008011604 */
[----:B------:R-:W-:Y:S01]  /*2900*/  @UP3 USHF.R.U32.HI UR5, URZ, UR11, UR16 ;  /* 0x0000000bff053299 */ /* 0x000fe20008011610 */
[----:B------:R-:W-:Y:S01]  /*2910*/  UMOV UR18, UR19 ;  /* 0x0000001300127c82 */ /* 0x000fe20008000000 */
[----:B------:R-:W-:Y:S01]  /*2920*/  UMOV UR22, UR23 ;  /* 0x0000001700167c82 */ /* 0x000fe20008000000 */
[----:B------:R-:W-:Y:S02]  /*2930*/  USHF.R.U32.HI UR13, URZ, UR13, UR18 ;  /* 0x0000000dff0d7299 */ /* 0x000fe40008011612 */
[----:B------:R-:W-:Y:S02]  /*2940*/  USEL UR4, UR37, UR4, !UP0 ;  /* 0x0000000425047287 */ /* 0x000fe4000c000000 */
[----:B------:R-:W-:-:S02]  /*2950*/  @UP3 USHF.R.U32.HI UR8, URZ, UR11, UR22 ;  /* 0x0000000bff083299 */ /* 0x000fc40008011616 */
[----:B------:R-:W-:Y:S02]  /*2960*/  UIMAD UR9, UR42, UR5, URZ ;  /* 0x000000052a0972a4 */ /* 0x000fe4000f8e02ff */
[----:B------:R-:W-:Y:S02]  /*2970*/  USEL UR5, UR38, UR13, !UP2 ;  /* 0x0000000d26057287 */ /* 0x000fe4000d000000 */
[----:B------:R-:W-:Y:S02]  /*2980*/  UIMAD UR12, UR42, UR8, URZ ;  /* 0x000000082a0c72a4 */ /* 0x000fe4000f8e02ff */
[----:B------:R-:W-:Y:S02]  /*2990*/  UISETP.GE.AND UP0, UPT, UR4, UR9, UPT ;  /* 0x000000090400728c */ /* 0x000fe4000bf06270 */
[----:B------:R-:W-:Y:S02]  /*29a0*/  UIMAD.WIDE.U32 UR16, UR4, UR10, URZ ;  /* 0x0000000a041072a5 */ /* 0x000fe4000f8e00ff */
[----:B------:R-:W-:-:S02]  /*29b0*/  UISETP.GE.OR UP0, UPT, UR5, UR12, UP0 ;  /* 0x0000000c0500728c */ /* 0x000fc40008706670 */
        /* <DEDUP_REMOVED lines=19> */
.L_x_41:
[----:B------:R-:W2:Y:S02]  /*2af0*/  LDCU UR4, c[0x0][0xb30] ;  /* 0x00016600ff0477ac */ /* 0x000ea40008000800 */
[----:B--2---:R-:W-:-:S09]  /*2b00*/  UISETP.NE.AND UP0, UPT, UR4, 0x1, UPT ;  /* 0x000000010400788c */ /* 0x004fd2000bf05270 */
        /* <DEDUP_REMOVED lines=14> */
[----:B------:R-:W-:Y:S02]  /*2bf0*/  UIADD3 UR8, UPT, UPT, UR5, -UR4, URZ ;  /* 0x8000000405087290 */ /* 0x000fe4000fffe0ff */
[----:B------:R-:W-:Y:S02]  /*2c00*/  UIADD3 UR4, UPT, UPT, -UR5, UR4, URZ ;  /* 0x0000000405047290 */ /* 0x000fe4000fffe1ff */
[----:B------:R-:W-:Y:S02]  /*2c10*/  UIMAD UR37, UR8, UR14, UR37 ;  /* 0x0000000e082572a4 */ /* 0x000fe4000f8e0225 */
[----:B------:R-:W-:-:S12]  /*2c20*/  UIMAD UR38, UR4, UR10, UR38 ;  /* 0x0000000a042672a4 */ /* 0x000fd8000f8e0226 */
.L_x_42:
[----:B------:R-:W-:Y:S01]  /*2c30*/  VIADD R11, R11, 0x1 ;  /* 0x000000010b0b7836 */ /* 0x000fe20000000000 */
[----:B------:R-:W-:Y:S01]  /*2c40*/  R2UR UR4, R164 ;  /* 0x00000000a40472ca */ /* 0x000fe200000e0000 */
[----:B------:R-:W-:Y:S01]  /*2c50*/  UIADD3 UR16, UPT, UPT, UR38, UR61, URZ ;  /* 0x0000003d26107290 */ /* 0x000fe2000fffe0ff */
[----:B------:R-:W-:Y:S02]  /*2c60*/  PLOP3.LUT P1, PT, PT, PT, PT, 0x80, 0x8 ;  /* 0x000000000008781c */ /* 0x000fe40003f2f070 */
[----:B------:R-:W-:-:S04]  /*2c70*/  ISETP.NE.AND P0, PT, R11, 0x2, PT ;  /* 0x000000020b00780c */ /* 0x000fc80003f05270 */
[----:B------:R-:W-:Y:S02]  /*2c80*/  SEL R3, RZ, 0x1, P0 ;  /* 0x00000001ff037807 */ /* 0x000fe40000000000 */
[----:B------:R-:W-:Y:S02]  /*2c90*/  SEL R11, R11, RZ, P0 ;  /* 0x000000ff0b0b7207 */ /* 0x000fe40000000000 */
[----:B------:R-:W-:Y:S01]  /*2ca0*/  LOP3.LUT R10, R10, R3, RZ, 0x3c, !PT ;  /* 0x000000030a0a7212 */ /* 0x000fe200078e3cff */
[----:B------:R-:W-:Y:S01]  /*2cb0*/  UIADD3 UR20, UPT, UPT, UR37, UR4, URZ ;  /* 0x0000000425147290 */ /* 0x000fe2000fffe0ff */
[----:B------:R-:W-:Y:S11]  /*2cc0*/  BRA.U UP1, `(.L_x_43) ;  /* 0xfffffff101187547 */ /* 0x000ff6000b83ffff */
[----:B------:R-:W-:Y:S01]  /*2cd0*/  UIADD3 UR8, UPT, UPT, UR6, 0xb0, URZ ;  /* 0x000000b006087890 */ /* 0x000fe2000fffe0ff */
[----:B------:R-:W-:-:S03]  /*2ce0*/  SHF.L.U32 R3, R12, 0x1f, RZ ;  /* 0x0000001f0c037819 */ /* 0x000fc600000006ff */
[----:B------:R-:W-:-:S09]  /*2cf0*/  ULEA UR4, UR7, UR8, 0x3 ;  /* 0x0000000807047291 */ /* 0x000fd2000f8e18ff */
[----:B------:R-:W2:Y:S02]  /*2d00*/  SYNCS.PHASECHK.TRANS64.TRYWAIT P0, [UR4], R3 ;  /* 0x00000003ff0075a7 */ /* 0x000ea40008001104 */
[----:B--2---:R-:W-:Y:S05]  /*2d10*/  @!P0 BRA `(.L_x_44) ;  /* 0x0000009c006c8947 */ /* 0x004fea0003800000 */
.L_x_168:
[----:B------:R-:W-:-:S04]  /*2d20*/  UIADD3 UR4, UPT, UPT, UR7, 0x1, URZ ;  /* 0x0000000107047890 */ /* 0x000fc8000fffe0ff */
[----:B------:R-:W-:-:S04]  /*2d30*/  UISETP.NE.AND UP0, UPT, UR4, 0x16, UPT ;  /* 0x000000160400788c */ /* 0x000fc8000bf05270 */
[----:B------:R-:W-:Y:S02]  /*2d40*/  USEL UR6, URZ, 0x1, UP0 ;  /* 0x00000001ff067887 */ /* 0x000fe40008000000 */
[----:B------:R-:W-:-:S04]  /*2d50*/  USEL UR4, UR4, URZ, UP0 ;  /* 0x000000ff04047287 */ /* 0x000fc80008000000 */
[----:B------:R-:W-:Y:S01]  /*2d60*/  ULEA UR5, UR4, UR8, 0x3 ;  /* 0x0000000804057291 */ /* 0x000fe2000f8e18ff */
[----:B------:R-:W-:-:S04]  /*2d70*/  LOP3.LUT R2, R12, UR6, RZ, 0x3c, !PT ;  /* 0x000000060c027c12 */ /* 0x000fc8000f8e3cff */
[----:B-1----:R-:W-:-:S04]  /*2d80*/  SHF.L.U32 R3, R2, 0x1f, RZ ;  /* 0x0000001f02037819 */ /* 0x002fc800000006ff */
[----:B------:R-:W1:Y:S02]  /*2d90*/  SYNCS.PHASECHK.TRANS64.TRYWAIT P0, [UR5], R3 ;  /* 0x00000003ff0075a7 */ /* 0x000e640008001105 */
[----:B-1----:R-:W-:Y:S05]  /*2da0*/  @!P0 BRA `(.L_x_45) ;  /* 0x0000009c00608947 */ /* 0x002fea0003800000 */
.L_x_170:
        /* <DEDUP_REMOVED lines=9> */
.L_x_172:
        /* <DEDUP_REMOVED lines=9> */
.L_x_174:
        /* <DEDUP_REMOVED lines=9> */
.L_x_176:
        /* <DEDUP_REMOVED lines=9> */
.L_x_178:
        /* <DEDUP_REMOVED lines=9> */
.L_x_180:
        /* <DEDUP_REMOVED lines=9> */
.L_x_182:
        /* <DEDUP_REMOVED lines=9> */
.L_x_184:
        /* <DEDUP_REMOVED lines=9> */
.L_x_186:
        /* <DEDUP_REMOVED lines=9> */
.L_x_188:
        /* <DEDUP_REMOVED lines=9> */
.L_x_190:
        /* <DEDUP_REMOVED lines=9> */
.L_x_192:
        /* <DEDUP_REMOVED lines=9> */
.L_x_194:
        /* <DEDUP_REMOVED lines=9> */
.L_x_196:
        /* <DEDUP_REMOVED lines=9> */
.L_x_198:
        /* <DEDUP_REMOVED lines=9> */
.L_x_200:
        /* <DEDUP_REMOVED lines=9> */
.L_x_202:
        /* <DEDUP_REMOVED lines=9> */
.L_x_204:
        /* <DEDUP_REMOVED lines=9> */
.L_x_206:
        /* <DEDUP_REMOVED lines=9> */
.L_x_208:
[----:B------:R-:W-:-:S04]  /*3860*/  UIADD3 UR4, UPT, UPT, UR4, 0x1, URZ ;  /* 0x0000000104047890 */ /* 0x000fc8000fffe0ff */
[----:B------:R-:W-:-:S04]  /*3870*/  UISETP.NE.AND UP0, UPT, UR4, 0x16, UPT ;  /* 0x000000160400788c */ /* 0x000fc8000bf05270 */
[----:B------:R-:W-:Y:S02]  /*3880*/  USEL UR5, URZ, 0x1, UP0 ;  /* 0x00000001ff057887 */ /* 0x000fe40008000000 */
[----:B------:R-:W-:-:S04]  /*3890*/  USEL UR4, UR4, URZ, UP0 ;  /* 0x000000ff04047287 */ /* 0x000fc80008000000 */
[----:B------:R-:W-:Y:S01]  /*38a0*/  ULEA UR4, UR4, UR8, 0x3 ;  /* 0x0000000804047291 */ /* 0x000fe2000f8e18ff */
[----:B-1----:R-:W-:-:S04]  /*38b0*/  LOP3.LUT R3, R2, UR5, RZ, 0x3c, !PT ;  /* 0x0000000502037c12 */ /* 0x002fc8000f8e3cff */
[----:B------:R-:W-:Y:S01]  /*38c0*/  SHF.L.U32 R3, R3, 0x1f, RZ ;  /* 0x0000001f03037819 */ /* 0x000fe200000006ff */
[----:B------:R-:W-:-:S07]  /*38d0*/  IMAD.U32 R0, RZ, RZ, UR4 ;  /* 0x00000004ff007e24 */ /* 0x000fce000f8e00ff */
.L_x_65:
[----:B-1----:R1:W2:Y:S02]  /*38e0*/  SYNCS.PHASECHK.TRANS64.TRYWAIT P0, [R0+URZ], R3 ;  /* 0x00000003000075a7 */ /* 0x0022a400080011ff */
[----:B--2---:R-:W-:Y:S05]  /*38f0*/  @!P0 NANOSLEEP.SYNCS 0x989680 ;  /* 0x009896800000895d */ /* 0x004fea0003900000 */
[----:B------:R-:W2:Y:S02]  /*3900*/  @!P0 SYNCS.PHASECHK.TRANS64 P0, [R0+URZ], R3 ;  /* 0x00000003000085a7 */ /* 0x000ea400080010ff */
[----:B--2---:R-:W-:Y:S05]  /*3910*/  @P0 EXIT ;  /* 0x000000000000094d */ /* 0x004fea0003800000 */
[----:B------:R-:W-:Y:S05]  /*3920*/  BRA `(.L_x_65) ;  /* 0xfffffffc00ec7947 */ /* 0x000fea000383ffff */
.L_x_23:
[----:B------:R-:W-:-:S04]  /*3930*/  UISETP.NE.AND UP0, UPT, UR45, URZ, UPT ;  /* 0x000000ff2d00728c */ /* 0x000fc8000bf05270 */
[----:B------:R-:W-:-:S09]  /*3940*/  UISETP.NE.OR UP0, UPT, UR25, 0x1, UP0 ;  /* 0x000000011900788c */ /* 0x000fd20008705670 */
[----:B------:R-:W-:Y:S05]  /*3950*/  BRA.U UP0, `(.L_x_66) ;  /* 0x0000000500487547 */ /* 0x000fea000b800000 */
[----:B------:R-:W-:Y:S01]  /*3960*/  ISETP.GE.U32.AND P2, PT, R0, 0x8, PT ;  /* 0x000000080000780c */ /* 0x000fe20003f46070 */
[----:B------:R-:W-:Y:S01]  /*3970*/  IMAD.MOV.U32 R12, RZ, RZ, 0x1 ;  /* 0x00000001ff0c7424 */ /* 0x000fe200078e00ff */
[----:B------:R-:W-:Y:S02]  /*3980*/  CS2R R10, SRZ ;  /* 0x00000000000a7805 */ /* 0x000fe4000001ff00 */
[----:B------:R-:W-:Y:S01]  /*3990*/  CS2R R8, SRZ ;  /* 0x0000000000087805 */ /* 0x000fe2000001ff00 */
[----:B------:R-:W-:Y:S01]  /*39a0*/  UMOV UR6, 0x400 ;  /* 0x0000040000067882 */ /* 0x000fe20000000000 */
[----:B------:R-:W-:Y:S01]  /*39b0*/  UMOV UR5, URZ ;  /* 0x000000ff00057c82 */ /* 0x000fe20008000000 */
[----:B------:R-:W-:-:S12]  /*39c0*/  ULEA UR6, UR45, UR6, 0x18 ;  /* 0x000000062d067291 */ /* 0x000fd8000f8ec0ff */
.L_x_70:
[----:B------:R-:W-:Y:S02]  /*39d0*/  LEA R2, R8, UR6, 0x3 ;  /* 0x0000000608027c11 */ /* 0x000fe4000f8e18ff */
[----:B------:R-:W-:-:S03]  /*39e0*/  SHF.L.U32 R5, R9, 0x1f, RZ ;  /* 0x0000001f09057819 */ /* 0x000fc600000006ff */
[----:B------:R-:W-:Y:S01]  /*39f0*/  VIADD R4, R2, 0x200 ;  /* 0x0000020002047836 */ /* 0x000fe20000000000 */
[----:B------:R-:W2:Y:S02]  /*3a00*/  SYNCS.PHASECHK.TRANS64.TRYWAIT P0, [R2+URZ+0x1f0], R5 ;  /* 0x0001f005020075a7 */ /* 0x000ea400080011ff */
[----:B--2---:R-:W-:Y:S05]  /*3a10*/  @!P0 BRA `(.L_x_67) ;  /* 0x0000009800248947 */ /* 0x004fea0003800000 */
.L_x_209:
[----:B------:R-:W-:Y:S01]  /*3a20*/  ULEA UR4, UR5, UR6, 0x3 ;  /* 0x0000000605047291 */ /* 0x000fe2000f8e18ff */
[----:B------:R-:W-:Y:S02]  /*3a30*/  PRMT R4, RZ, 0x654, R4 ;  /* 0x00000654ff047816 */ /* 0x000fe40000000004 */
[----:B--2---:R-:W-:Y:S01]  /*3a40*/  SHF.L.U32 R5, R12, 0x1f, RZ ;  /* 0x0000001f0c057819 */ /* 0x004fe200000006ff */
[----:B------:R-:W-:Y:S01]  /*3a50*/  UIADD3 UR7, UPT, UPT, UR4, 0x1b0, URZ ;  /* 0x000001b004077890 */ /* 0x000fe2000fffe0ff */
[----:B------:R2:W-:Y:S05]  /*3a60*/  SYNCS.ARRIVE.TRANS64.RED.A1T0 RZ, [R4+URZ], RZ ;  /* 0x000000ff04ff79a7 */ /* 0x0005ea00081004ff */
[----:B------:R-:W-:Y:S01]  /*3a70*/  IMAD.U32 R7, RZ, RZ, UR7 ;  /* 0x00000007ff077e24 */ /* 0x000fe2000f8e00ff */
[----:B------:R-:W3:Y:S04]  /*3a80*/  SYNCS.PHASECHK.TRANS64.TRYWAIT P0, [UR4+0x1c0], R5 ;  /* 0x0001c005ff0075a7 */ /* 0x000ee80008001104 */
[----:B------:R-:W-:Y:S01]  /*3a90*/  PRMT R6, R0, 0x654, R7 ;  /* 0x0000065400067816 */ /* 0x000fe20000000007 */
[----:B--2---:R-:W-:Y:S01]  /*3aa0*/  @!P2 IMAD.MOV.U32 R4, RZ, RZ, 0x10 ;  /* 0x00000010ff04a424 */ /* 0x004fe200078e00ff */
[----:B---3--:R-:W-:Y:S06]  /*3ab0*/  @!P0 BRA `(.L_x_68) ;  /* 0x0000009800108947 */ /* 0x008fec0003800000 */
.L_x_211:
[----:B------:R-:W-:Y:S01]  /*3ac0*/  ULEA UR8, UR5, UR6, 0x4 ;  /* 0x0000000605087291 */ /* 0x000fe2000f8e20ff */
[----:B------:R-:W-:Y:S01]  /*3ad0*/  SEL R3, R6, R3, !P2 ;  /* 0x0000000306037207 */ /* 0x000fe20005000000 */
[----:B------:R-:W-:Y:S01]  /*3ae0*/  UIADD3 UR9, UPT, UPT, UR4, 0x1b0, URZ ;  /* 0x000001b004097890 */ /* 0x000fe2000fffe0ff */
[----:B--2---:R-:W-:Y:S01]  /*3af0*/  LEA R2, R11, UR6, 0x3 ;  /* 0x000000060b027c11 */ /* 0x004fe2000f8e18ff */
[----:B------:R-:W-:Y:S01]  /*3b00*/  UIADD3 UR8, UPT, UPT, UR8, 0x220, URZ ;  /* 0x0000022008087890 */ /* 0x000fe2000fffe0ff */
[----:B------:R-:W-:Y:S01]  /*3b10*/  SHF.L.U32 R5, R10, 0x1f, RZ ;  /* 0x0000001f0a057819 */ /* 0x000fe200000006ff */
[----:B------:R2:W-:Y:S01]  /*3b20*/  @!P2 SYNCS.ARRIVE.TRANS64.RED RZ, [R3+URZ], R4 ;  /* 0x0000000403ffa9a7 */ /* 0x0005e200080004ff */
[----:B------:R-:W-:Y:S01]  /*3b30*/  UIADD3 UR4, UPT, UPT, UR5, 0x1, URZ ;  /* 0x0000000105047890 */ /* 0x000fe2000fffe0ff */
[----:B------:R-:W-:-:S03]  /*3b40*/  VIADD R8, R8, 0x1 ;  /* 0x0000000108087836 */ /* 0x000fc60000000000 */
[----:B------:R-:W-:Y:S02]  /*3b50*/  UISETP.NE.AND UP0, UPT, UR4, 0x2, UPT ;  /* 0x000000020400788c */ /* 0x000fe4000bf05270 */
[----:B------:R-:W-:Y:S06]  /*3b60*/  UGETNEXTWORKID.BROADCAST [UR8], [UR9] ;  /* 0x00000000080073ca */ /* 0x000fec0008000100 */
[----:B------:R-:W-:Y:S01]  /*3b70*/  USEL UR7, URZ, 0x1, UP0 ;  /* 0x00000001ff077887 */ /* 0x000fe20008000000 */
[----:B------:R-:W-:Y:S01]  /*3b80*/  ISETP.NE.AND P0, PT, R8, 0x2, PT ;  /* 0x000000020800780c */ /* 0x000fe20003f05270 */
[----:B------:R-:W-:Y:S01]  /*3b90*/  USEL UR5, UR4, URZ, UP0 ;  /* 0x000000ff04057287 */ /* 0x000fe20008000000 */
[----:B------:R-:W3:Y:S03]  /*3ba0*/  SYNCS.PHASECHK.TRANS64.TRYWAIT P1, [R2+URZ+0x1b0], R5 ;  /* 0x0001b005020075a7 */ /* 0x000ee600080211ff */
[----:B------:R-:W-:Y:S01]  /*3bb0*/  LOP3.LUT R12, R12, UR7, RZ, 0x3c, !PT ;  /* 0x000000070c0c7c12 */ /* 0x000fe2000f8e3cff */
[----:B--23--:R-:W-:Y:S07]  /*3bc0*/  @!P1 BRA `(.L_x_69) ;  /* 0x0000009400e49947 */ /* 0x00cfee0003800000 */
.L_x_212:
[C---:B------:R-:W-:Y:S01]  /*3bd0*/  LEA R4, R11.reuse, UR6, 0x4 ;  /* 0x000000060b047c11 */ /* 0x040fe2000f8e20ff */
[----:B--2---:R-:W-:Y:S01]  /*3be0*/  VIADD R2, R2, 0x1c0 ;  /* 0x000001c002027836 */ /* 0x004fe20000000000 */
[----:B------:R-:W-:Y:S01]  /*3bf0*/  SEL R8, R8, RZ, P0 ;  /* 0x000000ff08087207 */ /* 0x000fe20000000000 */
[----:B------:R-:W-:-:S03]  /*3c00*/  VIADD R11, R11, 0x1 ;  /* 0x000000010b0b7836 */ /* 0x000fc60000000000 */
[----:B------:R-:W2:Y:S01]  /*3c10*/  LDS.128 R4, [R4+0x220] ;  /* 0x0002200004047984 */ /* 0x000ea20000000c00 */
[----:B------:R-:W-:Y:S02]  /*3c20*/  PRMT R2, RZ, 0x654, R2 ;  /* 0x00000654ff027816 */ /* 0x000fe40000000002 */
[C---:B------:R-:W-:Y:S01]  /*3c30*/  ISETP.NE.AND P1, PT, R11.reuse, 0x2, PT ;  /* 0x000000020b00780c */ /* 0x040fe20003f25270 */
[----:B------:R-:W-:Y:S01]  /*3c40*/  @!PT LDS RZ, [RZ] ;  /* 0x00000000fffff984 */ /* 0x000fe20000000800 */
[----:B------:R-:W-:Y:S01]  /*3c50*/  @!PT LDS RZ, [RZ] ;  /* 0x00000000fffff984 */ /* 0x000fe20000000800 */
[----:B------:R-:W-:Y:S01]  /*3c60*/  @!PT LDS RZ, [RZ] ;  /* 0x00000000fffff984 */ /* 0x000fe20000000800 */
[----:B------:R-:W-:Y:S01]  /*3c70*/  @!PT LDS RZ, [RZ] ;  /* 0x00000000fffff984 */ /* 0x000fe20000000800 */
[----:B------:R3:W-:Y:S06]  /*3c80*/  MEMBAR.ALL.CTA ;  /* 0x0000000000007992 */ /* 0x0007ec0000008000 */
[----:B---3--:R-:W3:Y:S01]  /*3c90*/  FENCE.VIEW.ASYNC.S ;  /* 0x00000000000073c6 */ /* 0x008ee20000000000 */
[----:B------:R-:W-:Y:S01]  /*3ca0*/  SEL R11, R11, RZ, P1 ;  /* 0x000000ff0b0b7207 */ /* 0x000fe20000800000 */
[----:B---3--:R3:W-:Y:S01]  /*3cb0*/  SYNCS.ARRIVE.TRANS64.RED.A1T0 RZ, [R2+URZ], RZ ;  /* 0x000000ff02ff79a7 */ /* 0x0087e200081004ff */
[----:B--2---:R-:W-:-:S02]  /*3cc0*/  LOP3.LUT P3, RZ, R6, 0x1, RZ, 0xc0, !PT ;  /* 0x0000000106ff7812 */ /* 0x004fc4000786c0ff */
[----:B------:R-:W-:-:S04]  /*3cd0*/  SEL R5, RZ, 0x1, P1 ;  /* 0x00000001ff057807 */ /* 0x000fc80000800000 */
[----:B------:R-:W-:Y:S02]  /*3ce0*/  LOP3.LUT R10, R10, R5, RZ, 0x3c, !PT ;  /* 0x000000050a0a7212 */ /* 0x000fe400078e3cff */
[----:B---3--:R-:W-:-:S04]  /*3cf0*/  SEL R2, RZ, 0x1, P0 ;  /* 0x00000001ff027807 */ /* 0x008fc80000000000 */
[----:B------:R-:W-:Y:S01]  /*3d00*/  LOP3.LUT R9, R9, R2, RZ, 0x3c, !PT ;  /* 0x0000000209097212 */ /* 0x000fe200078e3cff */
[----:B------:R-:W-:Y:S06]  /*3d10*/  @P3 BRA `(.L_x_70) ;  /* 0xfffffffc002c3947 */ /* 0x000fec000383ffff */
[----:B------:R-:W-:Y:S01]  /*3d20*/  ULEA UR4, UR5, UR6, 0x3 ;  /* 0x0000000605047291 */ /* 0x000fe2000f8e18ff */
[----:B------:R-:W-:-:S08]  /*3d30*/  SHF.L.U32 R3, R12, 0x1f, RZ ;  /* 0x0000001f0c037819 */ /* 0x000fd000000006ff */
[----:B------:R-:W2:Y:S02]  /*3d40*/  SYNCS.PHASECHK.TRANS64 P0, [UR4+0x1c0], R3 ;  /* 0x0001c003ff0075a7 */ /* 0x000ea40008001004 */
[----:B--2---:R-:W-:Y:S05]  /*3d50*/  @P0 BRA `(.L_x_71) ;  /* 0x0000000000080947 */ /* 0x004fea0003800000 */
[----:B------:R-:W2:Y:S02]  /*3d60*/  SYNCS.PHASECHK.TRANS64.TRYWAIT P0, [UR4+0x1c0], R3 ;  /* 0x0001c003ff0075a7 */ /* 0x000ea40008001104 */
[----:B--2---:R-:W-:Y:S05]  /*3d70*/  @!P0 BRA `(.L_x_72) ;  /* 0x00000094008c8947 */ /* 0x004fea0003800000 */
.L_x_71:
[----:B------:R-:W-:-:S04]  /*3d80*/  UIADD3 UR7, UPT, UPT, UR5, 0x1, URZ ;  /* 0x0000000105077890 */ /* 0x000fc8000fffe0ff */
[----:B------:R-:W-:-:S04]  /*3d90*/  UISETP.NE.AND UP0, UPT, UR7, 0x2, UPT ;  /* 0x000000020700788c */ /* 0x000fc8000bf05270 */
[----:B------:R-:W-:Y:S02]  /*3da0*/  USEL UR8, URZ, 0x1, UP0 ;  /* 0x00000001ff087887 */ /* 0x000fe40008000000 */
[----:B------:R-:W-:-:S04]  /*3db0*/  USEL UR7, UR7, URZ, UP0 ;  /* 0x000000ff07077287 */ /* 0x000fc80008000000 */
[----:B------:R-:W-:Y:S01]  /*3dc0*/  ULEA UR7, UR7, UR6, 0x3 ;  /* 0x0000000607077291 */ /* 0x000fe2000f8e18ff */
[----:B--2---:R-:W-:-:S04]  /*3dd0*/  LOP3.LUT R3, R12, UR8, RZ, 0x3c, !PT ;  /* 0x000000080c037c12 */ /* 0x004fc8000f8e3cff */
[----:B------:R-:W-:-:S04]  /*3de0*/  SHF.L.U32 R0, R3, 0x1f, RZ ;  /* 0x0000001f03007819 */ /* 0x000fc800000006ff */
[----:B------:R-:W2:Y:S02]  /*3df0*/  SYNCS.PHASECHK.TRANS64 P0, [UR7+0x1c0], R0 ;  /* 0x0001c000ff0075a7 */ /* 0x000ea40008001007 */
[----:B-12---:R-:W-:Y:S05]  /*3e00*/  @P0 EXIT ;  /* 0x000000000000094d */ /* 0x006fea0003800000 */
[----:B------:R-:W-:Y:S02]  /*3e10*/  SHF.L.U32 R3, R3, 0x1f, RZ ;  /* 0x0000001f03037819 */ /* 0x000fe400000006ff */
[----:B------:R-:W-:-:S07]  /*3e20*/  MOV R0, UR7 ;  /* 0x0000000700007c02 */ /* 0x000fce0008000f00 */
.L_x_73:
[----:B-1----:R1:W2:Y:S02]  /*3e30*/  SYNCS.PHASECHK.TRANS64.TRYWAIT P0, [R0+URZ+0x1c0], R3 ;  /* 0x0001c003000075a7 */ /* 0x0022a400080011ff */
[----:B--2---:R-:W-:Y:S05]  /*3e40*/  @!P0 NANOSLEEP.SYNCS 0x989680 ;  /* 0x009896800000895d */ /* 0x004fea0003900000 */
[----:B------:R-:W2:Y:S02]  /*3e50*/  @!P0 SYNCS.PHASECHK.TRANS64 P0, [R0+URZ+0x1c0], R3 ;  /* 0x0001c003000085a7 */ /* 0x000ea400080010ff */
[----:B--2---:R-:W-:Y:S05]  /*3e60*/  @P0 EXIT ;  /* 0x000000000000094d */ /* 0x004fea0003800000 */
[----:B------:R-:W-:Y:S05]  /*3e70*/  BRA `(.L_x_73) ;  /* 0xfffffffc00ec7947 */ /* 0x000fea000383ffff */
.L_x_66:
[----:B------:R-:W-:Y:S05]  /*3e80*/  BRA.U UP6, `(.L_x_74) ;  /* 0x00000011063c7547 */ /* 0x000fea000b800000 */
[----:B------:R-:W-:Y:S01]  /*3e90*/  UMOV UR4, 0x40 ;  /* 0x0000004000047882 */ /* 0x000fe20000000000 */
[----:B------:R-:W-:Y:S01]  /*3ea0*/  NOP ;  /* 0x0000000000007918 */ /* 0x000fe20000000000 */
[----:B------:R-:W-:Y:S01]  /*3eb0*/  ULEA UR5, UR45, UR4, 0x18 ;  /* 0x000000042d057291 */ /* 0x000fe2000f8ec0ff */
[----:B------:R-:W-:Y:S02]  /*3ec0*/  UMOV UR6, 0x400 ;  /* 0x0000040000067882 */ /* 0x000fe40000000000 */
[----:B------:R-:W-:-:S06]  /*3ed0*/  ULEA UR6, UR45, UR6, 0x18 ;  /* 0x000000062d067291 */ /* 0x000fcc000f8ec0ff */
[----:B------:R-:W2:Y:S02]  /*3ee0*/  LDS.U8 R0, [UR5+0x1c] ;  /* 0x00001c05ff007984 */ /* 0x000ea40008000000 */
[----:B--2---:R-:W-:-:S13]  /*3ef0*/  ISETP.NE.AND P0, PT, R0, RZ, PT ;  /* 0x000000ff0000720c */ /* 0x004fda0003f05270 */
[----:B------:R-:W-:Y:S05]  /*3f00*/  @P0 BRA `(.L_x_75) ;  /* 0x0000000400080947 */ /* 0x000fea0003800000 */
[----:B------:R-:W-:Y:S02]  /*3f10*/  UISETP.NE.U32.AND UP1, UPT, UR30, 0x1, UPT ;  /* 0x000000011e00788c */ /* 0x000fe4000bf25070 */
[----:B------:R-:W-:-:S07]  /*3f20*/  UIADD3 UR7, UPT, UPT, UR5, 0x8, URZ ;  /* 0x0000000805077890 */ /* 0x000fce000fffe0ff */
[----:B------:R-:W-:Y:S05]  /*3f30*/  BRA.U !UP1, `(.L_x_76) ;  /* 0x00000001099c7547 */ /* 0x000fea000b800000 */
[----:B------:R-:W-:Y:S01]  /*3f40*/  ELECT P0, URZ, PT ;  /* 0x0000000000ff782f */ /* 0x000fe20003800000 */
[----:B------:R-:W-:-:S12]  /*3f50*/  BSSY B0, `(.L_x_76) ;  /* 0x0000025000007945 */ /* 0x000fd80003800000 */
[----:B------:R-:W-:Y:S05]  /*3f60*/  @!P0 BRA `(.L_x_77) ;  /* 0x00000000008c8947 */ /* 0x000fea0003800000 */
[----:B------:R-:W-:-:S05]  /*3f70*/  UMOV UR4, 0x10 ;  /* 0x0000001000047882 */ /* 0x000fca0000000000 */
[----:B------:R-:W-:Y:S04]  /*3f80*/  DEPBAR.LE SB2, 0x36 ;  /* 0x0000ad800000791a */ /* 0x000fe80000000000 */
[----:B------:R-:W2:Y:S02]  /*3f90*/  UTCATOMSWS.2CTA.FIND_AND_SET.ALIGN UP0, UR4, UR4 ;  /* 0x00000004000475e3 */ /* 0x000ea40008200800 */
[----:B--2---:R-:W-:Y:S01]  /*3fa0*/  MOV R11, UR4 ;  /* 0x00000004000b7c02 */ /* 0x004fe20008000f00 */
[----:B------:R-:W-:Y:S06]  /*3fb0*/  BRA.U UP0, `(.L_x_78) ;  /* 0x0000000100187547 */ /* 0x000fec000b800000 */
.L_x_79:
[----:B------:R-:W-:Y:S05]  /*3fc0*/  NANOSLEEP 0x64 ;  /* 0x000000640000795d */ /* 0x000fea0003800000 */
[----:B------:R-:W-:-:S05]  /*3fd0*/  UMOV UR4, 0x10 ;  /* 0x0000001000047882 */ /* 0x000fca0000000000 */
[----:B------:R-:W-:Y:S04]  /*3fe0*/  DEPBAR.LE SB2, 0x36 ;  /* 0x0000ad800000791a */ /* 0x000fe80000000000 */
[----:B------:R-:W2:Y:S02]  /*3ff0*/  UTCATOMSWS.2CTA.FIND_AND_SET.ALIGN UP0, UR4, UR4 ;  /* 0x00000004000475e3 */ /* 0x000ea40008200800 */
[----:B--2---:R-:W-:Y:S01]  /*4000*/  MOV R11, UR4 ;  /* 0x00000004000b7c02 */ /* 0x004fe20008000f00 */
[----:B------:R-:W-:Y:S05]  /*4010*/  BRA.U !UP0, `(.L_x_79) ;  /* 0xfffffffd08e87547 */ /* 0x000fea000b83ffff */
.L_x_78:
[----:B------:R-:W2:Y:S01]  /*4020*/  LDS R7, [UR5+0x10] ;  /* 0x00001005ff077984 */ /* 0x000ea20008000800 */
[----:B------:R-:W-:Y:S01]  /*4030*/  IMAD.U32 R5, RZ, RZ, UR6 ;  /* 0x00000006ff057e24 */ /* 0x000fe2000f8e00ff */
[----:B------:R-:W-:-:S03]  /*4040*/  MOV R4, UR29 ;  /* 0x0000001d00047c02 */ /* 0x000fc60008000f00 */
[----:B------:R-:W-:Y:S01]  /*4050*/  VIADD R5, R5, 0x240 ;  /* 0x0000024005057836 */ /* 0x000fe20000000000 */
[----:B--2---:R-:W-:-:S04]  /*4060*/  SHF.L.U32 R7, R7, 0x1f, RZ ;  /* 0x0000001f07077819 */ /* 0x004fc800000006ff */
[----:B------:R-:W2:Y:S02]  /*4070*/  SYNCS.PHASECHK.TRANS64.TRYWAIT P0, [UR5+0x8], R7 ;  /* 0x00000807ff0075a7 */ /* 0x000ea40008001105 */
[----:B--2---:R-:W-:Y:S05]  /*4080*/  @P0 BRA `(.L_x_80) ;  /* 0x0000000000080947 */ /* 0x004fea0003800000 */
[----:B------:R-:W2:Y:S02]  /*4090*/  SYNCS.PHASECHK.TRANS64.TRYWAIT P0, [UR5+0x8], R7 ;  /* 0x00000807ff0075a7 */ /* 0x000ea40008001105 */
[----:B--2---:R-:W-:Y:S05]  /*40a0*/  @!P0 BRA `(.L_x_81) ;  /* 0x0000009000d88947 */ /* 0x004fea0003800000 */
.L_x_80:
[----:B--2---:R-:W-:Y:S01]  /*40b0*/  HFMA2 R0, -RZ, RZ, 0, 5.9604644775390625e-08 ;  /* 0x00000001ff007431 */ /* 0x004fe200000001ff */
[----:B------:R-:W-:Y:S01]  /*40c0*/  UPRMT UR4, UR29, 0x654, UR7 ;  /* 0x000006541d047896 */ /* 0x000fe20008000007 */
[----:B------:R-:W-:Y:S01]  /*40d0*/  IMAD.MOV.U32 R8, RZ, RZ, 0xffff ;  /* 0x0000ffffff087424 */ /* 0x000fe200078e00ff */
[----:B------:R-:W-:Y:S01]  /*40e0*/  PRMT R4, R4, 0x654, R5 ;  /* 0x0000065404047816 */ /* 0x000fe20000000005 */
[----:B------:R-:W-:Y:S02]  /*40f0*/  IMAD.MOV.U32 R6, RZ, RZ, 0x4 ;  /* 0x00000004ff067424 */ /* 0x000fe400078e00ff */
[----:B------:R-:W-:Y:S01]  /*4100*/  IMAD.SHL.U32 R9, R11, 0x20, RZ ;  /* 0x000000200b097824 */ /* 0x000fe200078e00ff */
[----:B------:R-:W-:Y:S02]  /*4110*/  MOV R5, UR4 ;  /* 0x0000000400057c02 */ /* 0x000fe40008000f00 */
[-C--:B------:R-:W-:Y:S01]  /*4120*/  SHF.L.U32 R8, R8, R11.reuse, RZ ;  /* 0x0000000b08087219 */ /* 0x080fe200000006ff */
[----:B------:R2:W-:Y:S01]  /*4130*/  SYNCS.ARRIVE.TRANS64.RED RZ, [UR4], R6 ;  /* 0x00000006ffff79a7 */ /* 0x0005e20008000404 */
[----:B------:R-:W-:Y:S01]  /*4140*/  SHF.L.U32 R7, R0, R11, RZ ;  /* 0x0000000b00077219 */ /* 0x000fe200000006ff */
[----:B------:R2:W-:Y:S04]  /*4150*/  STS [UR6+0x240], R9 ;  /* 0x00024009ff007988 */ /* 0x0005e80008000806 */
[----:B------:R2:W-:Y:S04]  /*4160*/  STAS [R4.64], R11 ;  /* 0x0000000b04007dbd */ /* 0x0005e8000c0008ff */
[----:B------:R2:W-:Y:S04]  /*4170*/  ATOMS.OR RZ, [UR5+0x14], R8 ;  /* 0x00001408ffff798c */ /* 0x0005e8000b000005 */
[----:B------:R2:W-:Y:S04]  /*4180*/  ATOMS.OR RZ, [UR5+0x18], R7 ;  /* 0x00001807ffff798c */ /* 0x0005e8000b000005 */
[----:B------:R2:W-:Y:S02]  /*4190*/  ATOMS.XOR RZ, [UR5+0x10], R0 ;  /* 0x00001000ffff798c */ /* 0x0005e4000b800005 */
.L_x_77:
[----:B-1----:R-:W-:Y:S05]  /*41a0*/  BSYNC B0 ;  /* 0x0000000000007941 */ /* 0x002fea0003800000 */
.L_x_76:
[----:B------:R-:W-:Y:S05]  /*41b0*/  BRA.U UP1, `(.L_x_82) ;  /* 0x00000001016c7547 */ /* 0x000fea000b800000 */
[----:B------:R-:W-:-:S03]  /*41c0*/  UMOV UR4, 0xffffffff ;  /* 0xffffffff00047882 */ /* 0x000fc60000000000 */
[----:B------:R-:W-:Y:S05]  /*41d0*/  BRA.DIV UR4, `(.L_x_83) ;  /* 0x0000009204a47947 */ /* 0x000fea000b800000 */
[----:B------:R-:W-:-:S13]  /*41e0*/  ELECT P0, URZ, PT ;  /* 0x0000000000ff782f */ /* 0x000fda0003800000 */
.L_x_216:
[----:B------:R-:W-:Y:S05]  /*41f0*/  @!P0 BRA `(.L_x_82) ;  /* 0x00000000005c8947 */ /* 0x000fea0003800000 */
[----:B--2---:R-:W2:Y:S02]  /*4200*/  LDS R5, [UR5+0x10] ;  /* 0x00001005ff057984 */ /* 0x004ea40008000800 */
[----:B--2---:R-:W-:-:S04]  /*4210*/  SHF.L.U32 R5, R5, 0x1f, RZ ;  /* 0x0000001f05057819 */ /* 0x004fc800000006ff */
[----:B------:R-:W2:Y:S02]  /*4220*/  SYNCS.PHASECHK.TRANS64.TRYWAIT P0, [UR5+0x8], R5 ;  /* 0x00000805ff0075a7 */ /* 0x000ea40008001105 */
[----:B--2---:R-:W-:Y:S05]  /*4230*/  @P0 BRA `(.L_x_84) ;  /* 0x0000000000080947 */ /* 0x004fea0003800000 */
[----:B------:R-:W2:Y:S02]  /*4240*/  SYNCS.PHASECHK.TRANS64.TRYWAIT P0, [UR5+0x8], R5 ;  /* 0x00000805ff0075a7 */ /* 0x000ea40008001105 */
[----:B--2---:R-:W-:Y:S05]  /*4250*/  @!P0 BRA `(.L_x_85) ;  /* 0x0000009000a88947 */ /* 0x004fea0003800000 */
.L_x_84:
[----:B------:R-:W3:Y:S01]  /*4260*/  LDS R7, [UR6+0x240] ;  /* 0x00024006ff077984 */ /* 0x000ee20008000800 */
[----:B--2---:R-:W-:Y:S02]  /*4270*/  HFMA2 R0, -RZ, RZ, 0, 5.9604644775390625e-08 ;  /* 0x00000001ff007431 */ /* 0x004fe400000001ff */
[----:B------:R-:W-:Y:S01]  /*4280*/  IMAD.MOV.U32 R4, RZ, RZ, 0xffff ;  /* 0x0000ffffff047424 */ /* 0x000fe200078e00ff */
[----:B------:R-:W-:Y:S01]  /*4290*/  UPRMT UR4, UR29, 0x654, UR7 ;  /* 0x000006541d047896 */ /* 0x000fe20008000007 */
[----:B---3--:R-:W-:-:S03]  /*42a0*/  IMAD.SHL.U32 R5, R7, 0x20, RZ ;  /* 0x0000002007057824 */ /* 0x008fc600078e00ff */
[-C--:B------:R-:W-:Y:S02]  /*42b0*/  SHF.L.U32 R4, R4, R7.reuse, RZ ;  /* 0x0000000704047219 */ /* 0x080fe400000006ff */
[----:B------:R-:W-:Y:S01]  /*42c0*/  SHF.L.U32 R7, R0, R7, RZ ;  /* 0x0000000700077219 */ /* 0x000fe200000006ff */
[----:B------:R3:W-:Y:S04]  /*42d0*/  STS [UR6+0x240], R5 ;  /* 0x00024005ff007988 */ /* 0x0007e80008000806 */
[----:B------:R3:W-:Y:S04]  /*42e0*/  ATOMS.OR RZ, [UR5+0x14], R4 ;  /* 0x00001404ffff798c */ /* 0x0007e8000b000005 */
[----:B------:R3:W-:Y:S01]  /*42f0*/  ATOMS.OR RZ, [UR5+0x18], R7 ;  /* 0x00001807ffff798c */ /* 0x0007e2000b000005 */
[----:B------:R-:W-:Y:S03]  /*4300*/  SYNCS.ARRIVE.TRANS64.RED.A1T0 RZ, [UR4], RZ ;  /* 0x000000ffffff79a7 */ /* 0x000fe60008100404 */
[----:B------:R3:W-:Y:S01]  /*4310*/  ATOMS.XOR RZ, [UR5+0x10], R0 ;  /* 0x00001000ffff798c */ /* 0x0007e2000b800005 */
[----:B------:R-:W-:Y:S05]  /*4320*/  BRA `(.L_x_82) ;  /* 0x0000000000107947 */ /* 0x000fea0003800000 */
.L_x_75:
[----:B------:R-:W-:Y:S02]  /*4330*/  MOV R0, 0xffffffff ;  /* 0xffffffff00007802 */ /* 0x000fe40000000f00 */
[----:B------:R-:W-:-:S03]  /*4340*/  MOV R4, 0x4370 ;  /* 0x0000437000047802 */ /* 0x000fc60000000f00 */
[----:B------:R2:W-:Y:S04]  /*4350*/  STS [UR6+0x240], R0 ;  /* 0x00024000ff007988 */ /* 0x0005e80008000806 */
[----:B-12--5:R-:W-:Y:S05]  /*4360*/  CALL.REL.NOINC `($__internal_1_$__cuda_sm10x_tcgen05_guardrail_trap_phase_invalid_during_alloc) ;  /* 0x0000009800487944 */ /* 0x026fea0003c00000 */
.L_x_82:
[----:B------:R-:W-:Y:S05]  /*4370*/  WARPSYNC.ALL ;  /* 0x0000000000007948 */ /* 0x000fea0003800000 */
[----:B------:R-:W4:Y:S01]  /*4380*/  S2UR UR4, SR_CgaCtaId ;  /* 0x00000000000479c3 */ /* 0x000f220000008800 */
[----:B------:R-:W-:Y:S01]  /*4390*/  UMOV UR13, 0x400 ;  /* 0x00000400000d7882 */ /* 0x000fe20000000000 */
[----:B------:R-:W-:-:S06]  /*43a0*/  NOP ;  /* 0x0000000000007918 */ /* 0x000fcc0000000000 */
[----:B------:R-:W-:Y:S06]  /*43b0*/  BAR.ARV 0x6, 0xa0 ;  /* 0x0182800000007b1d */ /* 0x000fec0000002000 */
[----:B------:R-:W1:Y:S01]  /*43c0*/  LDCU UR6, c[0x0][0x38c] ;  /* 0x00007180ff0677ac */ /* 0x000e620008000800 */
[----:B------:R-:W-:Y:S01]  /*43d0*/  LOP3.LUT R3, R3, 0xffff, RZ, 0xc0, !PT ;  /* 0x0000ffff03037812 */ /* 0x000fe200078ec0ff */
[----:B--2---:R-:W-:Y:S01]  /*43e0*/  IMAD.MOV.U32 R9, RZ, RZ, 0x1 ;  /* 0x00000001ff097424 */ /* 0x004fe200078e00ff */
[----:B------:R-:W-:Y:S01]  /*43f0*/  LOP3.LUT R2, R2, 0xffff, RZ, 0xc0, !PT ;  /* 0x0000ffff02027812 */ /* 0x000fe200078ec0ff */
[----:B------:R-:W-:Y:S01]  /*4400*/  IMAD.MOV.U32 R8, RZ, RZ, RZ ;  /* 0x000000ffff087224 */ /* 0x000fe200078e00ff */
[----:B------:R-:W-:Y:S01]  /*4410*/  R2UR UR16, R3 ;  /* 0x00000000031072ca */ /* 0x000fe200000e0000 */
[----:B------:R-:W-:Y:S01]  /*4420*/  UMOV UR20, URZ ;  /* 0x000000ff00147c82 */ /* 0x000fe20008000000 */
[----:B------:R-:W-:-:S02]  /*4430*/  R2UR UR24, R2 ;  /* 0x00000000021872ca */ /* 0x000fc400000e0000 */
[----:B------:R-:W-:Y:S01]  /*4440*/  CS2R R2, SRZ ;  /* 0x0000000000027805 */ /* 0x000fe2000001ff00 */
[----:B------:R-:W-:Y:S01]  /*4450*/  UMOV UR10, URZ ;  /* 0x000000ff000a7c82 */ /* 0x000fe20008000000 */
[----:B----4-:R-:W-:Y:S02]  /*4460*/  ULEA UR13, UR4, UR13, 0x18 ;  /* 0x0000000d040d7291 */ /* 0x010fe4000f8ec0ff */
[----:B------:R-:W-:Y:S02]  /*4470*/  UISETP.NE.AND UP3, UPT, UR30, URZ, UPT ;  /* 0x000000ff1e00728c */ /* 0x000fe4000bf65270 */
[----:B------:R-:W-:Y:S02]  /*4480*/  UIADD3 UR5, UPT, UPT, UR13, 0xc600, URZ ;  /* 0x0000c6000d057890 */ /* 0x000fe4000fffe0ff */
[----:B------:R-:W-:Y:S02]  /*4490*/  UIADD3 UR4, UPT, UPT, UR13, 0x22600, URZ ;  /* 0x000226000d047890 */ /* 0x000fe4000fffe0ff */
[----:B-1----:R-:W-:Y:S01]  /*44a0*/  UIADD3 UR6, UPT, UPT, UR6, 0x1f, URZ ;  /* 0x0000001f06067890 */ /* 0x002fe2000fffe0ff */
[----:B---3--:R-:W1:Y:S01]  /*44b0*/  LDS R0, [UR13+0x240] ;  /* 0x0002400dff007984 */ /* 0x008e620008000800 */
[----:B------:R-:W-:-:S02]  /*44c0*/  USHF.R.U32.HI UR5, URZ, 0x4, UR5 ;  /* 0x00000004ff057899 */ /* 0x000fc40008011605 */
[----:B------:R-:W-:Y:S02]  /*44d0*/  USHF.R.S32.HI UR21, URZ, 0x1f, UR6 ;  /* 0x0000001fff157899 */ /* 0x000fe40008011406 */
[----:B------:R-:W-:Y:S02]  /*44e0*/  USHF.R.U32.HI UR4, URZ, 0x4, UR4 ;  /* 0x00000004ff047899 */ /* 0x000fe40008011604 */
[----:B------:R-:W-:Y:S02]  /*44f0*/  ULEA.HI UR21, UR21, UR6, URZ, 0x5 ;  /* 0x0000000615157291 */ /* 0x000fe4000f8f28ff */
[----:B------:R-:W-:Y:S02]  /*4500*/  ULOP3.LUT UR5, UR5, 0x3fff, URZ, 0xc0, !UPT ;  /* 0x00003fff05057892 */ /* 0x000fe4000f8ec0ff */
[----:B------:R-:W-:Y:S02]  /*4510*/  USHF.R.S32.HI UR21, URZ, 0x5, UR21 ;  /* 0x00000005ff157899 */ /* 0x000fe40008011415 */
[----:B------:R-:W-:-:S02]  /*4520*/  ULOP3.LUT UR18, UR4, 0x3fff, URZ, 0xc0, !UPT ;  /* 0x00003fff04127892 */ /* 0x000fc4000f8ec0ff */
[----:B------:R-:W-:Y:S02]  /*4530*/  UISETP.LT.AND UP0, UPT, UR21, 0x1, UPT ;  /* 0x000000011500788c */ /* 0x000fe4000bf01270 */
[----:B------:R-:W-:Y:S02]  /*4540*/  ULOP3.LUT UR17, UR5, 0x10000, URZ, 0xfc, !UPT ;  /* 0x0001000005117892 */ /* 0x000fe4000f8efcff */
[----:B------:R-:W-:Y:S02]  /*4550*/  ULOP3.LUT UR18, UR18, 0x10000, URZ, 0xfc, !UPT ;  /* 0x0001000012127892 */ /* 0x000fe4000f8efcff */
[----:B------:R-:W-:Y:S01]  /*4560*/  USEL UR25, UR21, 0x1, !UP0 ;  /* 0x0000000115197887 */ /* 0x000fe2000c000000 */
[----:B------:R-:W-:Y:S01]  /*4570*/  UMOV UR11, URZ ;  /* 0x000000ff000b7c82 */ /* 0x000fe20008000000 */
[----:B------:R-:W-:Y:S01]  /*4580*/  UMOV UR22, 0x0 ;  /* 0x0000000000167882 */ /* 0x000fe20000000000 */
[----:B------:R-:W-:Y:S01]  /*4590*/  UMOV UR23, 0x10400010 ;  /* 0x1040001000177882 */ /* 0x000fe20000000000 */
[----:B-1----:R-:W-:-:S15]  /*45a0*/  R2UR UR26, R0 ;  /* 0x00000000001a72ca */ /* 0x002fde00000e0000 */
.L_x_93:
[C---:B------:R-:W-:Y:S02]  /*45b0*/  LEA R0, R8.reuse, UR13, 0x3 ;  /* 0x0000000d08007c11 */ /* 0x040fe4000f8e18ff */
[----:B------:R-:W-:Y:S02]  /*45c0*/  SHF.L.U32 R5, R3, 0x1f, RZ ;  /* 0x0000001f03057819 */ /* 0x000fe400000006ff */
[----:B------:R-:W-:Y:S02]  /*45d0*/  LEA R4, R8, UR13, 0x4 ;  /* 0x0000000d08047c11 */ /* 0x000fe4000f8e20ff */
[----:B------:R-:W1:Y:S02]  /*45e0*/  SYNCS.PHASECHK.TRANS64.TRYWAIT P0, [R0+URZ+0x1b0], R5 ;  /* 0x0001b005000075a7 */ /* 0x000e6400080011ff */
[----:B-1-3--:R-:W-:Y:S05]  /*45f0*/  @!P0 BRA `(.L_x_86) ;  /* 0x0000008c00d88947 */ /* 0x00afea0003800000 */
.L_x_217:
[----:B-1----:R-:W1:Y:S01]  /*4600*/  LDS.128 R4, [R4+0x220] ;  /* 0x0002200004047984 */ /* 0x002e620000000c00 */
[----:B------:R-:W-:Y:S02]  /*4610*/  VIADD R0, R0, 0x1c0 ;  /* 0x000001c000007836 */ /* 0x000fe40000000000 */
[----:B------:R-:W-:Y:S01]  /*4620*/  VIADD R8, R8, 0x1 ;  /* 0x0000000108087836 */ /* 0x000fe20000000000 */
[----:B------:R-:W-:Y:S01]  /*4630*/  @!PT LDS RZ, [RZ] ;  /* 0x00000000fffff984 */ /* 0x000fe20000000800 */
[----:B------:R-:W-:Y:S01]  /*4640*/  @!PT LDS RZ, [RZ] ;  /* 0x00000000fffff984 */ /* 0x000fe20000000800 */
[----:B------:R-:W-:Y:S01]  /*4650*/  @!PT LDS RZ, [RZ] ;  /* 0x00000000fffff984 */ /* 0x000fe20000000800 */
[----:B------:R-:W-:Y:S01]  /*4660*/  @!PT LDS RZ, [RZ] ;  /* 0x00000000fffff984 */ /* 0x000fe20000000800 */
[----:B------:R2:W-:Y:S06]  /*4670*/  MEMBAR.ALL.CTA ;  /* 0x0000000000007992 */ /* 0x0005ec0000008000 */
[----:B--2---:R-:W2:Y:S01]  /*4680*/  FENCE.VIEW.ASYNC.S ;  /* 0x00000000000073c6 */ /* 0x004ea20000000000 */
[----:B------:R-:W-:-:S04]  /*4690*/  PRMT R0, RZ, 0x654, R0 ;  /* 0x00000654ff007816 */ /* 0x000fc80000000000 */
[----:B--2---:R2:W-:Y:S01]  /*46a0*/  SYNCS.ARRIVE.TRANS64.RED.A1T0 RZ, [R0+URZ], RZ ;  /* 0x000000ff00ff79a7 */ /* 0x0045e200081004ff */
[----:B-1----:R-:W-:Y:S01]  /*46b0*/  LOP3.LUT P1, RZ, R6, 0x1, RZ, 0xc0, !PT ;  /* 0x0000000106ff7812 */ /* 0x002fe2000782c0ff */
[----:B--2---:R-:W-:-:S12]  /*46c0*/  BRA.U UP3, `(.L_x_87) ;  /* 0x0000000103cc7547 */ /* 0x004fd8000b800000 */
[----:B------:R-:W1:Y:S01]  /*46d0*/  LDCU UR4, c[0x0][0x38c] ;  /* 0x00007180ff0477ac */ /* 0x000e620008000800 */
[----:B------:R-:W-:Y:S02]  /*46e0*/  PLOP3.LUT P2, PT, PT, PT, PT, 0x80, 0x8 ;  /* 0x000000000008781c */ /* 0x000fe40003f4f070 */
[----:B------:R-:W-:Y:S01]  /*46f0*/  SHF.L.U32 R5, R9, 0x1f, RZ ;  /* 0x0000001f09057819 */ /* 0x000fe200000006ff */
[----:B------:R-:W-:Y:S02]  /*4700*/  ULEA UR19, UR20, UR13, 0x3 ;  /* 0x0000000d14137291 */ /* 0x000fe4000f8e18ff */
[----:B-1----:R-:W-:-:S06]  /*4710*/  UISETP.GE.AND UP0, UPT, UR4, 0x1, UPT ;  /* 0x000000010400788c */ /* 0x002fcc000bf06270 */
[----:B------:R-:W-:-:S05]  /*4720*/  PLOP3.LUT P0, PT, PT, PT, UP0, 0x80, 0x8 ;  /* 0x000000000008781c */ /* 0x000fca0003f0f008 */
[----:B------:R-:W-:-:S08]  /*4730*/  @UP0 ULEA UR4, UR10, UR13, 0x3 ;  /* 0x0000000d0a040291 */ /* 0x000fd0000f8e18ff */
[----:B------:R-:W-:-:S04]  /*4740*/  @P0 SHF.L.U32 R0, R2, 0x1f, RZ ;  /* 0x0000001f02000819 */ /* 0x000fc800000006ff */
[----:B------:R1:W2:Y:S01]  /*4750*/  @P0 SYNCS.PHASECHK.TRANS64.TRYWAIT P2, [UR4], R0 ;  /* 0x00000000ff0005a7 */ /* 0x0002a20008041104 */
[----:B------:R-:W3:Y:S02]  /*4760*/  SYNCS.PHASECHK.TRANS64.TRYWAIT P0, [UR19+0x1e0], R5 ;  /* 0x0001e005ff0075a7 */ /* 0x000ee40008001113 */
[----:B-123--:R-:W-:Y:S05]  /*4770*/  @!P0 BRA `(.L_x_88) ;  /* 0x0000008c008c8947 */ /* 0x00efea0003800000 */
.L_x_219:
[----:B------:R-:W-:Y:S01]  /*4780*/  UMOV UR14, UR11 ;  /* 0x0000000b000e7c82 */ /* 0x000fe20008000000 */
[----:B------:R-:W-:Y:S05]  /*4790*/  BRA.U !UP0, `(.L_x_89) ;  /* 0x0000000108887547 */ /* 0x000fea000b800000 */
[----:B------:R-:W-:Y:S02]  /*47a0*/  UIADD3 UR14, UPT, UPT, UR25, UR11, URZ ;  /* 0x0000000b190e7290 */ /* 0x000fe4000fffe0ff */
[----:B------:R-:W-:Y:S02]  /*47b0*/  ULEA UR15, UR20, UR26, 0x8 ;  /* 0x0000001a140f7291 */ /* 0x000fe4000f8e40ff */
[----:B------:R-:W-:Y:S01]  /*47c0*/  UPLOP3.LUT UP2, UPT, UPT, UPT, UPT, 0x40, 0x4 ;  /* 0x000000000004789c */ /* 0x000fe20003f4e870 */
[----:B------:R-:W-:Y:S01]  /*47d0*/  UMOV UR12, UR21 ;  /* 0x00000015000c7c82 */ /* 0x000fe20008000000 */
[----:B------:R-:W-:-:S09]  /*47e0*/  UMOV UR5, UR10 ;  /* 0x0000000a00057c82 */ /* 0x000fd20008000000 */
.L_x_92:
[----:B--2---:R-:W-:Y:S01]  /*47f0*/  ULEA UR6, UR5, UR13, 0x3 ;  /* 0x0000000d05067291 */ /* 0x004fe2000f8e18ff */
[----:B---3--:R-:W-:Y:S11]  /*4800*/  @P2 BRA `(.L_x_90) ;  /* 0x00000000000c2947 */ /* 0x008ff60003800000 */
[----:B-1----:R-:W-:Y:S04]  /*4810*/  SHF.L.U32 R5, R2, 0x1f, RZ ;  /* 0x0000001f02057819 */ /* 0x002fe800000006ff */
[----:B------:R-:W1:Y:S02]  /*4820*/  SYNCS.PHASECHK.TRANS64.TRYWAIT P0, [UR6], R5 ;  /* 0x00000005ff0075a7 */ /* 0x000e640008001106 */
[----:B-1----:R-:W-:Y:S05]  /*4830*/  @!P0 BRA `(.L_x_91) ;  /* 0x0000008c00748947 */ /* 0x002fea0003800000 */
.L_x_90:
[----:B------:R-:W-:Y:S01]  /*4840*/  UISETP.NE.AND UP0, UPT, UR12, 0x1, UPT ;  /* 0x000000010c00788c */ /* 0x000fe2000bf05270 */
[----:B------:R-:W-:Y:S01]  /*4850*/  PLOP3.LUT P2, PT, PT, PT, PT, 0x80, 0x8 ;  /* 0x000000000008781c */ /* 0x000fe20003f4f070 */
[----:B------:R-:W-:Y:S02]  /*4860*/  UIADD3 UR4, UPT, UPT, UR5, 0x1, URZ ;  /* 0x0000000105047890 */ /* 0x000fe4000fffe0ff */
[----:B------:R-:W-:Y:S02]  /*4870*/  ULEA UR8, UR5, UR18, 0x8 ;  /* 0x0000001205087291 */ /* 0x000fe4000f8e40ff */
[----:B------:R-:W-:Y:S01]  /*4880*/  UISETP.NE.AND UP1, UPT, UR4, 0x16, UPT ;  /* 0x000000160400788c */ /* 0x000fe2000bf25270 */
[----:B------:R-:W-:Y:S01]  /*4890*/  PLOP3.LUT P0, PT, PT, PT, UP0, 0x80, 0x8 ;  /* 0x000000000008781c */ /* 0x000fe20003f0f008 */
[----:B------:R-:W-:Y:S02]  /*48a0*/  UIADD3 UR11, UPT, UPT, UR11, 0x1, URZ ;  /* 0x000000010b0b7890 */ /* 0x000fe4000fffe0ff */
[----:B------:R-:W-:Y:S02]  /*48b0*/  USEL UR7, URZ, 0x1, UP1 ;  /* 0x00000001ff077887 */ /* 0x000fe40008800000 */
[----:B------:R-:W-:Y:S01]  /*48c0*/  USEL UR10, UR4, URZ, UP1 ;  /* 0x000000ff040a7287 */ /* 0x000fe20008800000 */
[----:B------:R-:W-:Y:S01]  /*48d0*/  UMOV UR9, 0xc0004010 ;  /* 0xc000401000097882 */ /* 0x000fe20000000000 */
[----:B------:R-:W-:Y:S02]  /*48e0*/  UIADD3 UR12, UPT, UPT, UR12, -0x1, URZ ;  /* 0xffffffff0c0c7890 */ /* 0x000fe4000fffe0ff */
[----:B------:R-:W-:Y:S01]  /*48f0*/  LOP3.LUT R2, R2, UR7, RZ, 0x3c, !PT ;  /* 0x0000000702027c12 */ /* 0x000fe2000f8e3cff */
[----:B------:R-:W-:Y:S01]  /*4900*/  @UP0 ULEA UR4, UR10, UR13, 0x3 ;  /* 0x0000000d0a040291 */ /* 0x000fe2000f8e18ff */
[----:B------:R-:W-:Y:S02]  /*4910*/  UMOV UR7, 0xc0004010 ;  /* 0xc000401000077882 */ /* 0x000fe40000000000 */
[----:B-1----:R-:W-:Y:S01]  /*4920*/  @P0 SHF.L.U32 R0, R2, 0x1f, RZ ;  /* 0x0000001f02000819 */ /* 0x002fe200000006ff */
[----:B------:R-:W-:Y:S05]  /*4930*/  UISETP.NE.AND UP0, UPT, UR11, UR14, UPT ;  /* 0x0000000e0b00728c */ /* 0x000fea000bf05270 */
[----:B------:R2:W3:Y:S01]  /*4940*/  @P0 SYNCS.PHASECHK.TRANS64.TRYWAIT P2, [UR4], R0 ;  /* 0x00000000ff0005a7 */ /* 0x0004e20008041104 */
[----:B------:R-:W-:Y:S02]  /*4950*/  UIADD3 UR4, UPT, UPT, UR6, 0xb0, URZ ;  /* 0x000000b006047890 */ /* 0x000fe4000fffe0ff */
[----:B------:R-:W-:Y:S03]  /*4960*/  ULEA UR6, UR5, UR17, 0x8 ;  /* 0x0000001105067291 */ /* 0x000fe6000f8e40ff */
[----:B------:R-:W-:Y:S06]  /*4970*/  UMOV UR5, UR10 ;  /* 0x0000000a00057c82 */ /* 0x000fec0008000000 */
[----:B------:R2:W-:Y:S01]  /*4980*/  UTCQMMA.2CTA gdesc[UR6], gdesc[UR8], tmem[UR15], tmem[UR22], idesc[UR23], UP2 ;  /* 0x00ff1608060075ea */ /* 0x0005e2000920030f */
[----:B------:R-:W-:Y:S01]  /*4990*/  UPLOP3.LUT UP2, UPT, UPT, UPT, UPT, 0x80, 0x8 ;  /* 0x000000000008789c */ /* 0x000fe20003f4f070 */
[----:B------:R2:W-:Y:S01]  /*49a0*/  UTCBAR.2CTA.MULTICAST [UR4], URZ, UR16 ;  /* 0x000000ff040073e9 */ /* 0x0005e20008200810 */
[----:B------:R-:W-:Y:S09]  /*49b0*/  BRA.U UP0, `(.L_x_92) ;  /* 0xfffffffd008c7547 */ /* 0x000ff2000b83ffff */
.L_x_89:
[----:B--2---:R-:W-:Y:S01]  /*49c0*/  UIADD3 UR4, UPT, UPT, UR19, 0x1d0, URZ ;  /* 0x000001d013047890 */ /* 0x004fe2000fffe0ff */
[----:B------:R-:W-:-:S08]  /*49d0*/  UMOV UR11, UR14 ;  /* 0x0000000e000b7c82 */ /* 0x000fd00008000000 */
[----:B------:R2:W-:Y:S01]  /*49e0*/  UTCBAR.2CTA.MULTICAST [UR4], URZ, UR24 ;  /* 0x000000ff040073e9 */ /* 0x0005e20008200818 */
[----:B------:R-:W-:Y:S02]  /*49f0*/  NOP ;  /* 0x0000000000007918 */ /* 0x000fe40000000000 */
.L_x_87:
[----:B--2---:R-:W-:Y:S01]  /*4a00*/  UIADD3 UR4, UPT, UPT, UR20, 0x1, URZ ;  /* 0x0000000114047890 */ /* 0x004fe2000fffe0ff */
[----:B------:R-:W-:-:S03]  /*4a10*/  ISETP.NE.AND P0, PT, R8, 0x2, PT ;  /* 0x000000020800780c */ /* 0x000fc60003f05270 */
[----:B------:R-:W-:Y:S01]  /*4a20*/  UISETP.NE.AND UP0, UPT, UR4, 0x2, UPT ;  /* 0x000000020400788c */ /* 0x000fe2000bf05270 */
[----:B-1----:R-:W-:Y:S02]  /*4a30*/  SEL R0, RZ, 0x1, P0 ;  /* 0x00000001ff007807 */ /* 0x002fe40000000000 */
[----:B------:R-:W-:Y:S01]  /*4a40*/  SEL R8, R8, RZ, P0 ;  /* 0x000000ff08087207 */ /* 0x000fe20000000000 */
[----:B------:R-:W-:Y:S01]  /*4a50*/  USEL UR5, URZ, 0x1, UP0 ;  /* 0x00000001ff057887 */ /* 0x000fe20008000000 */
[----:B------:R-:W-:Y:S01]  /*4a60*/  LOP3.LUT R3, R3, R0, RZ, 0x3c, !PT ;  /* 0x0000000003037212 */ /* 0x000fe200078e3cff */
[----:B------:R-:W-:-:S04]  /*4a70*/  USEL UR20, UR4, URZ, UP0 ;  /* 0x000000ff04147287 */ /* 0x000fc80008000000 */
[----:B------:R-:W-:Y:S01]  /*4a80*/  LOP3.LUT R9, R9, UR5, RZ, 0x3c, !PT ;  /* 0x0000000509097c12 */ /* 0x000fe2000f8e3cff */
[----:B------:R-:W-:Y:S07]  /*4a90*/  @P1 BRA `(.L_x_93) ;  /* 0xfffffff800c41947 */ /* 0x000fee000383ffff */
[----:B------:R-:W1:Y:S01]  /*4aa0*/  S2UR UR8, SR_CgaCtaId ;  /* 0x00000000000879c3 */ /* 0x000e620000008800 */
[----:B------:R-:W-:Y:S01]  /*4ab0*/  ELECT P0, URZ, PT ;  /* 0x0000000000ff782f */ /* 0x000fe20003800000 */
[----:B------:R-:W-:Y:S01]  /*4ac0*/  HFMA2 R0, -RZ, RZ, 0, 5.9604644775390625e-08 ;  /* 0x00000001ff007431 */ /* 0x000fe200000001ff */
[----:B------:R-:W-:-:S05]  /*4ad0*/  UMOV UR4, 0x40 ;  /* 0x0000004000047882 */ /* 0x000fca0000000000 */
[----:B------:R-:W-:Y:S01]  /*4ae0*/  UVIRTCOUNT.DEALLOC.SMPOOL 0x80 ;  /* 0x000000800000784c */ /* 0x000fe20000000000 */
[----:B------:R-:W-:Y:S02]  /*4af0*/  UISETP.NE.AND UP0, UPT, UR30, URZ, UPT ;  /* 0x000000ff1e00728c */ /* 0x000fe4000bf05270 */
[----:B-1----:R-:W-:-:S09]  /*4b00*/  ULEA UR8, UR8, UR4, 0x18 ;  /* 0x0000000408087291 */ /* 0x002fd2000f8ec0ff */
[----:B------:R1:W-:Y:S01]  /*4b10*/  @P0 STS.U8 [UR8+0x1c], R0 ;  /* 0x00001c00ff000988 */ /* 0x0003e20008000008 */
[----:B------:R-:W-:Y:S05]  /*4b20*/  BRA.U UP0, `(.L_x_94) ;  /* 0x0000000100587547 */ /* 0x000fea000b800000 */
[----:B------:R-:W-:Y:S01]  /*4b30*/  UIADD3 UR5, UPT, UPT, UR13, 0x1e0, URZ ;  /* 0x000001e00d057890 */ /* 0x000fe2000fffe0ff */
[----:B------:R-:W-:-:S03]  /*4b40*/  SHF.L.U32 R3, R9, 0x1f, RZ ;  /* 0x0000001f09037819 */ /* 0x000fc600000006ff */
[----:B------:R-:W-:-:S09]  /*4b50*/  ULEA UR4, UR20, UR5, 0x3 ;  /* 0x0000000514047291 */ /* 0x000fd2000f8e18ff */
[----:B------:R-:W2:Y:S02]  /*4b60*/  SYNCS.PHASECHK.TRANS64.TRYWAIT P0, [UR4], R3 ;  /* 0x00000003ff0075a7 */ /* 0x000ea40008001104 */
[----:B--2---:R-:W-:Y:S05]  /*4b70*/  @!P0 BRA `(.L_x_95) ;  /* 0x0000008800bc8947 */ /* 0x004fea0003800000 */
.L_x_222:
[----:B------:R-:W-:-:S04]  /*4b80*/  UIADD3 UR4, UPT, UPT, UR20, 0x1, URZ ;  /* 0x0000000114047890 */ /* 0x000fc8000fffe0ff */
[----:B------:R-:W-:-:S04]  /*4b90*/  UISETP.NE.AND UP1, UPT, UR4, 0x2, UPT ;  /* 0x000000020400788c */ /* 0x000fc8000bf25270 */
[----:B------:R-:W-:Y:S02]  /*4ba0*/  USEL UR6, URZ, 0x1, UP1 ;  /* 0x00000001ff067887 */ /* 0x000fe40008800000 */
[----:B------:R-:W-:-:S04]  /*4bb0*/  USEL UR4, UR4, URZ, UP1 ;  /* 0x000000ff04047287 */ /* 0x000fc80008800000 */
[----:B------:R-:W-:Y:S01]  /*4bc0*/  ULEA UR4, UR4, UR5, 0x3 ;  /* 0x0000000504047291 */ /* 0x000fe2000f8e18ff */
[----:B-1----:R-:W-:-:S04]  /*4bd0*/  LOP3.LUT R3, R9, UR6, RZ, 0x3c, !PT ;  /* 0x0000000609037c12 */ /* 0x002fc8000f8e3cff */
[----:B------:R-:W-:Y:S01]  /*4be0*/  SHF.L.U32 R3, R3, 0x1f, RZ ;  /* 0x0000001f03037819 */ /* 0x000fe200000006ff */
[----:B------:R-:W-:-:S04]  /*4bf0*/  IMAD.U32 R0, RZ, RZ, UR4 ;  /* 0x00000004ff007e24 */ /* 0x000fc8000f8e00ff */
[----:B------:R1:W2:Y:S03]  /*4c00*/  SYNCS.PHASECHK.TRANS64.TRYWAIT P0, [R0+URZ], R3 ;  /* 0x00000003000075a7 */ /* 0x0002a600080011ff */
[----:B--2---:R-:W-:Y:S05]  /*4c10*/  @!P0 NANOSLEEP.SYNCS 0x989680 ;  /* 0x009896800000895d */ /* 0x004fea0003900000 */
[----:B------:R-:W2:Y:S02]  /*4c20*/  @!P0 SYNCS.PHASECHK.TRANS64 P0, [R0+URZ], R3 ;  /* 0x00000003000085a7 */ /* 0x000ea400080010ff */
[----:B--2---:R-:W-:Y:S05]  /*4c30*/  @P0 BRA `(.L_x_96) ;  /* 0x0000000000200947 */ /* 0x004fea0003800000 */
.L_x_97:
[----:B--2---:R2:W4:Y:S02]  /*4c40*/  SYNCS.PHASECHK.TRANS64.TRYWAIT P0, [R0+URZ], R3 ;  /* 0x00000003000075a7 */ /* 0x00452400080011ff */
[----:B----4-:R-:W-:Y:S05]  /*4c50*/  @!P0 NANOSLEEP.SYNCS 0x989680 ;  /* 0x009896800000895d */ /* 0x010fea0003900000 */
[----:B------:R-:W4:Y:S02]  /*4c60*/  @!P0 SYNCS.PHASECHK.TRANS64 P0, [R0+URZ], R3 ;  /* 0x00000003000085a7 */ /* 0x000f2400080010ff */
[----:B----4-:R-:W-:Y:S05]  /*4c70*/  @!P0 BRA `(.L_x_97) ;  /* 0xfffffffc00f08947 */ /* 0x010fea000383ffff */
[----:B------:R-:W-:Y:S05]  /*4c80*/  BRA `(.L_x_96) ;  /* 0x00000000000c7947 */ /* 0x000fea0003800000 */
.L_x_94:
[----:B------:R-:W-:-:S04]  /*4c90*/  UIADD3 UR4, UPT, UPT, UR13, 0x210, URZ ;  /* 0x000002100d047890 */ /* 0x000fc8000fffe0ff */
[----:B------:R-:W-:-:S09]  /*4ca0*/  UPRMT UR4, UR29, 0x654, UR4 ;  /* 0x000006541d047896 */ /* 0x000fd20008000004 */
[----:B------:R-:W-:Y:S03]  /*4cb0*/  SYNCS.ARRIVE.TRANS64.RED.A1T0 RZ, [UR4], RZ ;  /* 0x000000ffffff79a7 */ /* 0x000fe60008100404 */
.L_x_96:
[----:B-12---:R-:W-:Y:S01]  /*4cc0*/  SHF.L.U32 R3, RZ, 0x1f, RZ ;  /* 0x0000001fff037819 */ /* 0x006fe200000006ff */
[----:B------:R-:W-:Y:S01]  /*4cd0*/  UIADD3 UR4, UPT, UPT, UR13, 0x210, URZ ;  /* 0x000002100d047890 */ /* 0x000fe2000fffe0ff */
[----:B------:R-:W-:Y:S02]  /*4ce0*/  PLOP3.LUT P0, PT, PT, PT, UP0, 0x80, 0x8 ;  /* 0x000000000008781c */ /* 0x000fe40003f0f008 */
[----:B------:R-:W1:Y:S02]  /*4cf0*/  SYNCS.PHASECHK.TRANS64.TRYWAIT P1, [UR13+0x210], R3 ;  /* 0x00021003ff0075a7 */ /* 0x000e64000802110d */
[----:B-1----:R-:W-:Y:S09]  /*4d00*/  @!P1 BRA `(.L_x_98) ;  /* 0x0000008800709947 */ /* 0x002ff20003800000 */
.L_x_224:
[----:B------:R-:W-:Y:S01]  /*4d10*/  @!UP0 UPRMT UR4, UR29, 0x654, UR4 ;  /* 0x000006541d048896 */ /* 0x000fe20008000004 */
[----:B------:R-:W-:Y:S01]  /*4d20*/  UMOV UR5, 0xffff ;  /* 0x0000ffff00057882 */ /* 0x000fe20000000000 */
[----:B------:R-:W-:-:S07]  /*4d30*/  UMOV UR6, 0x1 ;  /* 0x0000000100067882 */ /* 0x000fce0000000000 */
[----:B------:R-:W-:Y:S01]  /*4d40*/  @!P0 SYNCS.ARRIVE.TRANS64.RED.A1T0 RZ, [UR4], RZ ;  /* 0x000000ffffff89a7 */ /* 0x000fe20008100404 */
[----:B------:R-:W-:Y:S01]  /*4d50*/  NOP ;  /* 0x0000000000007918 */ /* 0x000fe20000000000 */
[----:B-1----:R-:W1:Y:S01]  /*4d60*/  LDS R0, [UR8+0x14] ;  /* 0x00001408ff007984 */ /* 0x002e620008000800 */
[----:B------:R-:W-:-:S04]  /*4d70*/  ULOP3.LUT UR4, UR26, 0xffff, URZ, 0xc0, !UPT ;  /* 0x0000ffff1a047892 */ /* 0x000fc8000f8ec0ff */
[----:B------:R-:W-:-:S04]  /*4d80*/  USHF.R.U32.HI UR4, URZ, 0x5, UR4 ;  /* 0x00000005ff047899 */ /* 0x000fc80008011604 */
[----:B------:R-:W-:Y:S02]  /*4d90*/  USHF.L.U32 UR5, UR5, UR4, URZ ;  /* 0x0000000405057299 */ /* 0x000fe400080006ff */
[----:B------:R-:W-:-:S04]  /*4da0*/  USHF.L.U32 UR4, UR6, UR4, URZ ;  /* 0x0000000406047299 */ /* 0x000fc800080006ff */
[----:B-1----:R-:W-:-:S04]  /*4db0*/  LOP3.LUT R0, R0, UR5, RZ, 0xc0, !PT ;  /* 0x0000000500007c12 */ /* 0x002fc8000f8ec0ff */
[----:B------:R-:W-:-:S13]  /*4dc0*/  ISETP.NE.AND P0, PT, R0, UR5, PT ;  /* 0x0000000500007c0c */ /* 0x000fda000bf05270 */
[----:B------:R-:W-:Y:S05]  /*4dd0*/  @P0 BRA `(.L_x_99) ;  /* 0x0000000000580947 */ /* 0x000fea0003800000 */
[----:B------:R-:W1:Y:S02]  /*4de0*/  LDS R0, [UR8+0x18] ;  /* 0x00001808ff007984 */ /* 0x000e640008000800 */
[----:B-1----:R-:W-:-:S04]  /*4df0*/  LOP3.LUT R0, R0, UR4, RZ, 0xc0, !PT ;  /* 0x0000000400007c12 */ /* 0x002fc8000f8ec0ff */
[----:B------:R-:W-:-:S13]  /*4e00*/  ISETP.NE.AND P0, PT, R0, UR4, PT ;  /* 0x0000000400007c0c */ /* 0x000fda000bf05270 */
[----:B------:R-:W-:Y:S05]  /*4e10*/  @P0 BRA `(.L_x_100) ;  /* 0x00000000003c0947 */ /* 0x000fea0003800000 */
[----:B------:R-:W1:Y:S01]  /*4e20*/  S2R R2, SR_LANEID ;  /* 0x0000000000027919 */ /* 0x000e620000000000 */
[----:B------:R-:W-:Y:S01]  /*4e30*/  ULOP3.LUT UR5, URZ, UR5, URZ, 0x33, !UPT ;  /* 0x00000005ff057292 */ /* 0x000fe2000f8e33ff */
[----:B------:R-:W-:Y:S01]  /*4e40*/  LOP3.LUT R4, RZ, UR4, RZ, 0x33, !PT ;  /* 0x00000004ff047c12 */ /* 0x000fe2000f8e33ff */
[----:B------:R-:W-:Y:S02]  /*4e50*/  VOTEU.ANY UR4, UPT, PT ;  /* 0x0000000000047886 */ /* 0x000fe400038e0100 */
[----:B------:R-:W-:Y:S01]  /*4e60*/  UFLO.U32 UR4, UR4 ;  /* 0x00000004000472bd */ /* 0x000fe200080e0000 */
[----:B------:R-:W2:Y:S01]  /*4e70*/  REDUX UR6, R4 ;  /* 0x00000000040673c4 */ /* 0x000ea20000000000 */
[----:B------:R-:W-:-:S06]  /*4e80*/  IMAD.U32 R0, RZ, RZ, UR5 ;  /* 0x00000005ff007e24 */ /* 0x000fcc000f8e00ff */
[----:B------:R4:W-:Y:S01]  /*4e90*/  UTCATOMSWS.AND URZ, UR5 ;  /* 0x0000000500ff79e3 */ /* 0x0009e20008000000 */
[----:B------:R-:W3:Y:S01]  /*4ea0*/  REDUX UR7, R0 ;  /* 0x00000000000773c4 */ /* 0x000ee20000000000 */
[----:B-1----:R-:W-:Y:S01]  /*4eb0*/  ISETP.EQ.U32.AND P0, PT, R2, UR4, PT ;  /* 0x0000000402007c0c */ /* 0x002fe2000bf02070 */
[----:B--2---:R-:W-:Y:S01]  /*4ec0*/  IMAD.U32 R2, RZ, RZ, UR6 ;  /* 0x00000006ff027e24 */ /* 0x004fe2000f8e00ff */
[----:B---3--:R-:W-:-:S11]  /*4ed0*/  MOV R3, UR7 ;  /* 0x0000000700037c02 */ /* 0x008fd60008000f00 */
[----:B------:R4:W-:Y:S04]  /*4ee0*/  @P0 ATOMS.AND RZ, [UR8+0x14], R3 ;  /* 0x00001403ffff098c */ /* 0x0009e8000a800008 */
[----:B------:R4:W-:Y:S01]  /*4ef0*/  @P0 ATOMS.AND RZ, [UR8+0x18], R2 ;  /* 0x00001802ffff098c */ /* 0x0009e2000a800008 */
[----:B------:R-:W-:Y:S05]  /*4f00*/  BRA `(.L_x_101) ;  /* 0x0000000000147947 */ /* 0x000fea0003800000 */
.L_x_100:
[----:B------:R-:W-:Y:S02]  /*4f10*/  MOV R2, 0x4f30 ;  /* 0x00004f3000027802 */ /* 0x000fe40000000f00 */
[----:B---3-5:R-:W-:Y:S05]  /*4f20*/  CALL.REL.NOINC `($__internal_0_$__cuda_sm10x_tcgen05_guardrail_trap_col_being_dealloced_not_returned_by_alloc) ;  /* 0x0000008c004c7944 */ /* 0x028fea0003c00000 */
[----:B------:R-:W-:Y:S05]  /*4f30*/  BRA `(.L_x_101) ;  /* 0x0000000000087947 */ /* 0x000fea0003800000 */
.L_x_99:
[----:B------:R-:W-:Y:S02]  /*4f40*/  MOV R2, 0x4f60 ;  /* 0x00004f6000027802 */ /* 0x000fe40000000f00 */
[----:B---3-5:R-:W-:Y:S05]  /*4f50*/  CALL.REL.NOINC `($__internal_2_$__cuda_sm10x_tcgen05_guardrail_trap_unallocated_columns_being_dealloced) ;  /* 0x0000008c00587944 */ /* 0x028fea0003c00000 */
.L_x_101:
[----:B------:R-:W-:Y:S01]  /*4f60*/  NOP ;  /* 0x0000000000007918 */ /* 0x000fe20000000000 */
[----:B----4-:R-:W-:Y:S05]  /*4f70*/  EXIT ;  /* 0x000000000000794d */ /* 0x010fea0003800000 */
.L_x_74:
[----:B------:R-:W-:-:S09]  /*4f80*/  UISETP.NE.OR UP0, UPT, UR25, 0x3, !UP5 ;  /* 0x000000031900788c */ /* 0x000fd2000ef05670 */
[----:B------:R-:W-:Y:S05]  /*4f90*/  BRA.U UP0, `(.L_x_102) ;  /* 0x0000001100547547 */ /* 0x000fea000b800000 */
[----:B------:R-:W2:Y:S01]  /*4fa0*/  LDCU UR31, c[0x0][0x370] ;  /* 0x00006e00ff1f77ac */ /* 0x000ea20008000800 */
[----:B------:R-:W3:Y:S01]  /*4fb0*/  LDC.64 R16, c[0x0][0x348] ;  /* 0x0000d200ff107b82 */ /* 0x000ee20000000a00 */
[----:B------:R-:W-:Y:S02]  /*4fc0*/  HFMA2 R13, -RZ, RZ, 0, 0 ;  /* 0x00000000ff0d7431 */ /* 0x000fe400000001ff */
[----:B------:R-:W-:Y:S01]  /*4fd0*/  IMAD.MOV.U32 R15, RZ, RZ, 0x1 ;  /* 0x00000001ff0f7424 */ /* 0x000fe200078e00ff */
[----:B------:R-:W2:Y:S01]  /*4fe0*/  LDCU.128 UR48, c[0x0][0xb10] ;  /* 0x00016200ff3077ac */ /* 0x000ea20008000c00 */
[----:B------:R-:W-:Y:S01]  /*4ff0*/  IMAD.MOV.U32 R14, RZ, RZ, RZ ;  /* 0x000000ffff0e7224 */ /* 0x000fe200078e00ff */
[----:B------:R-:W-:Y:S01]  /*5000*/  MOV R7, 0x2000 ;  /* 0x0000200000077802 */ /* 0x000fe20000000f00 */
[----:B------:R-:W4:Y:S01]  /*5010*/  LDCU UR30, c[0x0][0x374] ;  /* 0x00006e80ff1e77ac */ /* 0x000f220008000800 */
[----:B------:R-:W1:Y:S01]  /*5020*/  LDC.64 R2, c[0x0][0x888] ;  /* 0x00022200ff027b82 */ /* 0x000e620000000a00 */
[----:B------:R-:W4:Y:S01]  /*5030*/  LDCU UR15, c[0x0][0xb0c] ;  /* 0x00016180ff0f77ac */ /* 0x000f220008000800 */
[----:B------:R-:W3:Y:S06]  /*5040*/  LDCU UR40, c[0x0][0xb20] ;  /* 0x00016400ff2877ac */ /* 0x000eec0008000800 */
[----:B------:R-:W1:Y:S01]  /*5050*/  LDC.64 R4, c[0x0][0x890] ;  /* 0x00022400ff047b82 */ /* 0x000e620000000a00 */
[----:B------:R-:W3:Y:S01]  /*5060*/  LDCU UR4, c[0x0][0xb30] ;  /* 0x00016600ff0477ac */ /* 0x000ee20008000800 */
[----:B------:R-:W-:Y:S01]  /*5070*/  UMOV UR21, 0x400 ;  /* 0x0000040000157882 */ /* 0x000fe20000000000 */
[----:B--2---:R-:W-:-:S02]  /*5080*/  UIMAD.WIDE.U32 UR6, UR31, UR48, URZ ;  /* 0x000000301f0672a5 */ /* 0x004fc4000f8e00ff */
[----:B----4-:R-:W-:Y:S02]  /*5090*/  UIMAD.WIDE.U32 UR8, UR30, UR51, URZ ;  /* 0x000000331e0872a5 */ /* 0x010fe4000f8e00ff */
[----:B------:R-:W-:Y:S02]  /*50a0*/  ULEA UR21, UR45, UR21, 0x18 ;  /* 0x000000152d157291 */ /* 0x000fe4000f8ec0ff */
[----:B------:R-:W-:Y:S02]  /*50b0*/  UPLOP3.LUT UP3, UPT, UPT, UPT, UPT, 0x40, 0x4 ;  /* 0x000000000004789c */ /* 0x000fe40003f6e870 */
[----:B------:R-:W-:Y:S01]  /*50c0*/  UIADD3 UR37, UPT, UPT, UR21, 0x178, URZ ;  /* 0x0000017815257890 */ /* 0x000fe2000fffe0ff */
[----:B------:R-:W-:Y:S01]  /*50d0*/  UMOV UR6, UR7 ;  /* 0x0000000700067c82 */ /* 0x000fe20008000000 */
[----:B------:R-:W-:Y:S01]  /*50e0*/  UMOV UR38, UR9 ;  /* 0x0000000900267c82 */ /* 0x000fe20008000000 */
[----:B------:R-:W-:Y:S02]  /*50f0*/  UISETP.GE.AND UP0, UPT, UR42, 0x1, UPT ;  /* 0x000000012a00788c */ /* 0x000fe4000bf06270 */
[----:B------:R-:W-:Y:S01]  /*5100*/  UISETP.NE.AND UP4, UPT, UR42, 0x1, UPT ;  /* 0x000000012a00788c */ /* 0x000fe2000bf85270 */
[----:B------:R-:W2:Y:S01]  /*5110*/  LDCU.64 UR22, c[0x0][0xb28] ;  /* 0x00016500ff1677ac */ /* 0x000ea20008000a00 */
[----:B------:R-:W-:-:S02]  /*5120*/  UISETP.NE.AND UP6, UPT, UR15, 0x1, UPT ;  /* 0x000000010f00788c */ /* 0x000fc4000bfc5270 */
[----:B------:R-:W-:Y:S02]  /*5130*/  UISETP.NE.AND UP5, UPT, UR50, 0x1, UPT ;  /* 0x000000013200788c */ /* 0x000fe4000bfa5270 */
[----:B------:R-:W-:Y:S02]  /*5140*/  UIADD3 UR33, UPT, UPT, UR21, 0x160, URZ ;  /* 0x0000016015217890 */ /* 0x000fe4000fffe0ff */
[----:B------:R-:W-:Y:S02]  /*5150*/  UIADD3 UR25, UPT, UPT, UR21, 0x168, URZ ;  /* 0x0000016815197890 */ /* 0x000fe4000fffe0ff */
[----:B------:R-:W-:Y:S02]  /*5160*/  UIADD3 UR17, UPT, UPT, UR21, 0x170, URZ ;  /* 0x0000017015117890 */ /* 0x000fe4000fffe0ff */
[----:B------:R-:W-:Y:S02]  /*5170*/  UPRMT UR37, UR45, 0x654, UR37 ;  /* 0x000006542d257896 */ /* 0x000fe40008000025 */
[----:B------:R-:W-:-:S02]  /*5180*/  USHF.R.U32.HI UR39, URZ, UR49, UR6 ;  /* 0x00000031ff277299 */ /* 0x000fc40008011606 */
[----:B---3--:R-:W-:Y:S02]  /*5190*/  USHF.R.U32.HI UR38, URZ, UR40, UR38 ;  /* 0x00000028ff267299 */ /* 0x008fe40008011626 */
[----:B------:R-:W-:-:S11]  /*51a0*/  UISETP.NE.AND UP2, UPT, UR4, 0x1, UPT ;  /* 0x000000010400788c */ /* 0x000fd6000bf45270 */
.L_x_113:
[C---:B------:R-:W-:Y:S02]  /*51b0*/  LEA R12, R14.reuse, UR21, 0x3 ;  /* 0x000000150e0c7c11 */ /* 0x040fe4000f8e18ff */
[----:B------:R-:W-:Y:S02]  /*51c0*/  SHF.L.U32 R9, R13, 0x1f, RZ ;  /* 0x0000001f0d097819 */ /* 0x000fe400000006ff */
[----:B------:R-:W-:Y:S02]  /*51d0*/  LEA R10, R14, UR21, 0x4 ;  /* 0x000000150e0a7c11 */ /* 0x000fe4000f8e20ff */
[----:B---3--:R-:W3:Y:S02]  /*51e0*/  SYNCS.PHASECHK.TRANS64.TRYWAIT P0, [R12+URZ+0x1b0], R9 ;  /* 0x0001b0090c0075a7 */ /* 0x008ee400080011ff */
[----:B---3--:R-:W-:Y:S05]  /*51f0*/  @!P0 BRA `(.L_x_103) ;  /* 0x00000084004c8947 */ /* 0x008fea0003800000 */
.L_x_225:
[----:B---3--:R-:W3:Y:S01]  /*5200*/  LDS.128 R8, [R10+0x220] ;  /* 0x000220000a087984 */ /* 0x008ee20000000c00 */
[----:B------:R-:W-:Y:S01]  /*5210*/  UISETP.GE.AND UP0, UPT, UR42, 0x1, UPT ;  /* 0x000000012a00788c */ /* 0x000fe2000bf06270 */
[----:B------:R-:W-:Y:S01]  /*5220*/  @!PT LDS RZ, [RZ] ;  /* 0x00000000fffff984 */ /* 0x000fe20000000800 */
[----:B------:R-:W-:Y:S01]  /*5230*/  @!PT LDS RZ, [RZ] ;  /* 0x00000000fffff984 */ /* 0x000fe20000000800 */
[----:B------:R-:W-:Y:S01]  /*5240*/  @!PT LDS RZ, [RZ] ;  /* 0x00000000fffff984 */ /* 0x000fe20000000800 */
[----:B------:R-:W-:Y:S01]  /*5250*/  @!PT LDS RZ, [RZ] ;  /* 0x00000000fffff984 */ /* 0x000fe20000000800 */
[----:B------:R4:W-:Y:S06]  /*5260*/  MEMBAR.ALL.CTA ;  /* 0x0000000000007992 */ /* 0x0009ec0000008000 */
[----:B----4-:R-:W4:Y:S01]  /*5270*/  FENCE.VIEW.ASYNC.S ;  /* 0x00000000000073c6 */ /* 0x010f220000000000 */
[----:B---3--:R-:W-:Y:S11]  /*5280*/  LOP3.LUT P0, RZ, R10, 0x1, RZ, 0xc0, !PT ;  /* 0x000000010aff7812 */ /* 0x008ff6000780c0ff */
[----:B------:R-:W-:Y:S02]  /*5290*/  @!UPT UIADD3 URZ, UPT, UPT, URZ, URZ, URZ ;  /* 0x000000fffffff290 */ /* 0x000fe4000fffe0ff */
[----:B----4-:R-:W-:Y:S01]  /*52a0*/  VOTEU.ANY UP1, P0 ;  /* 0x0000000000ff7886 */ /* 0x010fe20000020100 */
[----:B------:R-:W-:Y:S11]  /*52b0*/  PLOP3.LUT P0, PT, PT, PT, UP1, 0x80, 0x8 ;  /* 0x000000000008781c */ /* 0x000ff60003f0f018 */
[----:B------:R-:W-:Y:S02]  /*52c0*/  @!UPT UIADD3 URZ, UPT, UPT, URZ, URZ, URZ ;  /* 0x000000fffffff290 */ /* 0x000fe4000fffe0ff */
[----:B------:R-:W-:Y:S02]  /*52d0*/  @P0 SHF.R.U32.HI R0, RZ, 0x10, R9 ;  /* 0x00000010ff000819 */ /* 0x000fe40000011609 */
[----:B------:R-:W-:Y:S02]  /*52e0*/  @P0 MOV R6, R8 ;  /* 0x0000000800060202 */ /* 0x000fe40000000f00 */
[----:B------:R-:W-:Y:S01]  /*52f0*/  @P0 R2UR UR4, R0 ;  /* 0x00000000000402ca */ /* 0x000fe200000e0000 */
[----:B------:R-:W-:Y:S01]  /*5300*/  VIADD R0, R12, 0x1c0 ;  /* 0x000001c00c007836 */ /* 0x000fe20000000000 */
[----:B------:R-:W-:Y:S02]  /*5310*/  @P0 LOP3.LUT R8, R9, 0xffff, RZ, 0xc0, !PT ;  /* 0x0000ffff09080812 */ /* 0x000fe400078ec0ff */
[----:B------:R-:W-:Y:S02]  /*5320*/  @P0 R2UR UR6, R6 ;  /* 0x00000000060602ca */ /* 0x000fe400000e0000 */
[----:B------:R-:W-:Y:S02]  /*5330*/  PRMT R0, RZ, 0x654, R0 ;  /* 0x00000654ff007816 */ /* 0x000fe40000000000 */
[----:B------:R-:W-:Y:S02]  /*5340*/  @P0 R2UR UR5, R8 ;  /* 0x00000000080502ca */ /* 0x000fe400000e0000 */
[----:B------:R3:W-:Y:S03]  /*5350*/  SYNCS.ARRIVE.TRANS64.RED.A1T0 RZ, [R0+URZ], RZ ;  /* 0x000000ff00ff79a7 */ /* 0x0007e600081004ff */
[----:B------:R-:W-:Y:S04]  /*5360*/  @UP1 UMOV UR29, UR4 ;  /* 0x00000004001d1c82 */ /* 0x000fe80008000000 */
[----:B------:R-:W-:Y:S04]  /*5370*/  @UP1 UMOV UR14, UR6 ;  /* 0x00000006000e1c82 */ /* 0x000fe80008000000 */
[----:B------:R-:W-:Y:S01]  /*5380*/  @UP1 UMOV UR13, UR5 ;  /* 0x00000005000d1c82 */ /* 0x000fe20008000000 */
[----:B------:R-:W-:Y:S05]  /*5390*/  BRA.U !UP0, `(.L_x_104) ;  /* 0x0000000108a47547 */ /* 0x000fea000b800000 */
[----:B------:R-:W-:Y:S02]  /*53a0*/  UIMAD.WIDE.U32 UR18, UR13, UR51, URZ ;  /* 0x000000330d1272a5 */ /* 0x000fe4000f8e00ff */
[----:B------:R-:W-:Y:S02]  /*53b0*/  UIMAD.WIDE.U32 UR26, UR14, UR48, URZ ;  /* 0x000000300e1a72a5 */ /* 0x000fe4000f8e00ff */
[----:B------:R-:W-:Y:S02]  /*53c0*/  USEL UR4, UR30, UR38, !UP5 ;  /* 0x000000261e047287 */ /* 0x000fe4000e800000 */
[----:B------:R-:W-:Y:S02]  /*53d0*/  USEL UR7, UR31, UR39, !UP6 ;  /* 0x000000271f077287 */ /* 0x000fe4000f000000 */
[----:B--2---:R-:W-:Y:S02]  /*53e0*/  UIMAD.WIDE.U32 UR8, UR4, UR22, URZ ;  /* 0x00000016040872a5 */ /* 0x004fe4000f8e00ff */
[----:B------:R-:W-:Y:S01]  /*53f0*/  UIMAD.WIDE.U32 UR10, UR7, UR22, URZ ;  /* 0x00000016070a72a5 */ /* 0x000fe2000f8e00ff */
[----:B------:R-:W-:Y:S02]  /*5400*/  UMOV UR5, UR19 ;  /* 0x0000001300057c82 */ /* 0x000fe40008000000 */
[----:B------:R-:W-:Y:S03]  /*5410*/  USHF.R.U32.HI UR6, URZ, UR40, UR5 ;  /* 0x00000028ff067299 */ /* 0x000fe60008011605 */
[----:B------:R-:W-:Y:S01]  /*5420*/  UMOV UR5, UR27 ;  /* 0x0000001b00057c82 */ /* 0x000fe20008000000 */
[----:B------:R-:W-:Y:S02]  /*5430*/  USEL UR6, UR13, UR6, !UP5 ;  /* 0x000000060d067287 */ /* 0x000fe4000e800000 */
[----:B------:R-:W-:Y:S03]  /*5440*/  USHF.R.U32.HI UR12, URZ, UR49, UR5 ;  /* 0x00000031ff0c7299 */ /* 0x000fe60008011605 */
[----:B------:R-:W-:Y:S02]  /*5450*/  UMOV UR5, UR9 ;  /* 0x0000000900057c82 */ /* 0x000fe40008000000 */
[----:B------:R-:W-:Y:S03]  /*5460*/  @UP4 USHF.R.U32.HI UR4, URZ, UR23, UR5 ;  /* 0x00000017ff044299 */ /* 0x000fe60008011605 */
[----:B------:R-:W-:Y:S01]  /*5470*/  UMOV UR5, UR11 ;  /* 0x0000000b00057c82 */ /* 0x000fe20008000000 */
[----:B------:R-:W-:Y:S02]  /*5480*/  UIMAD UR4, UR42, UR4, URZ ;  /* 0x000000042a0472a4 */ /* 0x000fe4000f8e02ff */
[----:B------:R-:W-:Y:S02]  /*5490*/  @UP4 USHF.R.U32.HI UR7, URZ, UR23, UR5 ;  /* 0x00000017ff074299 */ /* 0x000fe40008011605 */
[----:B------:R-:W-:Y:S02]  /*54a0*/  UIMAD.WIDE.U32 UR10, UR6, UR22, URZ ;  /* 0x00000016060a72a5 */ /* 0x000fe4000f8e00ff */
[----:B------:R-:W-:Y:S02]  /*54b0*/  USEL UR5, UR14, UR12, !UP6 ;  /* 0x0000000c0e057287 */ /* 0x000fe4000f000000 */
[----:B------:R-:W-:Y:S02]  /*54c0*/  UIMAD UR8, UR42, UR7, URZ ;  /* 0x000000072a0872a4 */ /* 0x000fe4000f8e02ff */
[----:B------:R-:W-:Y:S03]  /*54d0*/  UISETP.GE.AND UP0, UPT, UR6, UR4, UPT ;  /* 0x000000040600728c */ /* 0x000fe6000bf06270 */
[----:B------:R-:W-:Y:S01]  /*54e0*/  UMOV UR4, UR11 ;  /* 0x0000000b00047c82 */ /* 0x000fe20008000000 */
[----:B------:R-:W-:Y:S02]  /*54f0*/  UISETP.GE.OR UP0, UPT, UR5, UR8, UP0 ;  /* 0x000000080500728c */ /* 0x000fe40008706670 */
[----:B------:R-:W-:Y:S02]  /*5500*/  USHF.R.U32.HI UR4, URZ, UR23, UR4 ;  /* 0x00000017ff047299 */ /* 0x000fe40008011604 */
[----:B------:R-:W-:Y:S02]  /*5510*/  UIMAD.WIDE.U32 UR8, UR5, UR22, URZ ;  /* 0x00000016050872a5 */ /* 0x000fe4000f8e00ff */
[----:B------:R-:W-:Y:S04]  /*5520*/  USEL UR10, UR6, UR4, !UP4 ;  /* 0x00000004060a7287 */ /* 0x000fe8000e000000 */
[----:B------:R-:W-:Y:S01]  /*5530*/  UIADD3 UR11, UPT, UPT, -UR10, URZ, URZ ;  /* 0x000000ff0a0b7290 */ /* 0x000fe2000fffe1ff */
[----:B------:R-:W-:Y:S02]  /*5540*/  @!UP0 UMOV UR4, UR9 ;  /* 0x0000000900048c82 */ /* 0x000fe40008000000 */
[----:B------:R-:W-:Y:S02]  /*5550*/  @!UP0 USHF.R.U32.HI UR4, URZ, UR23, UR4 ;  /* 0x00000017ff048299 */ /* 0x000fe40008011604 */
[----:B------:R-:W-:Y:S02]  /*5560*/  UIMAD UR8, UR42, UR11, UR6 ;  /* 0x0000000b2a0872a4 */ /* 0x000fe4000f8e0206 */
[----:B------:R-:W-:Y:S04]  /*5570*/  @!UP0 USEL UR4, UR5, UR4, !UP4 ;  /* 0x0000000405048287 */ /* 0x000fe8000e000000 */
[----:B------:R-:W-:Y:S02]  /*5580*/  @!UP0 UIMAD UR8, UR7, UR8, UR4 ;  /* 0x00000008070882a4 */ /* 0x000fe4000f8e0204 */
[----:B------:R-:W-:Y:S02]  /*5590*/  @!UP0 UIADD3 UR9, UPT, UPT, UR10, -UR4, URZ ;  /* 0x800000040a098290 */ /* 0x000fe4000fffe0ff */
[----:B------:R-:W-:Y:S02]  /*55a0*/  UIADD3 UR4, UPT, UPT, -UR5, URZ, URZ ;  /* 0x000000ff05047290 */ /* 0x000fe4000fffe1ff */
[----:B------:R-:W-:Y:S02]  /*55b0*/  UIADD3 UR7, UPT, UPT, -UR6, URZ, URZ ;  /* 0x000000ff06077290 */ /* 0x000fe4000fffe1ff */
[----:B------:R-:W-:Y:S02]  /*55c0*/  @!UP0 UIMAD UR6, UR9, UR42, UR5 ;  /* 0x0000002a090682a4 */ /* 0x000fe4000f8e0205 */
[----:B------:R-:W-:Y:S02]  /*55d0*/  UIMAD UR14, UR15, UR4, UR14 ;  /* 0x000000040f0e72a4 */ /* 0x000fe4000f8e020e */
[----:B------:R-:W-:Y:S01]  /*55e0*/  UIMAD UR13, UR50, UR7, UR13 ;  /* 0x00000007320d72a4 */ /* 0x000fe2000f8e020d */
[----:B------:R-:W-:Y:S02]  /*55f0*/  @!UP0 UMOV UR5, UR8 ;  /* 0x0000000800058c82 */ /* 0x000fe40008000000 */
[----:B------:R-:W-:Y:S02]  /*5600*/  UIMAD UR14, UR5, UR15, UR14 ;  /* 0x0000000f050e72a4 */ /* 0x000fe4000f8e020e */
[----:B------:R-:W-:Y:S11]  /*5610*/  UIMAD UR13, UR6, UR50, UR13 ;  /* 0x00000032060d72a4 */ /* 0x000ff6000f8e020d */
[----:B------:R-:W-:Y:S01]  /*5620*/  @!UPT UIADD3 URZ, UPT, UPT, URZ, URZ, URZ ;  /* 0x000000fffffff290 */ /* 0x000fe2000fffe0ff */
.L_x_104:
[----:B------:R-:W4:Y:S01]  /*5630*/  @!UP2 LDCU.128 UR8, c[0x0][0xb10] ;  /* 0x00016200ff08a7ac */ /* 0x000f220008000c00 */
[C---:B-1----:R-:W-:Y:S02]  /*5640*/  ISETP.NE.U32.AND P1, PT, R4.reuse, RZ, PT ;  /* 0x000000ff0400720c */ /* 0x042fe40003f25070 */
[----:B------:R-:W-:Y:S02]  /*5650*/  ISETP.NE.U32.AND P0, PT, R4, RZ, PT ;  /* 0x000000ff0400720c */ /* 0x000fe40003f05070 */
[C---:B------:R-:W-:Y:S02]  /*5660*/  ISETP.NE.AND.EX P1, PT, R5.reuse, RZ, PT, P1 ;  /* 0x000000ff0500720c */ /* 0x040fe40003f25310 */
[----:B------:R-:W-:Y:S01]  /*5670*/  ISETP.NE.AND.EX P0, PT, R5, RZ, PT, P0 ;  /* 0x000000ff0500720c */ /* 0x000fe20003f05300 */
[----:B------:R-:W1:Y:S01]  /*5680*/  @!UP2 LDCU UR5, c[0x0][0xb0c] ;  /* 0x00016180ff05a7ac */ /* 0x000e620008000800 */
[----:B------:R-:W-:Y:S01]  /*5690*/  SHF.L.U32 R9, R15, 0x1f, RZ ;  /* 0x0000001f0f097819 */ /* 0x000fe200000006ff */
[----:B------:R-:W-:Y:S02]  /*56a0*/  USHF.L.U32 UR35, UR16, 0x7, URZ ;  /* 0x0000000710237899 */ /* 0x000fe400080006ff */
[----:B------:R-:W-:Y:S02]  /*56b0*/  USHF.L.U32 UR34, UR20, 0x8, URZ ;  /* 0x0000000814227899 */ /* 0x000fe400080006ff */
[----:B----4-:R-:W-:Y:S07]  /*56c0*/  UIMAD.WIDE.U32 UR6, UR14, UR8, URZ ;  /* 0x000000080e0672a5 */ /* 0x010fee000f8e00ff */
[----:B------:R-:W-:Y:S01]  /*56d0*/  @!UP2 UMOV UR4, UR7 ;  /* 0x000000070004ac82 */ /* 0x000fe20008000000 */
[----:B-1----:R-:W-:Y:S02]  /*56e0*/  @!UP2 UISETP.NE.AND UP0, UPT, UR5, 0x1, UPT ;  /* 0x000000010500a88c */ /* 0x002fe4000bf05270 */
[----:B------:R-:W-:Y:S02]  /*56f0*/  @!UP2 USHF.R.U32.HI UR4, URZ, UR9, UR4 ;  /* 0x00000009ff04a299 */ /* 0x000fe40008011604 */
[----:B------:R-:W-:Y:S02]  /*5700*/  UIMAD.WIDE.U32 UR6, UR13, UR11, URZ ;  /* 0x0000000b0d0672a5 */ /* 0x000fe4000f8e00ff */
[----:B------:R-:W-:Y:S02]  /*5710*/  @!UP2 USEL UR8, UR14, UR4, !UP0 ;  /* 0x000000040e08a287 */ /* 0x000fe4000c000000 */
[----:B------:R-:W-:Y:S03]  /*5720*/  @!UP2 UISETP.NE.AND UP0, UPT, UR10, 0x1, UPT ;  /* 0x000000010a00a88c */ /* 0x000fe6000bf05270 */
[----:B------:R-:W-:Y:S02]  /*5730*/  @!UP2 UMOV UR6, UR7 ;  /* 0x000000070006ac82 */ /* 0x000fe40008000000 */
[----:B------:R-:W1:Y:S02]  /*5740*/  @!UP2 LDCU UR4, c[0x0][0xb20] ;  /* 0x00016400ff04a7ac */ /* 0x000e640008000800 */
[----:B-1----:R-:W-:Y:S04]  /*5750*/  @!UP2 USHF.R.U32.HI UR6, URZ, UR4, UR6 ;  /* 0x00000004ff06a299 */ /* 0x002fe80008011606 */
[----:B------:R-:W-:Y:S04]  /*5760*/  @!UP2 USEL UR6, UR13, UR6, !UP0 ;  /* 0x000000060d06a287 */ /* 0x000fe8000c000000 */
[----:B------:R-:W-:Y:S02]  /*5770*/  @!UP2 UIADD3 UR4, UPT, UPT, -UR8, UR6, URZ ;  /* 0x000000060804a290 */ /* 0x000fe4000fffe1ff */
[----:B------:R-:W-:Y:S02]  /*5780*/  @!UP2 UIADD3 UR6, UPT, UPT, UR8, -UR6, URZ ;  /* 0x800000060806a290 */ /* 0x000fe4000fffe0ff */
[----:B------:R-:W-:Y:S02]  /*5790*/  @!UP2 UIMAD UR14, UR4, UR5, UR14 ;  /* 0x00000005040ea2a4 */ /* 0x000fe4000f8e020e */
[----:B------:R-:W-:Y:S01]  /*57a0*/  @!UP2 UIMAD UR13, UR6, UR10, UR13 ;  /* 0x0000000a060da2a4 */ /* 0x000fe2000f8e020d */
[----:B------:R-:W-:Y:S11]  /*57b0*/  BRA.U UP3, `(.L_x_105) ;  /* 0x0000000103107547 */ /* 0x000ff6000b800000 */
[----:B---3--:R-:W-:Y:S04]  /*57c0*/  MOV R0, UR44 ;  /* 0x0000002c00007c02 */ /* 0x008fe80008000f00 */
[----:B------:R-:W-:Y:S04]  /*57d0*/  SHF.L.U32 R11, R0, 0x1f, RZ ;  /* 0x0000001f000b7819 */ /* 0x000fe800000006ff */
[----:B------:R-:W1:Y:S02]  /*57e0*/  SYNCS.PHASECHK.TRANS64.TRYWAIT P2, [UR21+0x1a8], R11 ;  /* 0x0001a80bff0075a7 */ /* 0x000e640008041115 */
[----:B-1----:R-:W-:Y:S05]  /*57f0*/  @!P2 BRA `(.L_x_106) ;  /* 0x0000007c00e0a947 */ /* 0x002fea0003800000 */
.L_x_105:
[----:B------:R-:W-:Y:S05]  /*5800*/  @!P1 BRA `(.L_x_107) ;  /* 0x0000000000309947 */ /* 0x000fea0003800000 */
[----:B------:R-:W-:Y:S01]  /*5810*/  ISETP.NE.U32.AND P1, PT, R2, RZ, PT ;  /* 0x000000ff0200720c */ /* 0x000fe20003f25070 */
[----:B------:R-:W4:Y:S01]  /*5820*/  LDCU.64 UR4, c[0x0][0x358] ;  /* 0x00006b00ff0477ac */ /* 0x000f220008000a00 */
[----:B------:R-:W-:Y:S02]  /*5830*/  IMAD.MOV.U32 R162, RZ, RZ, 0x1 ;  /* 0x00000001ffa27424 */ /* 0x000fe400078e00ff */
[----:B------:R-:W-:Y:S11]  /*5840*/  ISETP.NE.AND.EX P1, PT, R3, RZ, PT, P1 ;  /* 0x000000ff0300720c */ /* 0x000ff60003f25310 */
[----:B------:R-:W-:Y:S02]  /*5850*/  @!UPT UIADD3 URZ, UPT, UPT, URZ, URZ, URZ ;  /* 0x000000fffffff290 */ /* 0x000fe4000fffe0ff */
[----:B-1----:R-:W1:Y:S01]  /*5860*/  @P1 LDC.64 R10, c[0x0][0x888] ;  /* 0x00022200ff0a1b82 */ /* 0x002e620000000a00 */
[----:B---3--:R-:W-:Y:S04]  /*5870*/  @P1 IMAD R0, R4, UR36, RZ ;  /* 0x0000002404001c24 */ /* 0x008fe8000f8e02ff */
[----:B-1----:R-:W-:Y:S04]  /*5880*/  @P1 IMAD.WIDE R10, R0, 0x4, R10 ;  /* 0x00000004000a1825 */ /* 0x002fe800078e020a */
[----:B------:R-:W-:Y:S01]  /*5890*/  HFMA2 R0, -RZ, RZ, 0, 5.9604644775390625e-08 ;  /* 0x00000001ff007431 */ /* 0x000fe200000001ff */
[----:B----45:R4:W5:Y:S04]  /*58a0*/  @P1 LDG.E R73, desc[UR4][R10.64] ;  /* 0x000000040a491981 */ /* 0x030968000c1e1900 */
[----:B------:R-:W-:Y:S01]  /*58b0*/  @!P1 PRMT R162, R0, 0x7610, R162 ;  /* 0x0000761000a29816 */ /* 0x000fe200000000a2 */
[----:B----4-:R-:W1:Y:S06]  /*58c0*/  @!P1 LDC R73, c[0x0][0x880] ;  /* 0x00022000ff499b82 */ /* 0x010e6c0000000800 */
.L_x_107:
[----:B-1---5:R-:W-:Y:S01]  /*58d0*/  @!P0 FSETP.EQ.AND P1, PT, R73, RZ, PT ;  /* 0x000000ff4900820b */ /* 0x022fe20003f22000 */
[----:B------:R-:W-:Y:S01]  /*58e0*/  @!UPT UIADD3 URZ, UPT, UPT, URZ, URZ, URZ ;  /* 0x000000fffffff290 */ /* 0x000fe2000fffe0ff */
[----:B------:R-:W-:Y:S11]  /*58f0*/  @!P0 BRA `(.L_x_108) ;  /* 0x0000000000188947 */ /* 0x000ff60003800000 */
[----:B------:R-:W-:Y:S02]  /*5900*/  LOP3.LUT P0, RZ, R162, 0xff, RZ, 0xc0, !PT ;  /* 0x000000ffa2ff7812 */ /* 0x000fe4000780c0ff */
[----:B------:R-:W-:Y:S04]  /*5910*/  ISETP.NE.U32.AND P1, PT, R2, RZ, PT ;  /* 0x000000ff0200720c */ /* 0x000fe80003f25070 */
[----:B------:R-:W-:Y:S04]  /*5920*/  ISETP.NE.AND.EX P1, PT, R3, RZ, PT, P1 ;  /* 0x000000ff0300720c */ /* 0x000fe80003f25310 */
[----:B------:R-:W-:Y:S03]  /*5930*/  PLOP3.LUT P1, PT, P1, PT, PT, 0x8, 0x80 ;  /* 0x000000000080781c */ /* 0x000fe60000f2e170 */
[----:B------:R-:W-:Y:S11]  /*5940*/  @P0 FSETP.EQ.AND P1, PT, R73, RZ, PT ;  /* 0x000000ff4900020b */ /* 0x000ff60003f22000 */
[----:B------:R-:W-:Y:S02]  /*5950*/  @!UPT UIADD3 URZ, UPT, UPT, URZ, URZ, URZ ;  /* 0x000000fffffff290 */ /* 0x000fe4000fffe0ff */
.L_x_108:
[----:B------:R-:W1:Y:S01]  /*5960*/  SYNCS.PHASECHK.TRANS64.TRYWAIT P2, [UR21+0x180], R9 ;  /* 0x00018009ff0075a7 */ /* 0x000e620008041115 */
[----:B------:R-:W-:Y:S04]  /*5970*/  ELECT P0, URZ, PT ;  /* 0x0000000000ff782f */ /* 0x000fe80003800000 */
[----:B------:R-:W-:Y:S11]  /*5980*/  PLOP3.LUT P1, PT, P1, P0, PT, 0xf2, 0x2f ;  /* 0x00000000002f781c */ /* 0x000ff60000f21e72 */
[----:B------:R-:W-:Y:S02]  /*5990*/  @!UPT UIADD3 URZ, UPT, UPT, URZ, URZ, URZ ;  /* 0x000000fffffff290 */ /* 0x000fe4000fffe0ff */
[----:B------:R-:W-:Y:S05]  /*59a0*/  @!P1 IADD3 R8, P0, PT, R16, 0x580, RZ ;  /* 0x0000058010089810 */ /* 0x000fea0007f1e0ff */
[----:B------:R-:W-:Y:S01]  /*59b0*/  @!P1 IMAD.X R6, RZ, RZ, R17, P0 ;  /* 0x000000ffff069224 */ /* 0x000fe200000e0611 */
[----:B-1----:R-:W-:Y:S07]  /*59c0*/  @!P2 BRA `(.L_x_109) ;  /* 0x0000007c0084a947 */ /* 0x002fee0003800000 */
.L_x_228:
[----:B------:R-:W-:Y:S01]  /*59d0*/  @!P1 R2UR UR5, R8 ;  /* 0x00000000080592ca */ /* 0x000fe200000e0000 */
[----:B------:R-:W-:Y:S01]  /*59e0*/  VOTEU.ALL UP0, P1 ;  /* 0x0000000000ff7886 */ /* 0x000fe20000800000 */
[----:B------:R-:W-:Y:S01]  /*59f0*/  @!P1 R2UR UR4, R6 ;  /* 0x00000000060492ca */ /* 0x000fe200000e0000 */
[----:B-1-3--:R-:W-:Y:S01]  /*5a00*/  @!P1 IMAD.MOV.U32 R0, RZ, RZ, 0x2000 ;  /* 0x00002000ff009424 */ /* 0x00afe200078e00ff */
[----:B------:R-:W-:Y:S01]  /*5a10*/  UMOV UR8, 0x0 ;  /* 0x0000000000087882 */ /* 0x000fe20000000000 */
[----:B------:R-:W-:Y:S01]  /*5a20*/  UMOV UR9, 0x10000000 ;  /* 0x1000000000097882 */ /* 0x000fe20000000000 */
[----:B------:R-:W-:Y:S01]  /*5a30*/  @!UP0 UIADD3 UR32, UPT, UPT, UR21, 0x400, URZ ;  /* 0x0000040015208890 */ /* 0x000fe2000fffe0ff */
[----:B------:R-:W-:Y:S01]  /*5a40*/  @!P1 IADD3 R8, P0, PT, R16, 0x580, RZ ;  /* 0x0000058010089810 */ /* 0x000fe20007f1e0ff */
[----:B------:R-:W-:Y:S01]  /*5a50*/  VOTEU.ALL UP0, P1 ;  /* 0x0000000000ff7886 */ /* 0x000fe20000800000 */
[----:B------:R-:W-:Y:S03]  /*5a60*/  UPRMT UR6, UR45, 0x654, UR33 ;  /* 0x000006542d067896 */ /* 0x000fe60008000021 */
[----:B------:R-:W-:Y:S02]  /*5a70*/  @!P1 IMAD.X R6, RZ, RZ, R17, P0 ;  /* 0x000000ffff069224 */ /* 0x000fe400000e0611 */
[----:B------:R-:W-:Y:S02]  /*5a80*/  IMAD.U32 R10, RZ, RZ, UR5 ;  /* 0x00000005ff0a7e24 */ /* 0x000fe4000f8e00ff */
[----:B------:R-:W-:Y:S03]  /*5a90*/  IMAD.U32 R11, RZ, RZ, UR4 ;  /* 0x00000004ff0b7e24 */ /* 0x000fe6000f8e00ff */
[----:B------:R-:W-:Y:S02]  /*5aa0*/  @!P1 R2UR UR4, R10 ;  /* 0x000000000a0492ca */ /* 0x000fe400000e0000 */
[----:B------:R-:W-:Y:S11]  /*5ab0*/  @!P1 R2UR UR5, R11 ;  /* 0x000000000b0592ca */ /* 0x000ff600000e0000 */
[----:B------:R-:W-:Y:S02]  /*5ac0*/  @!UPT UIADD3 URZ, UPT, UPT, URZ, URZ, URZ ;  /* 0x000000fffffff290 */ /* 0x000fe4000fffe0ff */
[----:B------:R1:W-:Y:S01]  /*5ad0*/  @!UP0 UTMALDG.3D [UR32], [UR4], desc[UR8] ;  /* 0x00000820040085b4 */ /* 0x0003e20008011000 */
[----:B------:R1:W-:Y:S01]  /*5ae0*/  @!P1 SYNCS.ARRIVE.TRANS64.RED.A0TR RZ, [UR21+0x160], R0 ;  /* 0x00016000ffff99a7 */ /* 0x0003e20008300415 */
[----:B------:R-:W-:Y:S01]  /*5af0*/  SYNCS.ARRIVE.TRANS64.RED.A1T0 RZ, [UR6], RZ ;  /* 0x000000ffffff79a7 */ /* 0x000fe20008100406 */
[----:B------:R-:W3:Y:S02]  /*5b00*/  SYNCS.PHASECHK.TRANS64.TRYWAIT P2, [UR21+0x188], R9 ;  /* 0x00018809ff0075a7 */ /* 0x000ee40008041115 */
[----:B-1-3--:R-:W-:Y:S05]  /*5b10*/  @!P2 BRA `(.L_x_110) ;  /* 0x0000007c0048a947 */ /* 0x00afea0003800000 */
.L_x_230:
[----:B------:R-:W-:Y:S01]  /*5b20*/  @!P1 R2UR UR5, R8 ;  /* 0x00000000080592ca */ /* 0x000fe200000e0000 */
[----:B------:R-:W-:Y:S01]  /*5b30*/  VOTEU.ALL UP0, P1 ;  /* 0x0000000000ff7886 */ /* 0x000fe20000800000 */
[----:B------:R-:W-:Y:S01]  /*5b40*/  @!P1 R2UR UR4, R6 ;  /* 0x00000000060492ca */ /* 0x000fe200000e0000 */
[----:B-1----:R-:W-:Y:S01]  /*5b50*/  @!P1 IMAD.MOV.U32 R0, RZ, RZ, 0x2000 ;  /* 0x00002000ff009424 */ /* 0x002fe200078e00ff */
[----:B------:R-:W-:Y:S01]  /*5b60*/  UMOV UR8, 0x0 ;  /* 0x0000000000087882 */ /* 0x000fe20000000000 */
[----:B------:R-:W-:Y:S01]  /*5b70*/  UMOV UR9, 0x10000000 ;  /* 0x1000000000097882 */ /* 0x000fe20000000000 */
[----:B------:R-:W-:Y:S01]  /*5b80*/  @!UP0 UIADD3 UR26, UPT, UPT, UR34, 0x40, URZ ;  /* 0x00000040221a8890 */ /* 0x000fe2000fffe0ff */
[----:B------:R-:W-:Y:S01]  /*5b90*/  @!P1 IADD3 R8, P0, PT, R16, 0x580, RZ ;  /* 0x0000058010089810 */ /* 0x000fe20007f1e0ff */
[----:B------:R-:W-:Y:S01]  /*5ba0*/  @!UP0 UIADD3 UR24, UPT, UPT, UR21, 0x2400, URZ ;  /* 0x0000240015188890 */ /* 0x000fe2000fffe0ff */
[----:B------:R-:W-:Y:S01]  /*5bb0*/  VOTEU.ALL UP0, P1 ;  /* 0x0000000000ff7886 */ /* 0x000fe20000800000 */
[----:B------:R-:W-:Y:S01]  /*5bc0*/  UMOV UR27, UR35 ;  /* 0x00000023001b7c82 */ /* 0x000fe20008000000 */
[----:B------:R-:W-:Y:S02]  /*5bd0*/  UMOV UR28, UR36 ;  /* 0x00000024001c7c82 */ /* 0x000fe40008000000 */
[----:B------:R-:W-:Y:S01]  /*5be0*/  IMAD.U32 R10, RZ, RZ, UR5 ;  /* 0x00000005ff0a7e24 */ /* 0x000fe2000f8e00ff */
[----:B------:R-:W-:Y:S01]  /*5bf0*/  UPRMT UR6, UR45, 0x654, UR25 ;  /* 0x000006542d067896 */ /* 0x000fe20008000019 */
[----:B------:R-:W-:Y:S02]  /*5c00*/  IMAD.U32 R11, RZ, RZ, UR4 ;  /* 0x00000004ff0b7e24 */ /* 0x000fe4000f8e00ff */
[----:B------:R-:W-:Y:S01]  /*5c10*/  @!P1 IMAD.X R6, RZ, RZ, R17, P0 ;  /* 0x000000ffff069224 */ /* 0x000fe200000e0611 */
        /* <DEDUP_REMOVED lines=8> */
.L_x_232:
[----:B------:R-:W-:Y:S01]  /*5ca0*/  @!P1 R2UR UR5, R8 ;  /* 0x00000000080592ca */ /* 0x000fe200000e0000 */
[----:B------:R-:W-:Y:S01]  /*5cb0*/  VOTEU.ALL UP0, P1 ;  /* 0x0000000000ff7886 */ /* 0x000fe20000800000 */
[----:B------:R-:W-:Y:S01]  /*5cc0*/  @!P1 R2UR UR4, R6 ;  /* 0x00000000060492ca */ /* 0x000fe200000e0000 */
[----:B-1----:R-:W-:Y:S01]  /*5cd0*/  @!P1 IMAD.MOV.U32 R0, RZ, RZ, 0x2000 ;  /* 0x00002000ff009424 */ /* 0x002fe200078e00ff */
[----:B------:R-:W-:Y:S01]  /*5ce0*/  UMOV UR8, 0x0 ;  /* 0x0000000000087882 */ /* 0x000fe20000000000 */
[----:B------:R-:W-:Y:S01]  /*5cf0*/  UMOV UR9, 0x10000000 ;  /* 0x1000000000097882 */ /* 0x000fe20000000000 */
[----:B------:R-:W-:Y:S01]  /*5d00*/  @!UP0 UIADD3 UR18, UPT, UPT, UR34, 0x80, URZ ;  /* 0x0000008022128890 */ /* 0x000fe2000fffe0ff */
[----:B------:R-:W-:Y:S01]  /*5d10*/  VIADD R14, R14, 0x1 ;  /* 0x000000010e0e7836 */ /* 0x000fe20000000000 */
[----:B------:R-:W-:Y:S01]  /*5d20*/  @!UP0 UIADD3 UR16, UPT, UPT, UR21, 0x4400, URZ ;  /* 0x0000440015108890 */ /* 0x000fe2000fffe0ff */
[----:B------:R-:W-:Y:S01]  /*5d30*/  VOTEU.ALL UP0, P1 ;  /* 0x0000000000ff7886 */ /* 0x000fe20000800000 */
[----:B------:R-:W-:Y:S01]  /*5d40*/  UMOV UR19, UR35 ;  /* 0x0000002300137c82 */ /* 0x000fe20008000000 */
[----:B------:R-:W-:Y:S02]  /*5d50*/  UMOV UR20, UR36 ;  /* 0x0000002400147c82 */ /* 0x000fe40008000000 */
[----:B------:R-:W-:Y:S01]  /*5d60*/  IMAD.U32 R10, RZ, RZ, UR5 ;  /* 0x00000005ff0a7e24 */ /* 0x000fe2000f8e00ff */
[----:B------:R-:W-:Y:S01]  /*5d70*/  UPRMT UR6, UR45, 0x654, UR17 ;  /* 0x000006542d067896 */ /* 0x000fe20008000011 */
        /* <DEDUP_REMOVED lines=9> */
.L_x_234:
[----:B------:R-:W-:Y:S01]  /*5e10*/  @!P1 IADD3 R6, P0, PT, R16, 0x580, RZ ;  /* 0x0000058010069810 */ /* 0x000fe20007f1e0ff */
[----:B------:R-:W-:Y:S01]  /*5e20*/  VOTEU.ALL UP0, P1 ;  /* 0x0000000000ff7886 */ /* 0x000fe20000800000 */
[----:B------:R-:W-:Y:S01]  /*5e30*/  UMOV UR6, 0x0 ;  /* 0x0000000000067882 */ /* 0x000fe20000000000 */
[----:B------:R-:W-:Y:S01]  /*5e40*/  UMOV UR7, 0x10000000 ;  /* 0x1000000000077882 */ /* 0x000fe20000000000 */
[----:B------:R-:W-:Y:S01]  /*5e50*/  @!P1 R2UR UR5, R6 ;  /* 0x00000000060592ca */ /* 0x000fe200000e0000 */
[----:B-1----:R-:W-:Y:S01]  /*5e60*/  @!P1 IMAD.X R0, RZ, RZ, R17, P0 ;  /* 0x000000ffff009224 */ /* 0x002fe200000e0611 */
[----:B------:R-:W-:Y:S01]  /*5e70*/  @!UP0 UIADD3 UR10, UPT, UPT, UR34, 0xc0, URZ ;  /* 0x000000c0220a8890 */ /* 0x000fe2000fffe0ff */
[----:B------:R-:W-:Y:S01]  /*5e80*/  R2UR UR16, R164 ;  /* 0x00000000a41072ca */ /* 0x000fe200000e0000 */
[----:B------:R-:W-:Y:S01]  /*5e90*/  @!UP0 UIADD3 UR8, UPT, UPT, UR21, 0x6400, URZ ;  /* 0x0000640015088890 */ /* 0x000fe2000fffe0ff */
[----:B------:R-:W-:Y:S01]  /*5ea0*/  ISETP.NE.AND P0, PT, R14, 0x2, PT ;  /* 0x000000020e00780c */ /* 0x000fe20003f05270 */
[----:B------:R-:W-:Y:S01]  /*5eb0*/  @!UP0 UIADD3 UR9, UPT, UPT, UR21, 0x178, URZ ;  /* 0x0000017815098890 */ /* 0x000fe2000fffe0ff */
[----:B------:R-:W-:Y:S01]  /*5ec0*/  @!P1 R2UR UR4, R0 ;  /* 0x00000000000492ca */ /* 0x000fe200000e0000 */
[----:B------:R-:W-:Y:S01]  /*5ed0*/  VOTEU.ALL UP0, P1 ;  /* 0x0000000000ff7886 */ /* 0x000fe20000800000 */
[----:B------:R-:W-:Y:S01]  /*5ee0*/  UMOV UR11, UR35 ;  /* 0x00000023000b7c82 */ /* 0x000fe20008000000 */
[----:B------:R-:W-:Y:S01]  /*5ef0*/  UMOV UR12, UR36 ;  /* 0x00000024000c7c82 */ /* 0x000fe20008000000 */
[----:B------:R-:W-:Y:S01]  /*5f00*/  SEL R0, RZ, 0x1, P0 ;  /* 0x00000001ff007807 */ /* 0x000fe20000000000 */
[----:B------:R-:W-:Y:S01]  /*5f10*/  UPLOP3.LUT UP3, UPT, UPT, UPT, UPT, 0x80, 0x8 ;  /* 0x000000000008789c */ /* 0x000fe20003f6f070 */
[----:B------:R-:W-:Y:S01]  /*5f20*/  IMAD.U32 R8, RZ, RZ, UR5 ;  /* 0x00000005ff087e24 */ /* 0x000fe2000f8e00ff */
[----:B------:R-:W-:Y:S01]  /*5f30*/  LOP3.LUT R15, R15, 0x1, RZ, 0x3c, !PT ;  /* 0x000000010f0f7812 */ /* 0x000fe200078e3cff */
[----:B------:R-:W-:Y:S01]  /*5f40*/  UMOV UR36, UR29 ;  /* 0x0000001d00247c82 */ /* 0x000fe20008000000 */
[----:B------:R-:W-:Y:S01]  /*5f50*/  LOP3.LUT R13, R13, R0, RZ, 0x3c, !PT ;  /* 0x000000000d0d7212 */ /* 0x000fe200078e3cff */
[----:B------:R-:W-:Y:S01]  /*5f60*/  UIADD3 UR20, UPT, UPT, UR13, UR16, URZ ;  /* 0x000000100d147290 */ /* 0x000fe2000fffe0ff */
[----:B------:R-:W-:Y:S01]  /*5f70*/  SEL R14, R14, RZ, P0 ;  /* 0x000000ff0e0e7207 */ /* 0x000fe20000000000 */
[----:B------:R-:W-:Y:S01]  /*5f80*/  UIADD3 UR16, UPT, UPT, UR14, UR61, URZ ;  /* 0x0000003d0e107290 */ /* 0x000fe2000fffe0ff */
[----:B------:R-:W-:Y:S01]  /*5f90*/  IMAD.U32 R9, RZ, RZ, UR4 ;  /* 0x00000004ff097e24 */ /* 0x000fe2000f8e00ff */
[----:B------:R-:W-:Y:S04]  /*5fa0*/  @!P1 R2UR UR4, R8 ;  /* 0x00000000080492ca */ /* 0x000fe800000e0000 */
[----:B------:R-:W-:Y:S11]  /*5fb0*/  @!P1 R2UR UR5, R9 ;  /* 0x00000000090592ca */ /* 0x000ff600000e0000 */
[----:B------:R-:W-:Y:S02]  /*5fc0*/  @!UPT UIADD3 URZ, UPT, UPT, URZ, URZ, URZ ;  /* 0x000000fffffff290 */ /* 0x000fe4000fffe0ff */
[----:B------:R3:W-:Y:S01]  /*5fd0*/  @!UP0 UTMALDG.3D [UR8], [UR4], desc[UR6] ;  /* 0x00000608040085b4 */ /* 0x0007e20008011000 */
[----:B------:R3:W-:Y:S01]  /*5fe0*/  @!P1 SYNCS.ARRIVE.TRANS64.RED.A0TR RZ, [UR21+0x178], R7 ;  /* 0x00017807ffff99a7 */ /* 0x0007e20008300415 */
[----:B------:R-:W-:Y:S01]  /*5ff0*/  SYNCS.ARRIVE.TRANS64.RED.A1T0 RZ, [UR37], RZ ;  /* 0x000000ffffff79a7 */ /* 0x000fe20008100425 */
[----:B------:R-:W-:Y:S05]  /*6000*/  BRA.U UP1, `(.L_x_113) ;  /* 0xfffffff101687547 */ /* 0x000fea000b83ffff */
[----:B------:R-:W-:-:S04]  /*6010*/  SHF.L.U32 R3, R15, 0x1f, RZ ;  /* 0x0000001f0f037819 */ /* 0x000fc800000006ff */
[----:B------:R-:W1:Y:S02]  /*6020*/  SYNCS.PHASECHK.TRANS64.TRYWAIT P0, [UR21+0x180], R3 ;  /* 0x00018003ff0075a7 */ /* 0x000e640008001115 */
[----:B-1----:R-:W-:Y:S05]  /*6030*/  @!P0 BRA `(.L_x_114) ;  /* 0x0000007800488947 */ /* 0x002fea0003800000 */
.L_x_236:
[----:B------:R-:W4:Y:S02]  /*6040*/  SYNCS.PHASECHK.TRANS64.TRYWAIT P0, [UR21+0x188], R3 ;  /* 0x00018803ff0075a7 */ /* 0x000f240008001115 */
[----:B----4-:R-:W-:Y:S05]  /*6050*/  @!P0 BRA `(.L_x_115) ;  /* 0x0000007800588947 */ /* 0x010fea0003800000 */
.L_x_238:
[----:B------:R-:W4:Y:S02]  /*6060*/  SYNCS.PHASECHK.TRANS64.TRYWAIT P0, [UR21+0x190], R3 ;  /* 0x00019003ff0075a7 */ /* 0x000f240008001115 */
[----:B----4-:R-:W-:Y:S05]  /*6070*/  @!P0 BRA `(.L_x_116) ;  /* 0x0000007800688947 */ /* 0x010fea0003800000 */
.L_x_240:
[----:B-1----:R-:W-:-:S07]  /*6080*/  MOV R0, UR21 ;  /* 0x0000001500007c02 */ /* 0x002fce0008000f00 */
.L_x_117:
[----:B-1----:R-:W-:-:S04]  /*6090*/  SHF.L.U32 R3, R15, 0x1f, RZ ;  /* 0x0000001f0f037819 */ /* 0x002fc800000006ff */
[----:B------:R1:W4:Y:S03]  /*60a0*/  SYNCS.PHASECHK.TRANS64.TRYWAIT P0, [R0+URZ+0x198], R3 ;  /* 0x00019803000075a7 */ /* 0x00032600080011ff */
[----:B----4-:R-:W-:Y:S05]  /*60b0*/  @!P0 NANOSLEEP.SYNCS 0x989680 ;  /* 0x009896800000895d */ /* 0x010fea0003900000 */
[----:B------:R-:W4:Y:S02]  /*60c0*/  @!P0 SYNCS.PHASECHK.TRANS64 P0, [R0+URZ+0x198], R3 ;  /* 0x00019803000085a7 */ /* 0x000f2400080010ff */
[----:B--234-:R-:W-:Y:S05]  /*60d0*/  @P0 EXIT ;  /* 0x000000000000094d */ /* 0x01cfea0003800000 */
[----:B------:R-:W-:Y:S05]  /*60e0*/  BRA `(.L_x_117) ;  /* 0xfffffffc00e87947 */ /* 0x000fea000383ffff */
.L_x_102:
[----:B------:R-:W-:-:S06]  /*60f0*/  UISETP.GE.AND UP0, UPT, UR25, 0x4, UPT ;  /* 0x000000041900788c */ /* 0x000fcc000bf06270 */
[----:B------:R-:W-:-:S13]  /*6100*/  PLOP3.LUT P0, PT, PT, PT, UP0, 0x80, 0x8 ;  /* 0x000000000008781c */ /* 0x000fda0003f0f008 */
[----:B-1----:R-:W-:Y:S05]  /*6110*/  @!P0 EXIT ;  /* 0x000000000000894d */ /* 0x002fea0003800000 */
[----:B------:R-:W-:Y:S01]  /*6120*/  BAR.SYNC.DEFER_BLOCKING 0x6, 0xa0 ;  /* 0x0182800000007b1d */ /* 0x000fe20000010000 */
[C---:B------:R-:W-:Y:S01]  /*6130*/  IMAD.SHL.U32 R4, R174.reuse, 0x40, RZ ;  /* 0x00000040ae047824 */ /* 0x040fe200078e00ff */
[C---:B------:R-:W-:Y:S01]  /*6140*/  LOP3.LUT R178, R174.reuse, 0x60, RZ, 0xc0, !PT ;  /* 0x00000060aeb27812 */ /* 0x040fe200078ec0ff */
[C---:B------:R-:W-:Y:S01]  /*6150*/  IMAD.SHL.U32 R137, R174.reuse, 0x8, RZ ;  /* 0x00000008ae897824 */ /* 0x040fe200078e00ff */
[C---:B------:R-:W-:Y:S01]  /*6160*/  LOP3.LUT R176, R174.reuse, 0x2, RZ, 0xc0, !PT ;  /* 0x00000002aeb07812 */ /* 0x040fe200078ec0ff */
[----:B------:R-:W-:Y:S01]  /*6170*/  IMAD.U32 R69, R174, 0x10000, RZ ;  /* 0x00010000ae457824 */ /* 0x000fe200078e00ff */
[----:B------:R-:W-:Y:S02]  /*6180*/  UMOV UR44, 0x400 ;  /* 0x00000400002c7882 */ /* 0x000fe40000000000 */
[----:B------:R-:W1:Y:S01]  /*6190*/  LDC.64 R158, c[0x0][0x888] ;  /* 0x00022200ff9e7b82 */ /* 0x000e620000000a00 */
[----:B------:R-:W-:Y:S01]  /*61a0*/  ULEA UR44, UR45, UR44, 0x18 ;  /* 0x0000002c2d2c7291 */ /* 0x000fe2000f8ec0ff */
[----:B------:R-:W-:Y:S01]  /*61b0*/  LOP3.LUT R6, R4, 0x180, RZ, 0xc0, !PT ;  /* 0x0000018004067812 */ /* 0x000fe200078ec0ff */
[----:B------:R-:W-:Y:S01]  /*61c0*/  HFMA2 R68, -RZ, RZ, 0, 0 ;  /* 0x00000000ff447431 */ /* 0x000fe200000001ff */
[----:B------:R-:W-:Y:S01]  /*61d0*/  LOP3.LUT R69, R69, 0x600000, RZ, 0xc0, !PT ;  /* 0x0060000045457812 */ /* 0x000fe200078ec0ff */
[----:B------:R-:W-:Y:S01]  /*61e0*/  UIADD3 UR4, UPT, UPT, UR44, 0x8400, URZ ;  /* 0x000084002c047890 */ /* 0x000fe2000fffe0ff */
[----:B------:R-:W-:Y:S01]  /*61f0*/  LOP3.LUT R137, R6, 0x30, R137, 0xf8, !PT ;  /* 0x0000003006897812 */ /* 0x000fe200078ef889 */
[----:B------:R-:W-:Y:S01]  /*6200*/  IMAD.MOV.U32 R172, RZ, RZ, RZ ;  /* 0x000000ffffac7224 */ /* 0x000fe200078e00ff */
[----:B------:R-:W2:Y:S01]  /*6210*/  LDC.64 R160, c[0x0][0x890] ;  /* 0x00022400ffa07b82 */ /* 0x000ea20000000a00 */
[----:B------:R-:W-:Y:S01]  /*6220*/  LOP3.LUT R174, R174, 0x4, RZ, 0xc0, !PT ;  /* 0x00000004aeae7812 */ /* 0x000fe200078ec0ff */
[----:B------:R-:W-:Y:S01]  /*6230*/  IMAD.MOV.U32 R166, RZ, RZ, RZ ;  /* 0x000000ffffa67224 */ /* 0x000fe200078e00ff */
[----:B------:R-:W-:-:S02]  /*6240*/  LOP3.LUT R137, R137, 0x1e40, R4, 0xf8, !PT ;  /* 0x00001e4089897812 */ /* 0x000fc400078ef804 */
[----:B------:R-:W-:Y:S01]  /*6250*/  CS2R R170, SRZ ;  /* 0x0000000000aa7805 */ /* 0x000fe2000001ff00 */
[----:B------:R-:W-:Y:S01]  /*6260*/  IMAD.MOV.U32 R169, RZ, RZ, RZ ;  /* 0x000000ffffa97224 */ /* 0x000fe200078e00ff */
[----:B------:R-:W-:Y:S01]  /*6270*/  IADD3 R173, PT, PT, -R174, 0x2, RZ ;  /* 0x00000002aead7810 */ /* 0x000fe20007ffe1ff */
[----:B------:R-:W-:Y:S01]  /*6280*/  IMAD.MOV R168, RZ, RZ, -R176 ;  /* 0x000000ffffa87224 */ /* 0x000fe200078e0ab0 */
[----:B------:R-:W3:Y:S01]  /*6290*/  LDC.64 R156, c[0x0][0x8b0] ;  /* 0x00022c00ff9c7b82 */ /* 0x000ee20000000a00 */
[----:B------:R-:W4:Y:S01]  /*62a0*/  LDS R0, [UR44+0x240] ;  /* 0x0002402cff007984 */ /* 0x000f220008000800 */
[----:B------:R-:W-:Y:S01]  /*62b0*/  IADD3 R175, PT, PT, R137, UR44, RZ ;  /* 0x0000002c89af7c10 */ /* 0x000fe2000fffe0ff */
[----:B------:R-:W-:Y:S01]  /*62c0*/  IMAD.MOV R167, RZ, RZ, -R174 ;  /* 0x000000ffffa77224 */ /* 0x000fe200078e0aae */
[----:B------:R-:W-:Y:S01]  /*62d0*/  MOV R177, UR4 ;  /* 0x0000000400b17c02 */ /* 0x000fe20008000f00 */
[----:B------:R-:W1:Y:S02]  /*62e0*/  LDCU UR58, c[0x0][0x370] ;  /* 0x00006e00ff3a77ac */ /* 0x000e640008000800 */
[----:B------:R-:W-:Y:S01]  /*62f0*/  VIADD R175, R175, 0x400 ;  /* 0x00000400afaf7836 */ /* 0x000fe20000000000 */
[----:B------:R-:W1:Y:S01]  /*6300*/  LDC.64 R138, c[0x0][0x8a8] ;  /* 0x00022a00ff8a7b82 */ /* 0x000e620000000a00 */
[----:B------:R-:W1:Y:S01]  /*6310*/  LDCU.64 UR62, c[0x0][0x348] ;  /* 0x00006900ff3e77ac */ /* 0x000e620008000a00 */
[----:B------:R-:W1:Y:S01]  /*6320*/  LDCU UR43, c[0x0][0xb0c] ;  /* 0x00016180ff2b77ac */ /* 0x000e620008000800 */
[----:B------:R-:W1:Y:S01]  /*6330*/  LDCU UR39, c[0x0][0xb30] ;  /* 0x00016600ff2777ac */ /* 0x000e620008000800 */
[----:B------:R-:W1:Y:S01]  /*6340*/  LDCU.64 UR56, c[0x0][0x888] ;  /* 0x00011100ff3877ac */ /* 0x000e620008000a00 */
[----:B------:R-:W1:Y:S01]  /*6350*/  LDCU.64 UR40, c[0x0][0xb28] ;  /* 0x00016500ff2877ac */ /* 0x000e620008000a00 */
[----:B------:R-:W1:Y:S01]  /*6360*/  LDCU.128 UR52, c[0x0][0xb10] ;  /* 0x00016200ff3477ac */ /* 0x000e620008000c00 */
[----:B------:R-:W1:Y:S01]  /*6370*/  LDCU UR47, c[0x0][0x374] ;  /* 0x00006e80ff2f77ac */ /* 0x000e620008000800 */
[----:B------:R-:W-:Y:S01]  /*6380*/  UIADD3 UR60, UPT, UPT, UR44, 0x400, URZ ;  /* 0x000004002c3c7890 */ /* 0x000fe2000fffe0ff */
[----:B--2-4-:R-:W-:-:S11]  /*6390*/  IMAD.IADD R69, R0, 0x1, R69 ;  /* 0x0000000100457824 */ /* 0x014fd600078e0245 */
.L_x_162:
[C---:B------:R-:W-:Y:S02]  /*63a0*/  LEA R3, R166.reuse, UR44, 0x3 ;  /* 0x0000002ca6037c11 */ /* 0x040fe4000f8e18ff */
[----:B------:R-:W-:Y:S02]  /*63b0*/  SHF.L.U32 R0, R171, 0x1f, RZ ;  /* 0x0000001fab007819 */ /* 0x000fe400000006ff */
[----:B------:R-:W-:Y:S02]  /*63c0*/  LEA R5, R166, UR44, 0x4 ;  /* 0x0000002ca6057c11 */ /* 0x000fe4000f8e20ff */
[----:B------:R-:W2:Y:S02]  /*63d0*/  SYNCS.PHASECHK.TRANS64.TRYWAIT P0, [R3+URZ+0x1b0], R0 ;  /* 0x0001b000030075a7 */ /* 0x000ea400080011ff */
[----:B-12---:R-:W-:Y:S05]  /*63e0*/  @!P0 BRA `(.L_x_118) ;  /* 0x0000007400a48947 */ /* 0x006fea0003800000 */
.L_x_241:
[----:B------:R-:W4:Y:S01]  /*63f0*/  LDS.128 R4, [R5+0x220] ;  /* 0x0002200005047984 */ /* 0x000f220000000c00 */
[----:B------:R-:W-:Y:S01]  /*6400*/  UISETP.GE.AND UP0, UPT, UR42, 0x1, UPT ;  /* 0x000000012a00788c */ /* 0x000fe2000bf06270 */
[----:B------:R-:W-:Y:S01]  /*6410*/  @!PT LDS RZ, [RZ] ;  /* 0x00000000fffff984 */ /* 0x000fe20000000800 */
[----:B------:R-:W-:Y:S01]  /*6420*/  @!PT LDS RZ, [RZ] ;  /* 0x00000000fffff984 */ /* 0x000fe20000000800 */
[----:B------:R-:W-:Y:S01]  /*6430*/  @!PT LDS RZ, [RZ] ;  /* 0x00000000fffff984 */ /* 0x000fe20000000800 */
[----:B------:R-:W-:Y:S01]  /*6440*/  @!PT LDS RZ, [RZ] ;  /* 0x00000000fffff984 */ /* 0x000fe20000000800 */
[----:B------:R1:W-:Y:S06]  /*6450*/  MEMBAR.ALL.CTA ;  /* 0x0000000000007992 */ /* 0x0003ec0000008000 */
[----:B-1----:R-:W1:Y:S01]  /*6460*/  FENCE.VIEW.ASYNC.S ;  /* 0x00000000000073c6 */ /* 0x002e620000000000 */
[----:B----4-:R-:W-:Y:S11]  /*6470*/  LOP3.LUT P0, RZ, R6, 0x1, RZ, 0xc0, !PT ;  /* 0x0000000106ff7812 */ /* 0x010ff6000780c0ff */
[----:B------:R-:W-:Y:S02]  /*6480*/  @!UPT UIADD3 URZ, UPT, UPT, URZ, URZ, URZ ;  /* 0x000000fffffff290 */ /* 0x000fe4000fffe0ff */
[----:B-1----:R-:W-:Y:S01]  /*6490*/  VOTEU.ANY UP1, P0 ;  /* 0x0000000000ff7886 */ /* 0x002fe20000020100 */
[----:B------:R-:W-:Y:S01]  /*64a0*/  PLOP3.LUT P0, PT, PT, PT, UP1, 0x80, 0x8 ;  /* 0x000000000008781c */ /* 0x000fe20003f0f018 */
[----:B------:R-:W-:Y:S11]  /*64b0*/  UP2UR UR46, UPR, URZ, 0x2 ;  /* 0x00000002ff2e7883 */ /* 0x000ff60008000000 */
[----:B------:R-:W-:Y:S01]  /*64c0*/  @!UPT UIADD3 URZ, UPT, UPT, URZ, URZ, URZ ;  /* 0x000000fffffff290 */ /* 0x000fe2000fffe0ff */
[----:B--2---:R-:W-:Y:S02]  /*64d0*/  @P0 SHF.R.U32.HI R0, RZ, 0x10, R5 ;  /* 0x00000010ff000819 */ /* 0x004fe40000011605 */
        /* <DEDUP_REMOVED lines=12> */
[----:B------:R-:W2:Y:S01]  /*65a0*/  LDCU UR12, c[0x0][0xb20] ;  /* 0x00016400ff0c77ac */ /* 0x000ea20008000800 */
[----:B------:R-:W-:Y:S02]  /*65b0*/  UIMAD.WIDE.U32 UR4, UR47, UR55, URZ ;  /* 0x000000372f0472a5 */ /* 0x000fe4000f8e00ff */
[----:B------:R-:W-:Y:S02]  /*65c0*/  UIMAD.WIDE.U32 UR6, UR58, UR52, URZ ;  /* 0x000000343a0672a5 */ /* 0x000fe4000f8e00ff */
[----:B------:R-:W-:Y:S02]  /*65d0*/  UISETP.NE.AND UP0, UPT, UR54, 0x1, UPT ;  /* 0x000000013600788c */ /* 0x000fe4000bf05270 */
[----:B------:R-:W-:Y:S02]  /*65e0*/  UIMAD.WIDE.U32 UR8, UR37, UR55, URZ ;  /* 0x00000037250872a5 */ /* 0x000fe4000f8e00ff */
[----:B------:R-:W-:Y:S02]  /*65f0*/  UIMAD.WIDE.U32 UR10, UR38, UR52, URZ ;  /* 0x00000034260a72a5 */ /* 0x000fe4000f8e00ff */
[----:B------:R-:W-:Y:S02]  /*6600*/  UISETP.NE.AND UP1, UPT, UR43, 0x1, UPT ;  /* 0x000000012b00788c */ /* 0x000fe4000bf25270 */
[----:B------:R-:W-:Y:S01]  /*6610*/  UISETP.NE.AND UP2, UPT, UR42, 0x1, UPT ;  /* 0x000000012a00788c */ /* 0x000fe2000bf45270 */
[----:B------:R-:W-:Y:S02]  /*6620*/  UMOV UR4, UR5 ;  /* 0x0000000500047c82 */ /* 0x000fe40008000000 */
[----:B--2---:R-:W-:Y:S03]  /*6630*/  USHF.R.U32.HI UR5, URZ, UR12, UR4 ;  /* 0x0000000cff057299 */ /* 0x004fe60008011604 */
[----:B------:R-:W-:Y:S02]  /*6640*/  UMOV UR4, UR7 ;  /* 0x0000000700047c82 */ /* 0x000fe40008000000 */
[----:B------:R-:W-:Y:S02]  /*6650*/  USHF.R.U32.HI UR7, URZ, UR53, UR4 ;  /* 0x00000035ff077299 */ /* 0x000fe40008011604 */
[----:B------:R-:W-:Y:S02]  /*6660*/  USEL UR4, UR47, UR5, !UP0 ;  /* 0x000000052f047287 */ /* 0x000fe4000c000000 */
[----:B------:R-:W-:Y:S01]  /*6670*/  USEL UR7, UR58, UR7, !UP1 ;  /* 0x000000073a077287 */ /* 0x000fe2000c800000 */
[----:B------:R-:W-:Y:S01]  /*6680*/  UMOV UR5, UR9 ;  /* 0x0000000900057c82 */ /* 0x000fe20008000000 */
[----:B------:R-:W-:Y:S02]  /*6690*/  UIMAD.WIDE.U32 UR8, UR4, UR40, URZ ;  /* 0x00000028040872a5 */ /* 0x000fe4000f8e00ff */
[----:B------:R-:W-:Y:S03]  /*66a0*/  USHF.R.U32.HI UR6, URZ, UR12, UR5 ;  /* 0x0000000cff067299 */ /* 0x000fe60008011605 */
[----:B------:R-:W-:Y:S01]  /*66b0*/  UMOV UR5, UR11 ;  /* 0x0000000b00057c82 */ /* 0x000fe20008000000 */
[----:B------:R-:W-:Y:S02]  /*66c0*/  UIMAD.WIDE.U32 UR10, UR7, UR40, URZ ;  /* 0x00000028070a72a5 */ /* 0x000fe4000f8e00ff */
[----:B------:R-:W-:Y:S02]  /*66d0*/  USHF.R.U32.HI UR12, URZ, UR53, UR5 ;  /* 0x00000035ff0c7299 */ /* 0x000fe40008011605 */
[----:B------:R-:W-:Y:S01]  /*66e0*/  USEL UR6, UR37, UR6, !UP0 ;  /* 0x0000000625067287 */ /* 0x000fe2000c000000 */
[----:B------:R-:W-:Y:S02]  /*66f0*/  UMOV UR5, UR9 ;  /* 0x0000000900057c82 */ /* 0x000fe40008000000 */
[----:B------:R-:W-:Y:S01]  /*6700*/  UMOV UR10, UR11 ;  /* 0x0000000b000a7c82 */ /* 0x000fe20008000000 */
[----:B------:R-:W-:Y:S02]  /*6710*/  @UP2 USHF.R.U32.HI UR4, URZ, UR41, UR5 ;  /* 0x00000029ff042299 */ /* 0x000fe40008011605 */
[----:B------:R-:W-:Y:S02]  /*6720*/  @UP2 USHF.R.U32.HI UR7, URZ, UR41, UR10 ;  /* 0x00000029ff072299 */ /* 0x000fe4000801160a */
[----:B------:R-:W-:Y:S02]  /*6730*/  UIMAD UR4, UR42, UR4, URZ ;  /* 0x000000042a0472a4 */ /* 0x000fe4000f8e02ff */
        /* <DEDUP_REMOVED lines=8> */
[----:B------:R-:W-:Y:S02]  /*67c0*/  USEL UR11, UR6, UR4, !UP2 ;  /* 0x00000004060b7287 */ /* 0x000fe4000d000000 */
[----:B------:R-:W-:Y:S02]  /*67d0*/  UIADD3 UR8, UPT, UPT, -UR5, URZ, URZ ;  /* 0x000000ff05087290 */ /* 0x000fe4000fffe1ff */
[----:B------:R-:W-:Y:S01]  /*67e0*/  UIADD3 UR10, UPT, UPT, -UR11, URZ, URZ ;  /* 0x000000ff0b0a7290 */ /* 0x000fe2000fffe1ff */
[----:B------:R-:W-:Y:S01]  /*67f0*/  @!UP0 UMOV UR4, UR9 ;  /* 0x0000000900048c82 */ /* 0x000fe20008000000 */
[----:B------:R-:W-:Y:S02]  /*6800*/  UIADD3 UR9, UPT, UPT, -UR6, URZ, URZ ;  /* 0x000000ff06097290 */ /* 0x000fe4000fffe1ff */
[----:B------:R-:W-:Y:S02]  /*6810*/  @!UP0 USHF.R.U32.HI UR4, URZ, UR41, UR4 ;  /* 0x00000029ff048299 */ /* 0x000fe40008011604 */
[----:B------:R-:W-:Y:S02]  /*6820*/  UIMAD UR10, UR42, UR10, UR6 ;  /* 0x0000000a2a0a72a4 */ /* 0x000fe4000f8e0206 */
[----:B------:R-:W-:Y:S04]  /*6830*/  @!UP0 USEL UR4, UR5, UR4, !UP2 ;  /* 0x0000000405048287 */ /* 0x000fe8000d000000 */
[----:B------:R-:W-:Y:S02]  /*6840*/  @!UP0 UIMAD UR10, UR7, UR10, UR4 ;  /* 0x0000000a070a82a4 */ /* 0x000fe4000f8e0204 */
[----:B------:R-:W-:Y:S02]  /*6850*/  @!UP0 UIADD3 UR11, UPT, UPT, UR11, -UR4, URZ ;  /* 0x800000040b0b8290 */ /* 0x000fe4000fffe0ff */
[----:B------:R-:W-:Y:S02]  /*6860*/  UIMAD UR7, UR43, UR8, UR38 ;  /* 0x000000082b0772a4 */ /* 0x000fe4000f8e0226 */
[----:B------:R-:W-:Y:S02]  /*6870*/  @!UP0 UIMAD UR6, UR11, UR42, UR5 ;  /* 0x0000002a0b0682a4 */ /* 0x000fe4000f8e0205 */
[----:B------:R-:W-:Y:S01]  /*6880*/  UIMAD UR4, UR54, UR9, UR37 ;  /* 0x00000009360472a4 */ /* 0x000fe2000f8e0225 */
[----:B------:R-:W-:Y:S02]  /*6890*/  @!UP0 UMOV UR5, UR10 ;  /* 0x0000000a00058c82 */ /* 0x000fe40008000000 */
[----:B------:R-:W-:Y:S02]  /*68a0*/  UIMAD UR38, UR5, UR43, UR7 ;  /* 0x0000002b052672a4 */ /* 0x000fe4000f8e0207 */
[----:B------:R-:W-:Y:S11]  /*68b0*/  UIMAD UR37, UR6, UR54, UR4 ;  /* 0x00000036062572a4 */ /* 0x000ff6000f8e0204 */
[----:B------:R-:W-:Y:S01]  /*68c0*/  @!UPT UIADD3 URZ, UPT, UPT, URZ, URZ, URZ ;  /* 0x000000fffffff290 */ /* 0x000fe2000fffe0ff */
.L_x_119:
[----:B------:R-:W-:Y:S01]  /*68d0*/  UISETP.NE.AND UP0, UPT, UR39, 0x1, UPT ;  /* 0x000000012700788c */ /* 0x000fe2000bf05270 */
[----:B------:R-:W-:Y:S01]  /*68e0*/  IADD3 R166, PT, PT, R166, 0x1, RZ ;  /* 0x00000001a6a67810 */ /* 0x000fe20007ffe0ff */
[----:B------:R-:W-:Y:S02]  /*68f0*/  USHF.L.U32 UR50, UR16, 0x7, URZ ;  /* 0x0000000710327899 */ /* 0x000fe400080006ff */
[----:B------:R-:W-:Y:S07]  /*6900*/  USHF.L.U32 UR49, UR20, 0x8, URZ ;  /* 0x0000000814317899 */ /* 0x000fee00080006ff */
[----:B------:R-:W2:Y:S01]  /*6910*/  @!UP0 LDCU.128 UR12, c[0x0][0xb10] ;  /* 0x00016200ff0c87ac */ /* 0x000ea20008000c00 */
[----:B------:R-:W4:Y:S01]  /*6920*/  @!UP0 LDCU UR5, c[0x0][0xb0c] ;  /* 0x00016180ff0587ac */ /* 0x000f220008000800 */
[----:B------:R-:W3:Y:S01]  /*6930*/  @!UP0 LDCU UR10, c[0x0][0xb20] ;  /* 0x00016400ff0a87ac */ /* 0x000ee20008000800 */
[----:B--2---:R-:W-:Y:S02]  /*6940*/  UIMAD.WIDE.U32 UR8, UR38, UR12, URZ ;  /* 0x0000000c260872a5 */ /* 0x004fe4000f8e00ff */
[----:B------:R-:W-:Y:S02]  /*6950*/  UIMAD.WIDE.U32 UR6, UR37, UR15, URZ ;  /* 0x0000000f250672a5 */ /* 0x000fe4000f8e00ff */
[----:B------:R-:W-:Y:S03]  /*6960*/  @!UP0 UISETP.NE.AND UP1, UPT, UR14, 0x1, UPT ;  /* 0x000000010e00888c */ /* 0x000fe6000bf25270 */
[----:B------:R-:W-:Y:S01]  /*6970*/  @!UP0 UMOV UR4, UR9 ;  /* 0x0000000900048c82 */ /* 0x000fe20008000000 */
[----:B----4-:R-:W-:Y:S02]  /*6980*/  @!UP0 UISETP.NE.AND UP2, UPT, UR5, 0x1, UPT ;  /* 0x000000010500888c */ /* 0x010fe4000bf45270 */
[----:B------:R-:W-:Y:S01]  /*6990*/  @!UP0 USHF.R.U32.HI UR4, URZ, UR13, UR4 ;  /* 0x0000000dff048299 */ /* 0x000fe20008011604 */
[----:B------:R-:W-:Y:S02]  /*69a0*/  @!UP0 UMOV UR6, UR7 ;  /* 0x0000000700068c82 */ /* 0x000fe40008000000 */
[----:B---3--:R-:W-:Y:S02]  /*69b0*/  @!UP0 USHF.R.U32.HI UR6, URZ, UR10, UR6 ;  /* 0x0000000aff068299 */ /* 0x008fe40008011606 */
[----:B------:R-:W-:Y:S02]  /*69c0*/  @!UP0 USEL UR7, UR38, UR4, !UP2 ;  /* 0x0000000426078287 */ /* 0x000fe4000d000000 */
[----:B------:R-:W-:Y:S04]  /*69d0*/  @!UP0 USEL UR6, UR37, UR6, !UP1 ;  /* 0x0000000625068287 */ /* 0x000fe8000c800000 */
[----:B------:R-:W-:Y:S02]  /*69e0*/  @!UP0 UIADD3 UR4, UPT, UPT, -UR7, UR6, URZ ;  /* 0x0000000607048290 */ /* 0x000fe4000fffe1ff */
[----:B------:R-:W-:Y:S02]  /*69f0*/  @!UP0 UIADD3 UR6, UPT, UPT, UR7, -UR6, URZ ;  /* 0x8000000607068290 */ /* 0x000fe4000fffe0ff */
[----:B------:R-:W-:Y:S02]  /*6a00*/  @!UP0 UIMAD UR38, UR4, UR5, UR38 ;  /* 0x00000005042682a4 */ /* 0x000fe4000f8e0226 */
[----:B------:R-:W-:Y:S02]  /*6a10*/  @!UP0 UIMAD UR37, UR6, UR14, UR37 ;  /* 0x0000000e062582a4 */ /* 0x000fe4000f8e0225 */
[----:B------:R-:W-:Y:S09]  /*6a20*/  ULOP3.LUT UP0, URZ, UR60, 0x1b0, URZ, 0xc0, !UPT ;  /* 0x000001b03cff7892 */ /* 0x000ff2000f80c0ff */
[----:B------:R-:W-:Y:S05]  /*6a30*/  BRA.U !UP0, `(.L_x_120) ;  /* 0x0000000108407547 */ /* 0x000fea000b800000 */
[----:B------:R-:W2:Y:S01]  /*6a40*/  LDCU.64 UR8, c[0x4][0x88] ;  /* 0x01001100ff0877ac */ /* 0x000ea20008000a00 */
[----:B------:R-:W-:Y:S01]  /*6a50*/  MOV R3, 0x0 ;  /* 0x0000000000037802 */ /* 0x000fe20000000f00 */
[----:B------:R-:W-:Y:S02]  /*6a60*/  HFMA2 R12, -RZ, RZ, 0, 5.9604644775390625e-08 ;  /* 0x00000001ff0c7431 */ /* 0x000fe400000001ff */
[----:B------:R-:W-:Y:S02]  /*6a70*/  IMAD.MOV.U32 R8, RZ, RZ, 0x70 ;  /* 0x00000070ff087424 */ /* 0x000fe400078e00ff */
[----:B------:R-:W-:Y:S01]  /*6a80*/  IMAD.MOV.U32 R13, RZ, RZ, RZ ;  /* 0x000000ffff0d7224 */ /* 0x000fe200078e00ff */
[----:B------:R-:W3:Y:S01]  /*6a90*/  LDCU.64 UR6, c[0x4][0x90] ;  /* 0x01001200ff0677ac */ /* 0x000ee20008000a00 */
[----:B------:R-:W4:Y:S01]  /*6aa0*/  LDC.64 R2, c[0x4][R3] ;  /* 0x0100000003027b82 */ /* 0x000f220000000a00 */
[----:B------:R-:W1:Y:S01]  /*6ab0*/  LDCU.64 UR4, c[0x4][0x8] ;  /* 0x01000100ff0477ac */ /* 0x000e620008000a00 */
[----:B--2---:R-:W-:Y:S01]  /*6ac0*/  MOV R5, UR9 ;  /* 0x0000000900057c02 */ /* 0x004fe20008000f00 */
[----:B------:R-:W-:Y:S01]  /*6ad0*/  IMAD.U32 R4, RZ, RZ, UR8 ;  /* 0x00000008ff047e24 */ /* 0x000fe2000f8e00ff */
[----:B---3--:R-:W-:Y:S01]  /*6ae0*/  MOV R7, UR7 ;  /* 0x0000000700077c02 */ /* 0x008fe20008000f00 */
[----:B------:R-:W-:Y:S01]  /*6af0*/  IMAD.U32 R6, RZ, RZ, UR6 ;  /* 0x00000006ff067e24 */ /* 0x000fe2000f8e00ff */
[----:B-1----:R-:W-:Y:S01]  /*6b00*/  MOV R11, UR5 ;  /* 0x00000005000b7c02 */ /* 0x002fe20008000f00 */
[----:B------:R-:W-:Y:S02]  /*6b10*/  IMAD.U32 R10, RZ, RZ, UR4 ;  /* 0x00000004ff0a7e24 */ /* 0x000fe4000f8e00ff */
[----:B------:R-:W-:Y:S07]  /*6b20*/  LEPC R20, `(.L_x_120) ;  /* 0x000000001014794e */ /* 0x000fee0000000000 */
[----:B----45:R-:W-:Y:S05]  /*6b30*/  CALL.ABS.NOINC R2 ;  /* 0x0000000002007343 */ /* 0x030fea0003c00000 */
.L_x_120:
[----:B------:R-:W-:Y:S01]  /*6b40*/  LOP3.LUT P0, RZ, R177, 0x1b0, RZ, 0xc0, !PT ;  /* 0x000001b0b1ff7812 */ /* 0x000fe2000780c0ff */
[----:B------:R-:W-:Y:S11]  /*6b50*/  BSSY.RECONVERGENT B6, `(.L_x_121) ;  /* 0x0000013000067945 */ /* 0x000ff60003800200 */
[----:B------:R-:W-:Y:S01]  /*6b60*/  @!UPT UIADD3 URZ, UPT, UPT, URZ, URZ, URZ ;  /* 0x000000fffffff290 */ /* 0x000fe2000fffe0ff */
[----:B------:R-:W-:Y:S05]  /*6b70*/  @!P0 BRA `(.L_x_122) ;  /* 0x0000000000408947 */ /* 0x000fea0003800000 */
        /* <DEDUP_REMOVED lines=16> */
.L_x_122:
[----:B------:R-:W-:Y:S05]  /*6c80*/  BSYNC.RECONVERGENT B6 ;  /* 0x0000000000067941 */ /* 0x000fea0003800200 */
.L_x_121:
[----:B------:R-:W-:Y:S02]  /*6c90*/  ISETP.NE.U32.AND P0, PT, RZ, UR56, PT ;  /* 0x00000038ff007c0c */ /* 0x000fe4000bf05070 */
[C---:B------:R-:W-:Y:S02]  /*6ca0*/  ISETP.NE.U32.AND P4, PT, R160.reuse, RZ, PT ;  /* 0x000000ffa000720c */ /* 0x040fe40003f85070 */
[----:B------:R-:W-:Y:S02]  /*6cb0*/  ISETP.NE.U32.AND P1, PT, R160, RZ, PT ;  /* 0x000000ffa000720c */ /* 0x000fe40003f25070 */
[----:B------:R-:W-:Y:S02]  /*6cc0*/  ISETP.NE.AND.EX P0, PT, RZ, UR57, PT, P0 ;  /* 0x00000039ff007c0c */ /* 0x000fe4000bf05300 */
[C---:B------:R-:W-:Y:S02]  /*6cd0*/  ISETP.NE.AND.EX P4, PT, R161.reuse, RZ, PT, P4 ;  /* 0x000000ffa100720c */ /* 0x040fe40003f85340 */
[----:B------:R-:W-:Y:S02]  /*6ce0*/  ISETP.NE.AND.EX P1, PT, R161, RZ, P0, P1 ;  /* 0x000000ffa100720c */ /* 0x000fe40000725310 */
[----:B------:R-:W-:Y:S02]  /*6cf0*/  ISETP.NE.U32.AND P5, PT, R156, RZ, PT ;  /* 0x000000ff9c00720c */ /* 0x000fe40003fa5070 */
[----:B------:R-:W-:Y:S02]  /*6d00*/  ISETP.NE.U32.AND P2, PT, RZ, UR56, PT ;  /* 0x00000038ff007c0c */ /* 0x000fe4000bf45070 */
[----:B------:R-:W-:Y:S02]  /*6d10*/  PLOP3.LUT P0, PT, PT, PT, PT, 0x8, 0x80 ;  /* 0x000000000080781c */ /* 0x000fe40003f0e170 */
[----:B------:R-:W-:Y:S02]  /*6d20*/  ISETP.NE.AND.EX P5, PT, R157, RZ, PT, P5 ;  /* 0x000000ff9d00720c */ /* 0x000fe40003fa5350 */
[----:B------:R-:W-:Y:S03]  /*6d30*/  ISETP.NE.AND.EX P2, PT, RZ, UR57, PT, P2 ;  /* 0x00000039ff007c0c */ /* 0x000fe6000bf45320 */
[----:B------:R-:W-:Y:S01]  /*6d40*/  @!P1 PLOP3.LUT P0, PT, P4, PT, PT, 0x80, 0x8 ;  /* 0x000000000008981c */ /* 0x000fe2000270f070 */
[----:B------:R-:W-:Y:S01]  /*6d50*/  @!UPT UIADD3 URZ, UPT, UPT, URZ, URZ, URZ ;  /* 0x000000fffffff290 */ /* 0x000fe2000fffe0ff */
[----:B------:R-:W-:Y:S11]  /*6d60*/  @!P4 BRA `(.L_x_123) ;  /* 0x000000000030c947 */ /* 0x000ff60003800000 */
[----:B------:R-:W-:Y:S01]  /*6d70*/  ISETP.NE.U32.AND P3, PT, R158, RZ, PT ;  /* 0x000000ff9e00720c */ /* 0x000fe20003f65070 */
[----:B------:R-:W2:Y:S01]  /*6d80*/  LDCU.64 UR4, c[0x0][0x358] ;  /* 0x00006b00ff0477ac */ /* 0x000ea20008000a00 */
[----:B------:R-:W-:Y:S02]  /*6d90*/  IMAD.MOV.U32 R162, RZ, RZ, 0x1 ;  /* 0x00000001ffa27424 */ /* 0x000fe400078e00ff */
[----:B------:R-:W-:Y:S11]  /*6da0*/  ISETP.NE.AND.EX P3, PT, R159, RZ, PT, P3 ;  /* 0x000000ff9f00720c */ /* 0x000ff60003f65330 */
[----:B------:R-:W-:Y:S02]  /*6db0*/  @!UPT UIADD3 URZ, UPT, UPT, URZ, URZ, URZ ;  /* 0x000000fffffff290 */ /* 0x000fe4000fffe0ff */
[----:B------:R-:W3:Y:S01]  /*6dc0*/  @P3 LDC.64 R2, c[0x0][0x888] ;  /* 0x00022200ff023b82 */ /* 0x000ee20000000a00 */
[----:B-1----:R-:W-:Y:S04]  /*6dd0*/  @P3 IMAD R0, R160, UR36, RZ ;  /* 0x00000024a0003c24 */ /* 0x002fe8000f8e02ff */
[----:B---3--:R-:W-:Y:S04]  /*6de0*/  @P3 IMAD.WIDE R2, R0, 0x4, R2 ;  /* 0x0000000400023825 */ /* 0x008fe800078e0202 */
[----:B------:R-:W-:Y:S01]  /*6df0*/  HFMA2 R0, -RZ, RZ, 0, 5.9604644775390625e-08 ;  /* 0x00000001ff007431 */ /* 0x000fe200000001ff */
[----:B--2--5:R2:W5:Y:S04]  /*6e00*/  @P3 LDG.E R73, desc[UR4][R2.64] ;  /* 0x0000000402493981 */ /* 0x024568000c1e1900 */
[----:B------:R-:W-:Y:S01]  /*6e10*/  @!P3 PRMT R162, R0, 0x7610, R162 ;  /* 0x0000761000a2b816 */ /* 0x000fe200000000a2 */
[----:B--2---:R-:W3:Y:S06]  /*6e20*/  @!P3 LDC R73, c[0x0][0x880] ;  /* 0x00022000ff49bb82 */ /* 0x004eec0000000800 */
.L_x_123:
[----:B------:R-:W-:Y:S05]  /*6e30*/  @!P5 BRA `(.L_x_124) ;  /* 0x000000000024d947 */ /* 0x000fea0003800000 */
[----:B------:R-:W-:Y:S01]  /*6e40*/  ISETP.NE.U32.AND P3, PT, R138, RZ, PT ;  /* 0x000000ff8a00720c */ /* 0x000fe20003f65070 */
[----:B------:R-:W2:Y:S03]  /*6e50*/  LDCU.64 UR4, c[0x0][0x358] ;  /* 0x00006b00ff0477ac */ /* 0x000ea60008000a00 */
[----:B------:R-:W-:Y:S11]  /*6e60*/  ISETP.NE.AND.EX P3, PT, R139, RZ, PT, P3 ;  /* 0x000000ff8b00720c */ /* 0x000ff60003f65330 */
[----:B------:R-:W-:Y:S02]  /*6e70*/  @!UPT UIADD3 URZ, UPT, UPT, URZ, URZ, URZ ;  /* 0x000000fffffff290 */ /* 0x000fe4000fffe0ff */
[----:B------:R-:W4:Y:S01]  /*6e80*/  @P3 LDC.64 R2, c[0x0][0x8a8] ;  /* 0x00022a00ff023b82 */ /* 0x000f220000000a00 */
[----:B-1----:R-:W-:Y:S04]  /*6e90*/  @P3 IMAD R0, R156, UR36, RZ ;  /* 0x000000249c003c24 */ /* 0x002fe8000f8e02ff */
[----:B----4-:R-:W-:Y:S05]  /*6ea0*/  @P3 IMAD.WIDE R2, R0, 0x4, R2 ;  /* 0x0000000400023825 */ /* 0x010fea00078e0202 */
[----:B--2--5:R2:W5:Y:S02]  /*6eb0*/  @P3 LDG.E R70, desc[UR4][R2.64] ;  /* 0x0000000402463981 */ /* 0x024564000c1e1900 */
[----:B--2---:R-:W4:Y:S02]  /*6ec0*/  @!P3 LDC R70, c[0x0][0x8a0] ;  /* 0x00022800ff46bb82 */ /* 0x004f240000000800 */
.L_x_124:
[----:B---3-5:R-:W-:Y:S01]  /*6ed0*/  FSETP.NEU.AND P3, PT, R73, RZ, PT ;  /* 0x000000ff4900720b */ /* 0x028fe20003f6d000 */
[----:B------:R-:W-:Y:S01]  /*6ee0*/  BSSY B1, `(.L_x_125) ;  /* 0x0000046000017945 */ /* 0x000fe20003800000 */
[----:B------:R-:W-:Y:S01]  /*6ef0*/  SEL R5, RZ, 0xffffffff, P2 ;  /* 0xffffffffff057807 */ /* 0x000fe20001000000 */
[----:B------:R-:W-:Y:S01]  /*6f00*/  IMAD.MOV.U32 R182, RZ, RZ, 0x1 ;  /* 0x00000001ffb67424 */ /* 0x000fe200078e00ff */
[----:B-1----:R-:W-:Y:S01]  /*6f10*/  @!P1 SEL R0, RZ, 0xffffffff, P3 ;  /* 0xffffffffff009807 */ /* 0x002fe20001800000 */
[----:B------:R-:W-:Y:S01]  /*6f20*/  IMAD R71, R68, 0x100, R69 ;  /* 0x0000010044477824 */ /* 0x000fe200078e0245 */
[----:B------:R-:W-:Y:S02]  /*6f30*/  LOP3.LUT P2, RZ, R162, 0xff, RZ, 0xc0, !PT ;  /* 0x000000ffa2ff7812 */ /* 0x000fe4000784c0ff */
[----:B------:R-:W-:Y:S02]  /*6f40*/  CS2R R154, SRZ ;  /* 0x00000000009a7805 */ /* 0x000fe4000001ff00 */
[----:B------:R-:W-:Y:S02]  /*6f50*/  LEA R3, R170, UR44, 0x3 ;  /* 0x0000002caa037c11 */ /* 0x000fe4000f8e18ff */
[----:B------:R-:W-:Y:S02]  /*6f60*/  CS2R R152, SRZ ;  /* 0x0000000000987805 */ /* 0x000fe4000001ff00 */
[C---:B------:R-:W-:Y:S02]  /*6f70*/  @P0 SEL R0, R5.reuse, R0, !P2 ;  /* 0x0000000005000207 */ /* 0x040fe40005000000 */
[----:B------:R-:W-:Y:S02]  /*6f80*/  CS2R R150, SRZ ;  /* 0x0000000000967805 */ /* 0x000fe4000001ff00 */
[----:B------:R-:W-:Y:S02]  /*6f90*/  LEA R165, R68, UR44, 0x3 ;  /* 0x0000002c44a57c11 */ /* 0x000fe4000f8e18ff */
[----:B------:R-:W-:Y:S02]  /*6fa0*/  CS2R R148, SRZ ;  /* 0x0000000000947805 */ /* 0x000fe4000001ff00 */
[----:B------:R-:W-:Y:S02]  /*6fb0*/  @!P1 LOP3.LUT R0, R0, 0x1, RZ, 0xc0, !PT ;  /* 0x0000000100009812 */ /* 0x000fe400078ec0ff */
[----:B------:R-:W-:Y:S02]  /*6fc0*/  CS2R R146, SRZ ;  /* 0x0000000000927805 */ /* 0x000fe4000001ff00 */
[----:B------:R-:W-:Y:S02]  /*6fd0*/  SHF.L.U32 R2, R172, 0x1f, RZ ;  /* 0x0000001fac027819 */ /* 0x000fe400000006ff */
[----:B------:R-:W-:Y:S02]  /*6fe0*/  CS2R R144, SRZ ;  /* 0x0000000000907805 */ /* 0x000fe4000001ff00 */
[----:B------:R-:W-:Y:S02]  /*6ff0*/  ISETP.NE.U32.OR P6, PT, R0, 0x1, P1 ;  /* 0x000000010000780c */ /* 0x000fe40000fc5470 */
[----:B------:R-:W-:Y:S02]  /*7000*/  CS2R R142, SRZ ;  /* 0x00000000008e7805 */ /* 0x000fe4000001ff00 */
[----:B------:R-:W-:Y:S02]  /*7010*/  SEL R0, RZ, 0xffffffff, P3 ;  /* 0xffffffffff007807 */ /* 0x000fe40001800000 */
[----:B------:R-:W-:Y:S02]  /*7020*/  CS2R R140, SRZ ;  /* 0x00000000008c7805 */ /* 0x000fe4000001ff00 */
[----:B------:R-:W-:Y:S02]  /*7030*/  P2R R189, PR, RZ, 0x40 ;  /* 0x00000040ffbd7803 */ /* 0x000fe40000000000 */
[----:B------:R-:W-:Y:S04]  /*7040*/  @P4 SEL R0, R5, R0, !P2 ;  /* 0x0000000005004207 */ /* 0x000fe80005000000 */
[----:B------:R-:W-:Y:S02]  /*7050*/  LOP3.LUT R0, R0, 0x1, RZ, 0xc0, !PT ;  /* 0x0000000100007812 */ /* 0x000fe400078ec0ff */
[----:B------:R-:W-:Y:S02]  /*7060*/  @P6 SHF.L.U32 R4, R169, 0x1f, RZ ;  /* 0x0000001fa9046819 */ /* 0x000fe400000006ff */
[----:B------:R-:W-:Y:S02]  /*7070*/  ISETP.NE.U32.AND P5, PT, R0, 0x1, PT ;  /* 0x000000010000780c */ /* 0x000fe40003fa5070 */
[----:B------:R-:W1:Y:S02]  /*7080*/  @P6 SYNCS.PHASECHK.TRANS64.TRYWAIT P1, [R3+URZ+0x160], R4 ;  /* 0x00016004030065a7 */ /* 0x000e6400080211ff */
[----:B------:R-:W-:Y:S01]  /*7090*/  P2R R183, PR, RZ, 0x20 ;  /* 0x00000020ffb77803 */ /* 0x000fe20000000000 */
[----:B------:R2:W3:Y:S01]  /*70a0*/  SYNCS.PHASECHK.TRANS64.TRYWAIT P0, [R165+URZ+0x1d0], R2 ;  /* 0x0001d002a50075a7 */ /* 0x0004e200080011ff */
[----:B-1----:R-:W-:Y:S01]  /*70b0*/  @P6 SEL R182, RZ, 0x1, !P1 ;  /* 0x00000001ffb66807 */ /* 0x002fe20004800000 */
[----:B--2---:R-:W-:Y:S06]  /*70c0*/  @!P6 BRA `(.L_x_126) ;  /* 0x00000000009ce947 */ /* 0x004fec0003800000 */
[----:B------:R-:W-:Y:S01]  /*70d0*/  @P5 IMAD R7, R170, 0x2000, R175 ;  /* 0x00002000aa075824 */ /* 0x000fe200078e02af */
[----:B------:R-:W-:Y:S01]  /*70e0*/  ISETP.NE.AND P1, PT, R182, RZ, PT ;  /* 0x000000ffb600720c */ /* 0x000fe20003f25270 */
[----:B------:R-:W-:Y:S01]  /*70f0*/  BSSY B0, `(.L_x_127) ;  /* 0x0000010000007945 */ /* 0x000fe20003800000 */
[----:B------:R-:W-:Y:S01]  /*7100*/  CS2R R142, SRZ ;  /* 0x00000000008e7805 */ /* 0x000fe2000001ff00 */
[--C-:B------:R-:W-:Y:S01]  /*7110*/  @P5 IMAD R6, R176, -0x10, R7.reuse ;  /* 0xfffffff0b0065824 */ /* 0x100fe200078e0207 */
[----:B------:R-:W-:Y:S01]  /*7120*/  CS2R R140, SRZ ;  /* 0x00000000008c7805 */ /* 0x000fe2000001ff00 */
[----:B------:R-:W-:Y:S01]  /*7130*/  @P5 IMAD R5, R174, -0x10, R7 ;  /* 0xfffffff0ae055824 */ /* 0x000fe200078e0207 */
[----:B------:R-:W-:Y:S01]  /*7140*/  CS2R R150, SRZ ;  /* 0x0000000000967805 */ /* 0x000fe2000001ff00 */
[----:B------:R-:W-:Y:S01]  /*7150*/  @P5 IMAD R4, R173, 0x10, R6 ;  /* 0x00000010ad045824 */ /* 0x000fe200078e0206 */
[----:B------:R-:W-:Y:S02]  /*7160*/  CS2R R148, SRZ ;  /* 0x0000000000947805 */ /* 0x000fe4000001ff00 */
[----:B------:R-:W-:Y:S02]  /*7170*/  CS2R R146, SRZ ;  /* 0x0000000000927805 */ /* 0x000fe4000001ff00 */
[----:B------:R-:W-:Y:S02]  /*7180*/  CS2R R144, SRZ ;  /* 0x0000000000907805 */ /* 0x000fe4000001ff00 */
[----:B------:R-:W-:Y:S02]  /*7190*/  CS2R R154, SRZ ;  /* 0x00000000009a7805 */ /* 0x000fe4000001ff00 */
[----:B------:R-:W-:Y:S01]  /*71a0*/  CS2R R152, SRZ ;  /* 0x0000000000987805 */ /* 0x000fe2000001ff00 */
[----:B------:R-:W-:Y:S06]  /*71b0*/  @P1 BRA `(.L_x_128) ;  /* 0x00000000000c1947 */ /* 0x000fec0003800000 */
[----:B------:R-:W-:Y:S04]  /*71c0*/  SHF.L.U32 R0, R169, 0x1f, RZ ;  /* 0x0000001fa9007819 */ /* 0x000fe800000006ff */
[----:B------:R-:W1:Y:S02]  /*71d0*/  SYNCS.PHASECHK.TRANS64.TRYWAIT P1, [R3+URZ+0x160], R0 ;  /* 0x00016000030075a7 */ /* 0x000e6400080211ff */
[----:B-1----:R-:W-:Y:S05]  /*71e0*/  @!P1 BRA `(.L_x_129) ;  /* 0x0000006800389947 */ /* 0x002fea0003800000 */
.L_x_128:
[----:B------:R-:W-:Y:S05]  /*71f0*/  BSYNC B0 ;  /* 0x0000000000007941 */ /* 0x000fea0003800000 */
.L_x_127:
[----:B------:R-:W-:Y:S01]  /*7200*/  ISETP.NE.AND P1, PT, R183, RZ, PT ;  /* 0x000000ffb700720c */ /* 0x000fe20003f25270 */
[----:B-1----:R-:W-:Y:S02]  /*7210*/  VIADD R3, R3, 0x180 ;  /* 0x0000018003037836 */ /* 0x002fe40000000000 */
[----:B------:R-:W-:Y:S02]  /*7220*/  IMAD.U32 R0, RZ, RZ, UR45 ;  /* 0x0000002dff007e24 */ /* 0x000fe4000f8e00ff */
[----:B------:R-:W-:Y:S03]  /*7230*/  VIADD R170, R170, 0x1 ;  /* 0x00000001aaaa7836 */ /* 0x000fe60000000000 */
[----:B------:R-:W-:Y:S05]  /*7240*/  PRMT R0, R0, 0x654, R3 ;  /* 0x0000065400007816 */ /* 0x000fea0000000003 */
[----:B------:R1:W2:Y:S04]  /*7250*/  @P1 LDS.128 R140, [R7] ;  /* 0x00000000078c1984 */ /* 0x0002a80000000c00 */
[----:B------:R1:W1:Y:S04]  /*7260*/  @P1 LDS.128 R148, [R5+0x20] ;  /* 0x0000200005941984 */ /* 0x0002680000000c00 */
[----:B------:R1:W1:Y:S04]  /*7270*/  @P1 LDS.128 R144, [R6+0x10] ;  /* 0x0000100006901984 */ /* 0x0002680000000c00 */
[----:B------:R1:W1:Y:S01]  /*7280*/  @P1 LDS.128 R152, [R4+0x10] ;  /* 0x0000100004981984 */ /* 0x0002620000000c00 */
[C---:B------:R-:W-:Y:S01]  /*7290*/  ISETP.NE.AND P1, PT, R170.reuse, 0x4, PT ;  /* 0x00000004aa00780c */ /* 0x040fe20003f25270 */
[----:B------:R-:W-:Y:S01]  /*72a0*/  @!PT LDS RZ, [RZ] ;  /* 0x00000000fffff984 */ /* 0x000fe20000000800 */
[----:B------:R-:W-:Y:S01]  /*72b0*/  @!PT LDS RZ, [RZ] ;  /* 0x00000000fffff984 */ /* 0x000fe20000000800 */
[----:B------:R-:W-:Y:S01]  /*72c0*/  @!PT LDS RZ, [RZ] ;  /* 0x00000000fffff984 */ /* 0x000fe20000000800 */
[----:B------:R-:W-:Y:S01]  /*72d0*/  @!PT LDS RZ, [RZ] ;  /* 0x00000000fffff984 */ /* 0x000fe20000000800 */
[----:B------:R5:W-:Y:S06]  /*72e0*/  MEMBAR.ALL.CTA ;  /* 0x0000000000007992 */ /* 0x000bec0000008000 */
[----:B-----5:R-:W5:Y:S01]  /*72f0*/  FENCE.VIEW.ASYNC.S ;  /* 0x00000000000073c6 */ /* 0x020f620000000000 */
[----:B------:R-:W-:Y:S01]  /*7300*/  SEL R170, R170, RZ, P1 ;  /* 0x000000ffaaaa7207 */ /* 0x000fe20000800000 */
[----:B-----5:R5:W-:Y:S02]  /*7310*/  SYNCS.ARRIVE.TRANS64.RED.A1T0 RZ, [R0+URZ], RZ ;  /* 0x000000ff00ff79a7 */ /* 0x020be400081004ff */
[----:B-----5:R-:W-:Y:S04]  /*7320*/  SEL R0, RZ, 0x1, P1 ;  /* 0x00000001ff007807 */ /* 0x020fe80000800000 */
[----:B--2---:R-:W-:Y:S02]  /*7330*/  LOP3.LUT R169, R169, R0, RZ, 0x3c, !PT ;  /* 0x00000000a9a97212 */ /* 0x004fe400078e3cff */
.L_x_126:
[----:B------:R-:W-:Y:S05]  /*7340*/  BSYNC B1 ;  /* 0x0000000000017941 */ /* 0x000fea0003800000 */
.L_x_125:
[----:B------:R-:W-:Y:S04]  /*7350*/  SHF.R.U32.HI R0, RZ, 0x15, R71 ;  /* 0x00000015ff007819 */ /* 0x000fe80000011647 */
[----:B------:R-:W-:Y:S01]  /*7360*/  LOP3.LUT P1, RZ, R0, 0x3, R163, 0x48, !PT ;  /* 0x0000000300ff7812 */ /* 0x000fe200078248a3 */
[----:B------:R-:W-:Y:S01]  /*7370*/  @!UPT UIADD3 URZ, UPT, UPT, URZ, URZ, URZ ;  /* 0x000000fffffff290 */ /* 0x000fe2000fffe0ff */
[----:B---3--:R-:W-:Y:S11]  /*7380*/  @P0 BRA `(.L_x_130) ;  /* 0x0000000000080947 */ /* 0x008ff60003800000 */
[----:B------:R-:W2:Y:S02]  /*7390*/  SYNCS.PHASECHK.TRANS64.TRYWAIT P0, [R165+URZ+0x1d0], R2 ;  /* 0x0001d002a50075a7 */ /* 0x000ea400080011ff */
[----:B--2---:R-:W-:Y:S05]  /*73a0*/  @!P0 BRA `(.L_x_131) ;  /* 0x0000006400dc8947 */ /* 0x004fea0003800000 */
.L_x_130:
[----:B------:R-:W-:Y:S04]  /*73b0*/  BSSY.RECONVERGENT B6, `(.L_x_132) ;  /* 0x0000012000067945 */ /* 0x000fe80003800200 */
[----:B------:R-:W-:Y:S05]  /*73c0*/  @!P1 BRA `(.L_x_133) ;  /* 0x0000000000409947 */ /* 0x000fea0003800000 */
[----:B------:R-:W1:Y:S01]  /*73d0*/  LDCU.64 UR8, c[0x4][0x78] ;  /* 0x01000f00ff0877ac */ /* 0x000e620008000a00 */
[----:B------:R-:W-:Y:S01]  /*73e0*/  MOV R3, 0x0 ;  /* 0x0000000000037802 */ /* 0x000fe20000000f00 */
[----:B------:R-:W-:Y:S02]  /*73f0*/  HFMA2 R12, -RZ, RZ, 0, 5.9604644775390625e-08 ;  /* 0x00000001ff0c7431 */ /* 0x000fe400000001ff */
[----:B------:R-:W-:Y:S02]  /*7400*/  IMAD.MOV.U32 R8, RZ, RZ, 0x192 ;  /* 0x00000192ff087424 */ /* 0x000fe400078e00ff */
[----:B------:R-:W-:Y:S01]  /*7410*/  IMAD.MOV.U32 R13, RZ, RZ, RZ ;  /* 0x000000ffff0d7224 */ /* 0x000fe200078e00ff */
[----:B------:R-:W3:Y:S01]  /*7420*/  LDCU.64 UR6, c[0x4][0x80] ;  /* 0x01001000ff0677ac */ /* 0x000ee20008000a00 */
[----:B--2---:R-:W2:Y:S01]  /*7430*/  LDC.64 R2, c[0x4][R3] ;  /* 0x0100000003027b82 */ /* 0x004ea20000000a00 */
[----:B------:R-:W5:Y:S01]  /*7440*/  LDCU.64 UR4, c[0x4][0x18] ;  /* 0x01000300ff0477ac */ /* 0x000f620008000a00 */
[----:B-1----:R-:W-:Y:S01]  /*7450*/  MOV R5, UR9 ;  /* 0x0000000900057c02 */ /* 0x002fe20008000f00 */
[----:B------:R-:W-:Y:S01]  /*7460*/  IMAD.U32 R4, RZ, RZ, UR8 ;  /* 0x00000008ff047e24 */ /* 0x000fe2000f8e00ff */
[----:B---3--:R-:W-:Y:S01]  /*7470*/  MOV R7, UR7 ;  /* 0x0000000700077c02 */ /* 0x008fe20008000f00 */
[----:B------:R-:W-:Y:S01]  /*7480*/  IMAD.U32 R6, RZ, RZ, UR6 ;  /* 0x00000006ff067e24 */ /* 0x000fe2000f8e00ff */
[----:B-----5:R-:W-:Y:S01]  /*7490*/  MOV R11, UR5 ;  /* 0x00000005000b7c02 */ /* 0x020fe20008000f00 */
[----:B------:R-:W-:Y:S02]  /*74a0*/  IMAD.U32 R10, RZ, RZ, UR4 ;  /* 0x00000004ff0a7e24 */ /* 0x000fe4000f8e00ff */
[----:B------:R-:W-:Y:S07]  /*74b0*/  LEPC R20, `(.L_x_133) ;  /* 0x000000001014794e */ /* 0x000fee0000000000 */
[----:B--2-4-:R-:W-:Y:S05]  /*74c0*/  CALL.ABS.NOINC R2 ;  /* 0x0000000002007343 */ /* 0x014fea0003c00000 */
.L_x_133:
[----:B------:R-:W-:Y:S05]  /*74d0*/  BSYNC.RECONVERGENT B6 ;  /* 0x0000000000067941 */ /* 0x000fea0003800200 */
.L_x_132:
[-C--:B------:R-:W-:Y:S01]  /*74e0*/  F2FP.F16.E4M3.UNPACK_B R74, R140.reuse ;  /* 0x0000008cff4a723e */ /* 0x080fe200020006ff */
[----:B------:R-:W-:Y:S05]  /*74f0*/  WARPSYNC.ALL ;  /* 0x0000000000007948 */ /* 0x000fea0003800000 */
[----:B------:R-:W-:Y:S01]  /*7500*/  R2UR UR4, R71 ;  /* 0x00000000470472ca */ /* 0x000fe200000e0000 */
[--C-:B------:R-:W-:Y:S01]  /*7510*/  HADD2.F32 R72, -RZ, R74.reuse.H0_H0 ;  /* 0x2000004aff487230 */ /* 0x100fe20000004100 */
[----:B------:R-:W-:Y:S01]  /*7520*/  F2FP.F16.E4M3.UNPACK_B R76, R140.H1 ;  /* 0x0000008cff4c723e */ /* 0x000fe200030006ff */
[----:B------:R-:W-:Y:S01]  /*7530*/  HADD2.F32 R75, -RZ, R74.H1_H1 ;  /* 0x3000004aff4b7230 */ /* 0x000fe20000004100 */
[-C--:B------:R-:W-:Y:S01]  /*7540*/  F2FP.F16.E4M3.UNPACK_B R78, R141.reuse ;  /* 0x0000008dff4e723e */ /* 0x080fe200020006ff */
[----:B------:R-:W-:Y:S01]  /*7550*/  BSSY.RECONVERGENT B0, `(.L_x_134) ;  /* 0x000011d000007945 */ /* 0x000fe20003800200 */
[----:B------:R-:W-:Y:S01]  /*7560*/  F2FP.F16.E4M3.UNPACK_B R80, R141.H1 ;  /* 0x0000008dff50723e */ /* 0x000fe200030006ff */
[----:B------:R-:W-:Y:S01]  /*7570*/  HADD2.F32 R74, -RZ, R76.H0_H0 ;  /* 0x2000004cff4a7230 */ /* 0x000fe20000004100 */
[-C--:B------:R-:W-:Y:S01]  /*7580*/  F2FP.F16.E4M3.UNPACK_B R82, R142.reuse ;  /* 0x0000008eff52723e */ /* 0x080fe200020006ff */
[--C-:B------:R-:W-:Y:S01]  /*7590*/  HADD2.F32 R77, -RZ, R78.reuse.H0_H0 ;  /* 0x2000004eff4d7230 */ /* 0x100fe20000004100 */
[----:B------:R-:W-:Y:S01]  /*75a0*/  F2FP.F16.E4M3.UNPACK_B R84, R142.H1 ;  /* 0x0000008eff54723e */ /* 0x000fe200030006ff */
[----:B------:R-:W-:Y:S01]  /*75b0*/  HADD2.F32 R78, -RZ, R78.H1_H1 ;  /* 0x3000004eff4e7230 */ /* 0x000fe20000004100 */
[-C--:B------:R-:W-:Y:S01]  /*75c0*/  F2FP.F16.E4M3.UNPACK_B R86, R143.reuse ;  /* 0x0000008fff56723e */ /* 0x080fe200020006ff */
[----:B-1----:R-:W4:Y:S01]  /*75d0*/  LDTM.x64 R4, tmem[UR4] ;  /* 0x00000004000479ee */ /* 0x002f220008340000 */
[----:B------:R-:W-:Y:S01]  /*75e0*/  F2FP.F16.E4M3.UNPACK_B R88, R143.H1 ;  /* 0x0000008fff58723e */ /* 0x000fe200030006ff */
[----:B------:R-:W-:Y:S01]  /*75f0*/  HADD2.F32 R76, -RZ, R76.H1_H1 ;  /* 0x3000004cff4c7230 */ /* 0x000fe20000004100 */
[-C--:B------:R-:W-:Y:S01]  /*7600*/  F2FP.F16.E4M3.UNPACK_B R90, R144.reuse ;  /* 0x00000090ff5a723e */ /* 0x080fe200020006ff */
[----:B------:R-:W-:Y:S01]  /*7610*/  HADD2.F32 R79, -RZ, R80.H0_H0 ;  /* 0x20000050ff4f7230 */ /* 0x000fe20000004100 */
[----:B------:R-:W-:Y:S01]  /*7620*/  F2FP.F16.E4M3.UNPACK_B R92, R144.H1 ;  /* 0x00000090ff5c723e */ /* 0x000fe200030006ff */
[--C-:B------:R-:W-:Y:S01]  /*7630*/  HADD2.F32 R81, -RZ, R82.reuse.H0_H0 ;  /* 0x20000052ff517230 */ /* 0x100fe20000004100 */
[----:B------:R-:W-:Y:S01]  /*7640*/  SHF.L.U32 R188, R168, 0x4, RZ ;  /* 0x00000004a8bc7819 */ /* 0x000fe200000006ff */
[----:B------:R-:W-:Y:S01]  /*7650*/  HADD2.F32 R82, -RZ, R82.H1_H1 ;  /* 0x30000052ff527230 */ /* 0x000fe20000004100 */
[----:B------:R-:W-:Y:S01]  /*7660*/  SHF.L.U32 R192, R167, 0x4, RZ ;  /* 0x00000004a7c07819 */ /* 0x000fe200000006ff */
[--C-:B------:R-:W-:Y:S01]  /*7670*/  HADD2.F32 R85, -RZ, R86.reuse.H0_H0 ;  /* 0x20000056ff557230 */ /* 0x100fe20000004100 */
[----:B------:R-:W-:Y:S01]  /*7680*/  SHF.L.U32 R190, R173, 0x4, RZ ;  /* 0x00000004adbe7819 */ /* 0x000fe200000006ff */
[----:B------:R-:W-:Y:S01]  /*7690*/  HADD2.F32 R86, -RZ, R86.H1_H1 ;  /* 0x30000056ff567230 */ /* 0x000fe20000004100 */
[----:B------:R-:W-:Y:S01]  /*76a0*/  IADD3 R181, PT, PT, R175, R192, RZ ;  /* 0x000000c0afb57210 */ /* 0x000fe20007ffe0ff */
[--C-:B------:R-:W-:Y:S01]  /*76b0*/  HADD2.F32 R89, -RZ, R90.reuse.H0_H0 ;  /* 0x2000005aff597230 */ /* 0x100fe20000004100 */
[----:B------:R-:W-:Y:S01]  /*76c0*/  F2FP.F16.E4M3.UNPACK_B R94, R145 ;  /* 0x00000091ff5e723e */ /* 0x000fe200020006ff */
[----:B------:R-:W-:Y:S01]  /*76d0*/  HADD2.F32 R90, -RZ, R90.H1_H1 ;  /* 0x3000005aff5a7230 */ /* 0x000fe20000004100 */
[----:B------:R-:W-:Y:S01]  /*76e0*/  F2FP.F16.E4M3.UNPACK_B R98, R146 ;  /* 0x00000092ff62723e */ /* 0x000fe200020006ff */
[----:B------:R-:W-:Y:S01]  /*76f0*/  HADD2.F32 R80, -RZ, R80.H1_H1 ;  /* 0x30000050ff507230 */ /* 0x000fe20000004100 */
[----:B------:R-:W-:Y:S01]  /*7700*/  F2FP.F16.E4M3.UNPACK_B R102, R147 ;  /* 0x00000093ff66723e */ /* 0x000fe200020006ff */
[--C-:B------:R-:W-:Y:S01]  /*7710*/  HADD2.F32 R93, -RZ, R94.reuse.H0_H0 ;  /* 0x2000005eff5d7230 */ /* 0x100fe20000004100 */
[----:B------:R-:W-:Y:S01]  /*7720*/  F2FP.F16.E4M3.UNPACK_B R106, R148 ;  /* 0x00000094ff6a723e */ /* 0x000fe200020006ff */
[----:B------:R-:W-:Y:S01]  /*7730*/  HADD2.F32 R94, -RZ, R94.H1_H1 ;  /* 0x3000005eff5e7230 */ /* 0x000fe20000004100 */
[----:B------:R-:W-:Y:S01]  /*7740*/  F2FP.F16.E4M3.UNPACK_B R110, R149 ;  /* 0x00000095ff6e723e */ /* 0x000fe200020006ff */
[C---:B----4-:R-:W-:Y:S01]  /*7750*/  FMUL R0, R70.reuse, R4 ;  /* 0x0000000446007220 */ /* 0x050fe20000400000 */
[C---:B--2---:R-:W-:Y:S01]  /*7760*/  FMUL R2, R70.reuse, R5 ;  /* 0x0000000546027220 */ /* 0x044fe20000400000 */
[C---:B------:R-:W-:Y:S01]  /*7770*/  FMUL R4, R70.reuse, R8 ;  /* 0x0000000846047220 */ /* 0x040fe20000400000 */
[C---:B------:R-:W-:Y:S01]  /*7780*/  FMUL R5, R70.reuse, R9 ;  /* 0x0000000946057220 */ /* 0x040fe20000400000 */
[C---:B------:R-:W-:Y:S01]  /*7790*/  FFMA R0, R73.reuse, R72, R0 ;  /* 0x0000004849007223 */ /* 0x040fe20000000000 */
[C---:B------:R-:W-:Y:S01]  /*77a0*/  FFMA R2, R73.reuse, R75, R2 ;  /* 0x0000004b49027223 */ /* 0x040fe20000000002 */
[C---:B------:R-:W-:Y:S01]  /*77b0*/  FMUL R8, R70.reuse, R12 ;  /* 0x0000000c46087220 */ /* 0x040fe20000400000 */
[C---:B------:R-:W-:Y:S01]  /*77c0*/  FMUL R9, R70.reuse, R13 ;  /* 0x0000000d46097220 */ /* 0x040fe20000400000 */
[C---:B------:R-:W-:Y:S01]  /*77d0*/  FMUL R12, R70.reuse, R16 ;  /* 0x00000010460c7220 */ /* 0x040fe20000400000 */
[C---:B------:R-:W-:Y:S01]  /*77e0*/  FMUL R13, R70.reuse, R17 ;  /* 0x00000011460d7220 */ /* 0x040fe20000400000 */
[C---:B------:R-:W-:Y:S01]  /*77f0*/  FMUL R16, R70.reuse, R20 ;  /* 0x0000001446107220 */ /* 0x040fe20000400000 */
[C---:B------:R-:W-:Y:S01]  /*7800*/  FMUL R17, R70.reuse, R21 ;  /* 0x0000001546117220 */ /* 0x040fe20000400000 */
[C---:B------:R-:W-:Y:S01]  /*7810*/  FMUL R20, R70.reuse, R24 ;  /* 0x0000001846147220 */ /* 0x040fe20000400000 */
[C---:B------:R-:W-:Y:S01]  /*7820*/  FMUL R21, R70.reuse, R25 ;  /* 0x0000001946157220 */ /* 0x040fe20000400000 */
[--C-:B------:R-:W-:Y:S02]  /*7830*/  HADD2.F32 R97, -RZ, R98.reuse.H0_H0 ;  /* 0x20000062ff617230 */ /* 0x100fe40000004100 */
[C---:B------:R-:W-:Y:S01]  /*7840*/  FMUL R24, R70.reuse, R28 ;  /* 0x0000001c46187220 */ /* 0x040fe20000400000 */
[----:B------:R-:W-:Y:S02]  /*7850*/  HADD2.F32 R98, -RZ, R98.H1_H1 ;  /* 0x30000062ff627230 */ /* 0x000fe40000004100 */
[C---:B------:R-:W-:Y:S01]  /*7860*/  FMUL R25, R70.reuse, R29 ;  /* 0x0000001d46197220 */ /* 0x040fe20000400000 */
[--C-:B------:R-:W-:Y:S02]  /*7870*/  HADD2.F32 R101, -RZ, R102.reuse.H0_H0 ;  /* 0x20000066ff657230 */ /* 0x100fe40000004100 */
[C---:B------:R-:W-:Y:S01]  /*7880*/  FMUL R28, R70.reuse, R32 ;  /* 0x00000020461c7220 */ /* 0x040fe20000400000 */
[----:B------:R-:W-:Y:S02]  /*7890*/  HADD2.F32 R102, -RZ, R102.H1_H1 ;  /* 0x30000066ff667230 */ /* 0x000fe40000004100 */
[C---:B------:R-:W-:Y:S01]  /*78a0*/  FMUL R29, R70.reuse, R33 ;  /* 0x00000021461d7220 */ /* 0x040fe20000400000 */
[--C-:B------:R-:W-:Y:S02]  /*78b0*/  HADD2.F32 R105, -RZ, R106.reuse.H0_H0 ;  /* 0x2000006aff697230 */ /* 0x100fe40000004100 */
[C---:B------:R-:W-:Y:S01]  /*78c0*/  FMUL R32, R70.reuse, R36 ;  /* 0x0000002446207220 */ /* 0x040fe20000400000 */
[----:B------:R-:W-:Y:S01]  /*78d0*/  F2FP.F16.E4M3.UNPACK_B R96, R145.H1 ;  /* 0x00000091ff60723e */ /* 0x000fe200030006ff */
[----:B------:R-:W-:Y:S02]  /*78e0*/  HADD2.F32 R106, -RZ, R106.H1_H1 ;  /* 0x3000006aff6a7230 */ /* 0x000fe40000004100 */
[C---:B------:R-:W-:Y:S01]  /*78f0*/  FMUL R33, R70.reuse, R37 ;  /* 0x0000002546217220 */ /* 0x040fe20000400000 */
[--C-:B------:R-:W-:Y:S02]  /*7900*/  HADD2.F32 R109, -RZ, R110.reuse.H0_H0 ;  /* 0x2000006eff6d7230 */ /* 0x100fe40000004100 */
[C---:B------:R-:W-:Y:S01]  /*7910*/  FMUL R36, R70.reuse, R40 ;  /* 0x0000002846247220 */ /* 0x040fe20000400000 */
[----:B------:R-:W-:Y:S01]  /*7920*/  F2FP.F16.E4M3.UNPACK_B R100, R146.H1 ;  /* 0x00000092ff64723e */ /* 0x000fe200030006ff */
[----:B------:R-:W-:Y:S02]  /*7930*/  HADD2.F32 R110, -RZ, R110.H1_H1 ;  /* 0x3000006eff6e7230 */ /* 0x000fe40000004100 */
[C---:B------:R-:W-:Y:S01]  /*7940*/  FMUL R37, R70.reuse, R41 ;  /* 0x0000002946257220 */ /* 0x040fe20000400000 */
[C---:B------:R-:W-:Y:S01]  /*7950*/  FMUL R40, R70.reuse, R44 ;  /* 0x0000002c46287220 */ /* 0x040fe20000400000 */
[----:B------:R-:W-:Y:S01]  /*7960*/  F2FP.F16.E4M3.UNPACK_B R104, R147.H1 ;  /* 0x00000093ff68723e */ /* 0x000fe200030006ff */
        /* <DEDUP_REMOVED lines=8> */
[----:B------:R-:W-:Y:S01]  /*79f0*/  F2FP.F16.E4M3.UNPACK_B R114, R150 ;  /* 0x00000096ff72723e */ /* 0x000fe200020006ff */
[C---:B------:R-:W-:Y:S01]  /*7a00*/  FMUL R53, R70.reuse, R57 ;  /* 0x0000003946357220 */ /* 0x040fe20000400000 */
[C---:B------:R-:W-:Y:S01]  /*7a10*/  FMUL R56, R70.reuse, R60 ;  /* 0x0000003c46387220 */ /* 0x040fe20000400000 */
[----:B------:R-:W-:Y:S01]  /*7a20*/  F2FP.F16.E4M3.UNPACK_B R116, R150.H1 ;  /* 0x00000096ff74723e */ /* 0x000fe200030006ff */
[C---:B------:R-:W-:Y:S01]  /*7a30*/  FMUL R57, R70.reuse, R61 ;  /* 0x0000003d46397220 */ /* 0x040fe20000400000 */
[--C-:B------:R-:W-:Y:S02]  /*7a40*/  HADD2.F32 R113, -RZ, R114.reuse.H0_H0 ;  /* 0x20000072ff717230 */ /* 0x100fe40000004100 */
[C---:B------:R-:W-:Y:S01]  /*7a50*/  FMUL R60, R70.reuse, R64 ;  /* 0x00000040463c7220 */ /* 0x040fe20000400000 */
[----:B------:R-:W-:Y:S01]  /*7a60*/  F2FP.F16.E4M3.UNPACK_B R118, R151 ;  /* 0x00000097ff76723e */ /* 0x000fe200020006ff */
[----:B------:R-:W-:Y:S02]  /*7a70*/  HADD2.F32 R114, -RZ, R114.H1_H1 ;  /* 0x30000072ff727230 */ /* 0x000fe40000004100 */
[C---:B------:R-:W-:Y:S01]  /*7a80*/  FMUL R61, R70.reuse, R65 ;  /* 0x00000041463d7220 */ /* 0x040fe20000400000 */
[C---:B------:R-:W-:Y:S01]  /*7a90*/  FMUL R3, R70.reuse, R6 ;  /* 0x0000000646037220 */ /* 0x040fe20000400000 */
[----:B------:R-:W-:Y:S01]  /*7aa0*/  F2FP.F16.E4M3.UNPACK_B R120, R151.H1 ;  /* 0x00000097ff78723e */ /* 0x000fe200030006ff */
[--C-:B------:R-:W-:Y:S02]  /*7ab0*/  HADD2.F32 R117, -RZ, R118.reuse.H0_H0 ;  /* 0x20000076ff757230 */ /* 0x100fe40000004100 */
[C---:B------:R-:W-:Y:S01]  /*7ac0*/  FMUL R7, R70.reuse, R7 ;  /* 0x0000000746077220 */ /* 0x040fe20000400000 */
[C---:B------:R-:W-:Y:S01]  /*7ad0*/  FFMA R3, R73.reuse, R74, R3 ;  /* 0x0000004a49037223 */ /* 0x040fe20000000003 */
[----:B------:R-:W-:Y:S01]  /*7ae0*/  F2FP.F16.E4M3.UNPACK_B R122, R152 ;  /* 0x00000098ff7a723e */ /* 0x000fe200020006ff */
[----:B------:R-:W-:Y:S02]  /*7af0*/  HADD2.F32 R118, -RZ, R118.H1_H1 ;  /* 0x30000076ff767230 */ /* 0x000fe40000004100 */
[C---:B------:R-:W-:Y:S01]  /*7b00*/  FFMA R7, R73.reuse, R76, R7 ;  /* 0x0000004c49077223 */ /* 0x040fe20000000007 */
[C---:B------:R-:W-:Y:S01]  /*7b10*/  FFMA R4, R73.reuse, R77, R4 ;  /* 0x0000004d49047223 */ /* 0x040fe20000000004 */
[----:B------:R-:W-:Y:S01]  /*7b20*/  F2FP.F16.E4M3.UNPACK_B R124, R152.H1 ;  /* 0x00000098ff7c723e */ /* 0x000fe200030006ff */
[----:B------:R-:W-:Y:S01]  /*7b30*/  FFMA R5, R73, R78, R5 ;  /* 0x0000004e49057223 */ /* 0x000fe20000000005 */
[--C-:B------:R-:W-:Y:S01]  /*7b40*/  HADD2.F32 R121, -RZ, R122.reuse.H0_H0 ;  /* 0x2000007aff797230 */ /* 0x100fe20000004100 */
[----:B------:R-:W-:Y:S01]  /*7b50*/  F2FP.SATFINITE.E4M3.F32.PACK_AB_MERGE_C R179, R7, R3, RZ ;  /* 0x0000000307b3723e */ /* 0x000fe200048070ff */
[----:B------:R-:W-:Y:S02]  /*7b60*/  HADD2.F32 R122, -RZ, R122.H1_H1 ;  /* 0x3000007aff7a7230 */ /* 0x000fe40000004100 */
[C---:B------:R-:W-:Y:S01]  /*7b70*/  FMUL R6, R70.reuse, R10 ;  /* 0x0000000a46067220 */ /* 0x040fe20000400000 */
[----:B------:R-:W-:Y:S01]  /*7b80*/  FMUL R11, R70, R11 ;  /* 0x0000000b460b7220 */ /* 0x000fe20000400000 */
[--C-:B------:R-:W-:Y:S01]  /*7b90*/  HADD2.F32 R83, -RZ, R84.reuse.H0_H0 ;  /* 0x20000054ff537230 */ /* 0x100fe20000004100 */
[----:B------:R-:W-:Y:S01]  /*7ba0*/  F2FP.SATFINITE.E4M3.F32.PACK_AB_MERGE_C R184, R2, R0, R179 ;  /* 0x0000000002b8723e */ /* 0x000fe200048070b3 */
[----:B------:R-:W-:Y:S01]  /*7bb0*/  FFMA R6, R73, R79, R6 ;  /* 0x0000004f49067223 */ /* 0x000fe20000000006 */
[----:B------:R-:W-:Y:S01]  /*7bc0*/  IADD3 R179, PT, PT, R175, R188, RZ ;  /* 0x000000bcafb37210 */ /* 0x000fe20007ffe0ff */
[C---:B------:R-:W-:Y:S01]  /*7bd0*/  FFMA R11, R73.reuse, R80, R11 ;  /* 0x00000050490b7223 */ /* 0x040fe2000000000b */
[C---:B------:R-:W-:Y:S01]  /*7be0*/  FFMA R8, R73.reuse, R81, R8 ;  /* 0x0000005149087223 */ /* 0x040fe20000000008 */
[----:B------:R-:W-:Y:S01]  /*7bf0*/  FFMA R9, R73, R82, R9 ;  /* 0x0000005249097223 */ /* 0x000fe20000000009 */
[----:B------:R-:W-:Y:S01]  /*7c00*/  IADD3 R180, PT, PT, R190, R179, RZ ;  /* 0x000000b3beb47210 */ /* 0x000fe20007ffe0ff */
[----:B------:R-:W-:Y:S01]  /*7c10*/  HADD2.F32 R84, -RZ, R84.H1_H1 ;  /* 0x30000054ff547230 */ /* 0x000fe20000004100 */
[----:B------:R-:W-:Y:S01]  /*7c20*/  F2FP.SATFINITE.E4M3.F32.PACK_AB_MERGE_C R185, R11, R6, RZ ;  /* 0x000000060bb9723e */ /* 0x000fe200048070ff */
[C---:B------:R-:W-:Y:S01]  /*7c30*/  FMUL R10, R70.reuse, R14 ;  /* 0x0000000e460a7220 */ /* 0x040fe20000400000 */
[C---:B------:R-:W-:Y:S01]  /*7c40*/  FMUL R15, R70.reuse, R15 ;  /* 0x0000000f460f7220 */ /* 0x040fe20000400000 */
[--C-:B------:R-:W-:Y:S01]  /*7c50*/  HADD2.F32 R87, -RZ, R88.reuse.H0_H0 ;  /* 0x20000058ff577230 */ /* 0x100fe20000004100 */
[----:B------:R-:W-:Y:S01]  /*7c60*/  F2FP.SATFINITE.E4M3.F32.PACK_AB_MERGE_C R185, R5, R4, R185 ;  /* 0x0000000405b9723e */ /* 0x000fe200048070b9 */
[C---:B------:R-:W-:Y:S01]  /*7c70*/  FFMA R10, R73.reuse, R83, R10 ;  /* 0x00000053490a7223 */ /* 0x040fe2000000000a */
[C---:B------:R-:W-:Y:S01]  /*7c80*/  FFMA R15, R73.reuse, R84, R15 ;  /* 0x00000054490f7223 */ /* 0x040fe2000000000f */
[C---:B------:R-:W-:Y:S01]  /*7c90*/  FFMA R12, R73.reuse, R85, R12 ;  /* 0x00000055490c7223 */ /* 0x040fe2000000000c */
[----:B------:R-:W-:Y:S01]  /*7ca0*/  FFMA R13, R73, R86, R13 ;  /* 0x00000056490d7223 */ /* 0x000fe2000000000d */
[----:B------:R-:W-:Y:S02]  /*7cb0*/  HADD2.F32 R88, -RZ, R88.H1_H1 ;  /* 0x30000058ff587230 */ /* 0x000fe40000004100 */
[C---:B------:R-:W-:Y:S01]  /*7cc0*/  FMUL R14, R70.reuse, R18 ;  /* 0x00000012460e7220 */ /* 0x040fe20000400000 */
[----:B------:R-:W-:Y:S01]  /*7cd0*/  F2FP.F16.E4M3.UNPACK_B R126, R153 ;  /* 0x00000099ff7e723e */ /* 0x000fe200020006ff */
[C---:B------:R-:W-:Y:S01]  /*7ce0*/  FMUL R19, R70.reuse, R19 ;  /* 0x0000001346137220 */ /* 0x040fe20000400000 */
[----:B------:R-:W-:Y:S01]  /*7cf0*/  HADD2.F32 R91, -RZ, R92.H0_H0 ;  /* 0x2000005cff5b7230 */ /* 0x000fe20000004100 */
[----:B------:R-:W-:Y:S01]  /*7d00*/  F2FP.SATFINITE.E4M3.F32.PACK_AB_MERGE_C R186, R15, R10, RZ ;  /* 0x0000000a0fba723e */ /* 0x000fe200048070ff */
[C---:B------:R-:W-:Y:S01]  /*7d10*/  FFMA R14, R73.reuse, R87, R14 ;  /* 0x00000057490e7223 */ /* 0x040fe2000000000e */
[C---:B------:R-:W-:Y:S01]  /*7d20*/  FFMA R19, R73.reuse, R88, R19 ;  /* 0x0000005849137223 */ /* 0x040fe20000000013 */
[C---:B------:R-:W-:Y:S01]  /*7d30*/  FFMA R16, R73.reuse, R89, R16 ;  /* 0x0000005949107223 */ /* 0x040fe20000000010 */
[----:B------:R-:W-:Y:S01]  /*7d40*/  F2FP.F16.E4M3.UNPACK_B R128, R153.H1 ;  /* 0x00000099ff80723e */ /* 0x000fe200030006ff */
[----:B------:R-:W-:Y:S01]  /*7d50*/  FFMA R17, R73, R90, R17 ;  /* 0x0000005a49117223 */ /* 0x000fe20000000011 */
[----:B------:R-:W-:Y:S01]  /*7d60*/  F2FP.SATFINITE.E4M3.F32.PACK_AB_MERGE_C R186, R9, R8, R186 ;  /* 0x0000000809ba723e */ /* 0x000fe200048070ba */
[--C-:B------:R-:W-:Y:S01]  /*7d70*/  HADD2.F32 R125, -RZ, R126.reuse.H0_H0 ;  /* 0x2000007eff7d7230 */ /* 0x100fe20000004100 */
[----:B------:R-:W-:Y:S01]  /*7d80*/  F2FP.SATFINITE.E4M3.F32.PACK_AB_MERGE_C R187, R19, R14, RZ ;  /* 0x0000000e13bb723e */ /* 0x000fe200048070ff */
[----:B------:R-:W-:Y:S02]  /*7d90*/  HADD2.F32 R126, -RZ, R126.H1_H1 ;  /* 0x3000007eff7e7230 */ /* 0x000fe40000004100 */
[C---:B------:R-:W-:Y:S01]  /*7da0*/  FMUL R18, R70.reuse, R22 ;  /* 0x0000001646127220 */ /* 0x040fe20000400000 */
[----:B------:R-:W-:Y:S01]  /*7db0*/  HADD2.F32 R92, -RZ, R92.H1_H1 ;  /* 0x3000005cff5c7230 */ /* 0x000fe20000004100 */
[----:B------:R-:W-:Y:S01]  /*7dc0*/  F2FP.SATFINITE.E4M3.F32.PACK_AB_MERGE_C R187, R13, R12, R187 ;  /* 0x0000000c0dbb723e */ /* 0x000fe200048070bb */
[C---:B------:R-:W-:Y:S01]  /*7dd0*/  FMUL R23, R70.reuse, R23 ;  /* 0x0000001746177220 */ /* 0x040fe20000400000 */
[--C-:B------:R-:W-:Y:S02]  /*7de0*/  HADD2.F32 R95, -RZ, R96.reuse.H0_H0 ;  /* 0x20000060ff5f7230 */ /* 0x100fe40000004100 */
[C---:B------:R-:W-:Y:S01]  /*7df0*/  FFMA R18, R73.reuse, R91, R18 ;  /* 0x0000005b49127223 */ /* 0x040fe20000000012 */
[----:B------:R-:W-:Y:S01]  /*7e00*/  HADD2.F32 R96, -RZ, R96.H1_H1 ;  /* 0x30000060ff607230 */ /* 0x000fe20000004100 */
[----:B------:R1:W-:Y:S01]  /*7e10*/  STS.128 [R137+UR44+0x8400], R184 ;  /* 0x008400b889007988 */ /* 0x0003e20008000c2c */
[C---:B------:R-:W-:Y:S01]  /*7e20*/  FFMA R23, R73.reuse, R92, R23 ;  /* 0x0000005c49177223 */ /* 0x040fe20000000017 */
[C---:B------:R-:W-:Y:S01]  /*7e30*/  FFMA R20, R73.reuse, R93, R20 ;  /* 0x0000005d49147223 */ /* 0x040fe20000000014 */
[----:B------:R-:W-:Y:S01]  /*7e40*/  FFMA R21, R73, R94, R21 ;  /* 0x0000005e49157223 */ /* 0x000fe20000000015 */
        /* <DEDUP_REMOVED lines=20> */
[----:B------:R-:W-:Y:S02]  /*7f90*/  HADD2.F32 R104, -RZ, R104.H1_H1 ;  /* 0x30000068ff687230 */ /* 0x000fe40000004100 */
        /* <DEDUP_REMOVED lines=24> */
[----:B------:R1:W-:Y:S01]  /*8120*/  STS.128 [R179+0x8010], R196 ;  /* 0x008010c4b3007388 */ /* 0x0003e20000000c00 */
[C---:B------:R-:W-:Y:S01]  /*8130*/  FFMA R39, R73.reuse, R108, R39 ;  /* 0x0000006c49277223 */ /* 0x040fe20000000027 */
[C---:B------:R-:W-:Y:S01]  /*8140*/  FFMA R36, R73.reuse, R109, R36 ;  /* 0x0000006d49247223 */ /* 0x040fe20000000024 */
[----:B------:R-:W-:Y:S01]  /*8150*/  FFMA R37, R73, R110, R37 ;  /* 0x0000006e49257223 */ /* 0x000fe20000000025 */
[----:B------:R-:W-:Y:S01]  /*8160*/  FMUL R38, R70, R42 ;  /* 0x0000002a46267220 */ /* 0x000fe20000400000 */
[----:B------:R-:W-:Y:S01]  /*8170*/  ISETP.NE.AND P0, PT, R178, RZ, PT ;  /* 0x000000ffb200720c */ /* 0x000fe20003f05270 */
[C---:B------:R-:W-:Y:S01]  /*8180*/  FMUL R43, R70.reuse, R43 ;  /* 0x0000002b462b7220 */ /* 0x040fe20000400000 */
[--C-:B------:R-:W-:Y:S01]  /*8190*/  HADD2.F32 R115, -RZ, R116.reuse.H0_H0 ;  /* 0x20000074ff737230 */ /* 0x100fe20000004100 */
[----:B------:R-:W-:Y:S01]  /*81a0*/  F2FP.SATFINITE.E4M3.F32.PACK_AB_MERGE_C R200, R39, R34, RZ ;  /* 0x0000002227c8723e */ /* 0x000fe200048070ff */
[C---:B------:R-:W-:Y:S01]  /*81b0*/  FFMA R38, R73.reuse, R111, R38 ;  /* 0x0000006f49267223 */ /* 0x040fe20000000026 */
[C---:B------:R-:W-:Y:S01]  /*81c0*/  FFMA R43, R73.reuse, R112, R43 ;  /* 0x00000070492b7223 */ /* 0x040fe2000000002b */
[----:B------:R-:W-:Y:S01]  /*81d0*/  FFMA R40, R73, R113, R40 ;  /* 0x0000007149287223 */ /* 0x000fe20000000028 */
[----:B------:R-:W-:Y:S01]  /*81e0*/  F2FP.SATFINITE.E4M3.F32.PACK_AB_MERGE_C R200, R33, R32, R200 ;  /* 0x0000002021c8723e */ /* 0x000fe200048070c8 */
[----:B------:R-:W-:Y:S01]  /*81f0*/  FFMA R41, R73, R114, R41 ;  /* 0x0000007249297223 */ /* 0x000fe20000000029 */
        /* <DEDUP_REMOVED lines=8> */
[----:B------:R-:W-:Y:S01]  /*8280*/  FFMA R44, R73, R117, R44 ;  /* 0x00000075492c7223 */ /* 0x000fe2000000002c */
[----:B------:R-:W-:Y:S01]  /*8290*/  ISETP.NE.AND P6, PT, R189, RZ, PT ;  /* 0x000000ffbd00720c */ /* 0x000fe20003fc5270 */
[----:B------:R-:W-:Y:S01]  /*82a0*/  FFMA R45, R73, R118, R45 ;  /* 0x00000076492d7223 */ /* 0x000fe2000000002d */
[----:B------:R-:W-:Y:S01]  /*82b0*/  HADD2.F32 R120, -RZ, R120.H1_H1 ;  /* 0x30000078ff787230 */ /* 0x000fe20000004100 */
[----:B------:R-:W-:Y:S01]  /*82c0*/  F2FP.SATFINITE.E4M3.F32.PACK_AB_MERGE_C R202, R47, R42, RZ ;  /* 0x0000002a2fca723e */ /* 0x000fe200048070ff */
[C---:B------:R-:W-:Y:S01]  /*82d0*/  FMUL R46, R70.reuse, R50 ;  /* 0x00000032462e7220 */ /* 0x040fe20000400000 */
[C---:B------:R-:W-:Y:S01]  /*82e0*/  FMUL R51, R70.reuse, R51 ;  /* 0x0000003346337220 */ /* 0x040fe20000400000 */
[--C-:B------:R-:W-:Y:S02]  /*82f0*/  HADD2.F32 R123, -RZ, R124.reuse.H0_H0 ;  /* 0x2000007cff7b7230 */ /* 0x100fe40000004100 */
[C---:B------:R-:W-:Y:S01]  /*8300*/  FMUL R50, R70.reuse, R54 ;  /* 0x0000003646327220 */ /* 0x040fe20000400000 */
[C---:B------:R-:W-:Y:S01]  /*8310*/  FFMA R46, R73.reuse, R119, R46 ;  /* 0x00000077492e7223 */ /* 0x040fe2000000002e */
[----:B------:R-:W-:Y:S02]  /*8320*/  HADD2.F32 R124, -RZ, R124.H1_H1 ;  /* 0x3000007cff7c7230 */ /* 0x000fe40000004100 */
[C---:B------:R-:W-:Y:S01]  /*8330*/  FFMA R51, R73.reuse, R120, R51 ;  /* 0x0000007849337223 */ /* 0x040fe20000000033 */
[C---:B------:R-:W-:Y:S01]  /*8340*/  FMUL R55, R70.reuse, R55 ;  /* 0x0000003746377220 */ /* 0x040fe20000400000 */
[C---:B------:R-:W-:Y:S01]  /*8350*/  FFMA R48, R73.reuse, R121, R48 ;  /* 0x0000007949307223 */ /* 0x040fe20000000030 */
[C---:B------:R-:W-:Y:S01]  /*8360*/  FFMA R49, R73.reuse, R122, R49 ;  /* 0x0000007a49317223 */ /* 0x040fe20000000031 */
[--C-:B------:R-:W-:Y:S02]  /*8370*/  HADD2.F32 R127, -RZ, R128.reuse.H0_H0 ;  /* 0x20000080ff7f7230 */ /* 0x100fe40000004100 */
[C---:B------:R-:W-:Y:S01]  /*8380*/  FFMA R50, R73.reuse, R123, R50 ;  /* 0x0000007b49327223 */ /* 0x040fe20000000032 */
[----:B------:R-:W-:Y:S02]  /*8390*/  HADD2.F32 R128, -RZ, R128.H1_H1 ;  /* 0x30000080ff807230 */ /* 0x000fe40000004100 */
[C---:B------:R-:W-:Y:S01]  /*83a0*/  FMUL R54, R70.reuse, R58 ;  /* 0x0000003a46367220 */ /* 0x040fe20000400000 */
        /* <DEDUP_REMOVED lines=16> */
[----:B------:R-:W-:Y:S01]  /*84b0*/  FFMA R63, R73, R132, R63 ;  /* 0x00000084493f7223 */ /* 0x000fe2000000003f */
[----:B------:R-:W-:Y:S01]  /*84c0*/  FMUL R67, R70, R67 ;  /* 0x0000004346437220 */ /* 0x000fe20000400000 */
[----:B------:R-:W-:Y:S01]  /*84d0*/  F2FP.SATFINITE.E4M3.F32.PACK_AB_MERGE_C R203, R51, R46, RZ ;  /* 0x0000002e33cb723e */ /* 0x000fe200048070ff */
[C---:B------:R-:W-:Y:S01]  /*84e0*/  FFMA R60, R73.reuse, R133, R60 ;  /* 0x00000085493c7223 */ /* 0x040fe2000000003c */
[C---:B------:R-:W-:Y:S01]  /*84f0*/  FFMA R61, R73.reuse, R134, R61 ;  /* 0x00000086493d7223 */ /* 0x040fe2000000003d */
[C---:B------:R-:W-:Y:S01]  /*8500*/  FFMA R62, R73.reuse, R135, R62 ;  /* 0x00000087493e7223 */ /* 0x040fe2000000003e */
[----:B------:R-:W-:Y:S01]  /*8510*/  FFMA R67, R73, R136, R67 ;  /* 0x0000008849437223 */ /* 0x000fe20000000043 */
[----:B------:R-:W-:Y:S02]  /*8520*/  F2FP.SATFINITE.E4M3.F32.PACK_AB_MERGE_C R202, R41, R40, R202 ;  /* 0x0000002829ca723e */ /* 0x000fe400048070ca */
[----:B------:R-:W-:Y:S02]  /*8530*/  F2FP.SATFINITE.E4M3.F32.PACK_AB_MERGE_C R203, R45, R44, R203 ;  /* 0x0000002c2dcb723e */ /* 0x000fe400048070cb */
[----:B------:R-:W-:Y:S02]  /*8540*/  F2FP.SATFINITE.E4M3.F32.PACK_AB_MERGE_C R204, R55, R50, RZ ;  /* 0x0000003237cc723e */ /* 0x000fe400048070ff */
[----:B------:R-:W-:Y:S01]  /*8550*/  F2FP.SATFINITE.E4M3.F32.PACK_AB_MERGE_C R205, R59, R54, RZ ;  /* 0x000000363bcd723e */ /* 0x000fe200048070ff */
[----:B------:R1:W-:Y:S01]  /*8560*/  STS.128 [R181+0x8020], R200 ;  /* 0x008020c8b5007388 */ /* 0x0003e20000000c00 */
[----:B------:R-:W-:Y:S02]  /*8570*/  F2FP.SATFINITE.E4M3.F32.PACK_AB_MERGE_C R206, R63, R58, RZ ;  /* 0x0000003a3fce723e */ /* 0x000fe400048070ff */
[----:B------:R-:W-:Y:S02]  /*8580*/  F2FP.SATFINITE.E4M3.F32.PACK_AB_MERGE_C R207, R67, R62, RZ ;  /* 0x0000003e43cf723e */ /* 0x000fe400048070ff */
[----:B------:R-:W-:Y:S02]  /*8590*/  F2FP.SATFINITE.E4M3.F32.PACK_AB_MERGE_C R204, R49, R48, R204 ;  /* 0x0000003031cc723e */ /* 0x000fe400048070cc */
[----:B------:R-:W-:Y:S02]  /*85a0*/  F2FP.SATFINITE.E4M3.F32.PACK_AB_MERGE_C R205, R53, R52, R205 ;  /* 0x0000003435cd723e */ /* 0x000fe400048070cd */
[----:B------:R-:W-:Y:S02]  /*85b0*/  F2FP.SATFINITE.E4M3.F32.PACK_AB_MERGE_C R206, R57, R56, R206 ;  /* 0x0000003839ce723e */ /* 0x000fe400048070ce */
[----:B------:R-:W-:Y:S02]  /*85c0*/  F2FP.SATFINITE.E4M3.F32.PACK_AB_MERGE_C R207, R61, R60, R207 ;  /* 0x0000003c3dcf723e */ /* 0x000fe400048070cf */
[----:B------:R-:W-:Y:S02]  /*85d0*/  LEA R191, R170, UR44, 0x3 ;  /* 0x0000002caabf7c11 */ /* 0x000fe4000f8e18ff */
[----:B------:R-:W-:Y:S01]  /*85e0*/  @P6 SHF.L.U32 R194, R169, 0x1f, RZ ;  /* 0x0000001fa9c26819 */ /* 0x000fe200000006ff */
[----:B------:R1:W-:Y:S01]  /*85f0*/  STS.128 [R180+0x8010], R204 ;  /* 0x008010ccb4007388 */ /* 0x0003e20000000c00 */
[----:B------:R-:W-:Y:S01]  /*8600*/  @!PT LDS RZ, [RZ] ;  /* 0x00000000fffff984 */ /* 0x000fe20000000800 */
[----:B------:R-:W-:Y:S01]  /*8610*/  @!PT LDS RZ, [RZ] ;  /* 0x00000000fffff984 */ /* 0x000fe20000000800 */
[----:B------:R-:W-:Y:S01]  /*8620*/  @!PT LDS RZ, [RZ] ;  /* 0x00000000fffff984 */ /* 0x000fe20000000800 */
[----:B------:R-:W-:Y:S01]  /*8630*/  @!PT LDS RZ, [RZ] ;  /* 0x00000000fffff984 */ /* 0x000fe20000000800 */
[----:B------:R2:W-:Y:S07]  /*8640*/  MEMBAR.ALL.CTA ;  /* 0x0000000000007992 */ /* 0x0005ee0000008000 */
[----:B--2---:R-:W2:Y:S02]  /*8650*/  FENCE.VIEW.ASYNC.S ;  /* 0x00000000000073c6 */ /* 0x004ea40000000000 */
[----:B--2---:R-:W-:Y:S06]  /*8660*/  BAR.SYNC.DEFER_BLOCKING 0x1, 0x80 ;  /* 0x0042000000007b1d */ /* 0x004fec0000010000 */
[----:B------:R-:W-:Y:S05]  /*8670*/  @P0 BRA `(.L_x_135) ;  /* 0x0000000000280947 */ /* 0x000fea0003800000 */
[----:B------:R-:W-:Y:S01]  /*8680*/  UIADD3 UR4, UPT, UPT, UR44, 0x8400, URZ ;  /* 0x000084002c047890 */ /* 0x000fe2000fffe0ff */
[----:B------:R-:W-:Y:S05]  /*8690*/  UMOV UR51, UR36 ;  /* 0x0000002400337c82 */ /* 0x000fea0008000000 */
[----:B------:R-:W-:Y:S01]  /*86a0*/  MOV R177, UR4 ;  /* 0x0000000400b17c02 */ /* 0x000fe20008000f00 */
[----:B------:R-:W-:Y:S03]  /*86b0*/  UIADD3 UR4, UP0, UPT, UR62, 0x680, URZ ;  /* 0x000006803e047890 */ /* 0x000fe6000ff1e0ff */
[----:B------:R-:W-:Y:S01]  /*86c0*/  R2UR UR48, R177 ;  /* 0x00000000b13072ca */ /* 0x000fe200000e0000 */
[----:B------:R-:W-:Y:S11]  /*86d0*/  UIADD3.X UR5, UPT, UPT, URZ, UR63, URZ, UP0, !UPT ;  /* 0x0000003fff057290 */ /* 0x000ff600087fe4ff */
[----:B------:R-:W-:Y:S01]  /*86e0*/  @!UPT UIADD3 URZ, UPT, UPT, URZ, URZ, URZ ;  /* 0x000000fffffff290 */ /* 0x000fe2000fffe0ff */
[----:B------:R2:W-:Y:S01]  /*86f0*/  UTMASTG.3D [UR48], [UR4] ;  /* 0x00000030040073b5 */ /* 0x0005e20008010000 */
[----:B------:R0:W-:Y:S01]  /*8700*/  UTMACMDFLUSH ;  /* 0x00000000000079b7 */ /* 0x0001e20000000000 */
[----:B--2---:R-:W-:Y:S04]  /*8710*/  DEPBAR.LE SB0, 0x1 ;  /* 0x000080400000791a */ /* 0x004fe80000000000 */
.L_x_135:
[----:B------:R-:W-:Y:S05]  /*8720*/  BSYNC.RECONVERGENT B0 ;  /* 0x0000000000007941 */ /* 0x000fea0003800200 */
.L_x_134:
[----:B------:R-:W-:Y:S06]  /*8730*/  BAR.SYNC.DEFER_BLOCKING 0x1, 0x80 ;  /* 0x0042000000007b1d */ /* 0x000fec0000010000 */
[----:B------:R-:W2:Y:S01]  /*8740*/  @P6 SYNCS.PHASECHK.TRANS64.TRYWAIT P0, [R191+URZ+0x160], R194 ;  /* 0x000160c2bf0065a7 */ /* 0x000ea200080011ff */
[----:B------:R-:W-:Y:S01]  /*8750*/  BSSY B1, `(.L_x_136) ;  /* 0x0000023000017945 */ /* 0x000fe20003800000 */
[----:B--2---:R-:W-:Y:S03]  /*8760*/  @P6 SEL R182, RZ, 0x1, !P0 ;  /* 0x00000001ffb66807 */ /* 0x004fe60004000000 */
[----:B------:R-:W-:Y:S05]  /*8770*/  @!P6 BRA `(.L_x_137) ;  /* 0x000000000080e947 */ /* 0x000fea0003800000 */
[----:B------:R-:W-:Y:S01]  /*8780*/  ISETP.NE.AND P1, PT, R183, RZ, PT ;  /* 0x000000ffb700720c */ /* 0x000fe20003f25270 */
[----:B------:R-:W-:Y:S01]  /*8790*/  BSSY B0, `(.L_x_138) ;  /* 0x000000a000007945 */ /* 0x000fe20003800000 */
[----:B------:R-:W-:Y:S11]  /*87a0*/  ISETP.NE.AND P0, PT, R182, RZ, PT ;  /* 0x000000ffb600720c */ /* 0x000ff60003f05270 */
[----:B------:R-:W-:Y:S04]  /*87b0*/  @P1 IMAD R3, R170, 0x2000, R175 ;  /* 0x00002000aa031824 */ /* 0x000fe800078e02af */
[C---:B------:R-:W-:Y:S01]  /*87c0*/  @P1 IMAD.IADD R5, R3.reuse, 0x1, R188 ;  /* 0x0000000103051824 */ /* 0x040fe200078e02bc */
[----:B------:R-:W-:Y:S03]  /*87d0*/  @P1 IADD3 R4, PT, PT, R3, R192, RZ ;  /* 0x000000c003041210 */ /* 0x000fe60007ffe0ff */
[----:B------:R-:W-:Y:S01]  /*87e0*/  @P1 IMAD.IADD R2, R190, 0x1, R5 ;  /* 0x00000001be021824 */ /* 0x000fe200078e0205 */
[----:B------:R-:W-:Y:S06]  /*87f0*/  @P0 BRA `(.L_x_139) ;  /* 0x00000000000c0947 */ /* 0x000fec0003800000 */
[----:B------:R-:W-:Y:S04]  /*8800*/  SHF.L.U32 R0, R169, 0x1f, RZ ;  /* 0x0000001fa9007819 */ /* 0x000fe800000006ff */
[----:B------:R-:W2:Y:S02]  /*8810*/  SYNCS.PHASECHK.TRANS64.TRYWAIT P0, [R191+URZ+0x160], R0 ;  /* 0x00016000bf0075a7 */ /* 0x000ea400080011ff */
[----:B--2---:R-:W-:Y:S05]  /*8820*/  @!P0 BRA `(.L_x_140) ;  /* 0x0000005000d08947 */ /* 0x004fea0003800000 */
.L_x_139:
[----:B------:R-:W-:Y:S05]  /*8830*/  BSYNC B0 ;  /* 0x0000000000007941 */ /* 0x000fea0003800000 */
.L_x_138:
[----:B------:R-:W-:Y:S01]  /*8840*/  ISETP.NE.AND P0, PT, R183, RZ, PT ;  /* 0x000000ffb700720c */ /* 0x000fe20003f05270 */
[----:B--2---:R-:W-:Y:S02]  /*8850*/  VIADD R191, R191, 0x180 ;  /* 0x00000180bfbf7836 */ /* 0x004fe40000000000 */
[----:B------:R-:W-:Y:S02]  /*8860*/  IMAD.U32 R0, RZ, RZ, UR45 ;  /* 0x0000002dff007e24 */ /* 0x000fe4000f8e00ff */
[----:B------:R-:W-:Y:S03]  /*8870*/  VIADD R170, R170, 0x1 ;  /* 0x00000001aaaa7836 */ /* 0x000fe60000000000 */
[----:B------:R-:W-:Y:S05]  /*8880*/  PRMT R0, R0, 0x654, R191 ;  /* 0x0000065400007816 */ /* 0x000fea00000000bf */
[----:B------:R2:W3:Y:S04]  /*8890*/  @P0 LDS.128 R140, [R3] ;  /* 0x00000000038c0984 */ /* 0x0004e80000000c00 */
[----:B------:R2:W4:Y:S04]  /*88a0*/  @P0 LDS.128 R148, [R4+0x20] ;  /* 0x0000200004940984 */ /* 0x0005280000000c00 */
        /* <DEDUP_REMOVED lines=12> */
[----:B--234-:R-:W-:Y:S02]  /*8970*/  LOP3.LUT R169, R169, R0, RZ, 0x3c, !PT ;  /* 0x00000000a9a97212 */ /* 0x01cfe400078e3cff */
.L_x_137:
[----:B------:R-:W-:Y:S05]  /*8980*/  BSYNC B1 ;  /* 0x0000000000017941 */ /* 0x000fea0003800000 */
.L_x_136:
[----:B------:R-:W-:Y:S01]  /*8990*/  VIADD R0, R71, 0x40 ;  /* 0x0000004047007836 */ /* 0x000fe20000000000 */
[----:B------:R-:W-:Y:S04]  /*89a0*/  BSSY.RECONVERGENT B6, `(.L_x_141) ;  /* 0x0000015000067945 */ /* 0x000fe80003800200 */
[----:B------:R-:W-:Y:S04]  /*89b0*/  SHF.R.U32.HI R0, RZ, 0x15, R0 ;  /* 0x00000015ff007819 */ /* 0x000fe80000011600 */
[----:B------:R-:W-:Y:S11]  /*89c0*/  LOP3.LUT P0, RZ, R0, 0x3, R163, 0x48, !PT ;  /* 0x0000000300ff7812 */ /* 0x000ff600078048a3 */
[----:B------:R-:W-:Y:S02]  /*89d0*/  @!UPT UIADD3 URZ, UPT, UPT, URZ, URZ, URZ ;  /* 0x000000fffffff290 */ /* 0x000fe4000fffe0ff */
        /* <DEDUP_REMOVED lines=8> */
[----:B------:R-:W5:Y:S01]  /*8a60*/  LDCU.64 UR4, c[0x4][0x18] ;  /* 0x01000300ff0477ac */ /* 0x000f620008000a00 */
[----:B--2---:R-:W-:Y:S01]  /*8a70*/  MOV R5, UR9 ;  /* 0x0000000900057c02 */ /* 0x004fe20008000f00 */
[----:B------:R-:W-:Y:S01]  /*8a80*/  IMAD.U32 R4, RZ, RZ, UR8 ;  /* 0x00000008ff047e24 */ /* 0x000fe2000f8e00ff */
[----:B---3--:R-:W-:Y:S01]  /*8a90*/  MOV R7, UR7 ;  /* 0x0000000700077c02 */ /* 0x008fe20008000f00 */
[----:B------:R-:W-:Y:S01]  /*8aa0*/  IMAD.U32 R6, RZ, RZ, UR6 ;  /* 0x00000006ff067e24 */ /* 0x000fe2000f8e00ff */
[----:B-----5:R-:W-:Y:S01]  /*8ab0*/  MOV R11, UR5 ;  /* 0x00000005000b7c02 */ /* 0x020fe20008000f00 */
[----:B------:R-:W-:Y:S02]  /*8ac0*/  IMAD.U32 R10, RZ, RZ, UR4 ;  /* 0x00000004ff0a7e24 */ /* 0x000fe4000f8e00ff */
[----:B------:R-:W-:Y:S07]  /*8ad0*/  LEPC R20, `(.L_x_142) ;  /* 0x000000001014794e */ /* 0x000fee0000000000 */
[----:B-1--4-:R-:W-:Y:S05]  /*8ae0*/  CALL.ABS.NOINC R2 ;  /* 0x0000000002007343 */ /* 0x012fea0003c00000 */
.L_x_142:
[----:B------:R-:W-:Y:S05]  /*8af0*/  BSYNC.RECONVERGENT B6 ;  /* 0x0000000000067941 */ /* 0x000fea0003800200 */
.L_x_141:
[----:B------:R-:W-:Y:S01]  /*8b00*/  F2FP.F16.E4M3.UNPACK_B R4, R141 ;  /* 0x0000008dff04723e */ /* 0x000fe200020006ff */
[----:B------:R-:W-:Y:S05]  /*8b10*/  WARPSYNC.ALL ;  /* 0x0000000000007948 */ /* 0x000fea0003800000 */
[----:B------:R-:W-:Y:S01]  /*8b20*/  R2UR UR4, R71 ;  /* 0x00000000470472ca */ /* 0x000fe200000e0000 */
[--C-:B------:R-:W-:Y:S01]  /*8b30*/  HADD2.F32 R78, -RZ, R4.reuse.H0_H0 ;  /* 0x20000004ff4e7230 */ /* 0x100fe20000004100 */
[-C--:B------:R-:W-:Y:S01]  /*8b40*/  F2FP.F16.E4M3.UNPACK_B R0, R140.reuse ;  /* 0x0000008cff00723e */ /* 0x080fe200020006ff */
[----:B------:R-:W-:Y:S01]  /*8b50*/  HADD2.F32 R75, -RZ, R4.H1_H1 ;  /* 0x30000004ff4b7230 */ /* 0x000fe20000004100 */
[----:B------:R-:W-:Y:S01]  /*8b60*/  F2FP.F16.E4M3.UNPACK_B R4, R143 ;  /* 0x0000008fff04723e */ /* 0x000fe200020006ff */
[----:B------:R-:W-:Y:S01]  /*8b70*/  BSSY.RECONVERGENT B0, `(.L_x_143) ;  /* 0x0000116000007945 */ /* 0x000fe20003800200 */
[----:B------:R-:W-:Y:S01]  /*8b80*/  F2FP.F16.E4M3.UNPACK_B R3, R140.H1 ;  /* 0x0000008cff03723e */ /* 0x000fe200030006ff */
[--C-:B------:R-:W-:Y:S01]  /*8b90*/  HADD2.F32 R2, -RZ, R0.reuse.H0_H0 ;  /* 0x20000000ff027230 */ /* 0x100fe20000004100 */
[----:B-1----:R-:W-:Y:S01]  /*8ba0*/  F2FP.F16.E4M3.UNPACK_B R127, R154 ;  /* 0x0000009aff7f723e */ /* 0x002fe200020006ff */
[----:B------:R-:W-:Y:S01]  /*8bb0*/  HADD2.F32 R72, -RZ, R0.H1_H1 ;  /* 0x30000000ff487230 */ /* 0x000fe20000004100 */
[----:B------:R-:W-:Y:S01]  /*8bc0*/  F2FP.F16.E4M3.UNPACK_B R0, R141.H1 ;  /* 0x0000008dff00723e */ /* 0x000fe200030006ff */
[--C-:B------:R-:W-:Y:S01]  /*8bd0*/  HADD2.F32 R74, -RZ, R3.reuse.H0_H0 ;  /* 0x20000003ff4a7230 */ /* 0x100fe20000004100 */
[----:B------:R-:W-:Y:S01]  /*8be0*/  F2FP.F16.E4M3.UNPACK_B R117, R151.H1 ;  /* 0x00000097ff75723e */ /* 0x000fe200030006ff */
[----:B------:R-:W-:Y:S01]  /*8bf0*/  HADD2.F32 R76, -RZ, R3.H1_H1 ;  /* 0x30000003ff4c7230 */ /* 0x000fe20000004100 */
[-C--:B------:R-:W-:Y:S01]  /*8c00*/  F2FP.F16.E4M3.UNPACK_B R3, R142.reuse ;  /* 0x0000008eff03723e */ /* 0x080fe200020006ff */
[--C-:B------:R-:W-:Y:S01]  /*8c10*/  HADD2.F32 R80, -RZ, R0.reuse.H0_H0 ;  /* 0x20000000ff507230 */ /* 0x100fe20000004100 */
[----:B------:R-:W-:Y:S01]  /*8c20*/  ISETP.NE.AND P0, PT, R178, RZ, PT ;  /* 0x000000ffb200720c */ /* 0x000fe20003f05270 */
[----:B------:R-:W-:Y:S01]  /*8c30*/  HADD2.F32 R77, -RZ, R0.H1_H1 ;  /* 0x30000000ff4d7230 */ /* 0x000fe20000004100 */
[----:B------:R-:W-:Y:S01]  /*8c40*/  F2FP.F16.E4M3.UNPACK_B R0, R142.H1 ;  /* 0x0000008eff00723e */ /* 0x000fe200030006ff */
[--C-:B------:R-:W-:Y:S01]  /*8c50*/  HADD2.F32 R82, -RZ, R3.reuse.H0_H0 ;  /* 0x20000003ff527230 */ /* 0x100fe20000004100 */
[----:B------:R-:W-:Y:S01]  /*8c60*/  ISETP.NE.AND P6, PT, R189, RZ, PT ;  /* 0x000000ffbd00720c */ /* 0x000fe20003fc5270 */
[----:B------:R-:W-:Y:S01]  /*8c70*/  HADD2.F32 R79, -RZ, R3.H1_H1 ;  /* 0x30000003ff4f7230 */ /* 0x000fe20000004100 */
[----:B------:R-:W-:Y:S01]  /*8c80*/  F2FP.F16.E4M3.UNPACK_B R3, R143.H1 ;  /* 0x0000008fff03723e */ /* 0x000fe200030006ff */
[--C-:B------:R-:W-:Y:S02]  /*8c90*/  HADD2.F32 R84, -RZ, R0.reuse.H0_H0 ;  /* 0x20000000ff547230 */ /* 0x100fe40000004100 */
[----:B------:R-:W-:Y:S01]  /*8ca0*/  HADD2.F32 R81, -RZ, R0.H1_H1 ;  /* 0x30000000ff517230 */ /* 0x000fe20000004100 */
[-C--:B------:R-:W-:Y:S01]  /*8cb0*/  F2FP.F16.E4M3.UNPACK_B R0, R144.reuse ;  /* 0x00000090ff00723e */ /* 0x080fe200020006ff */
[--C-:B------:R-:W-:Y:S02]  /*8cc0*/  HADD2.F32 R86, -RZ, R4.reuse.H0_H0 ;  /* 0x20000004ff567230 */ /* 0x100fe40000004100 */
[----:B------:R-:W-:Y:S01]  /*8cd0*/  HADD2.F32 R83, -RZ, R4.H1_H1 ;  /* 0x30000004ff537230 */ /* 0x000fe20000004100 */
[-C--:B------:R-:W-:Y:S01]  /*8ce0*/  F2FP.F16.E4M3.UNPACK_B R4, R145.reuse ;  /* 0x00000091ff04723e */ /* 0x080fe200020006ff */
[--C-:B------:R-:W-:Y:S02]  /*8cf0*/  HADD2.F32 R90, -RZ, R0.reuse.H0_H0 ;  /* 0x20000000ff5a7230 */ /* 0x100fe40000004100 */
[----:B------:R-:W-:Y:S01]  /*8d00*/  HADD2.F32 R87, -RZ, R0.H1_H1 ;  /* 0x30000000ff577230 */ /* 0x000fe20000004100 */
[----:B------:R-:W-:Y:S01]  /*8d10*/  F2FP.F16.E4M3.UNPACK_B R0, R145.H1 ;  /* 0x00000091ff00723e */ /* 0x000fe200030006ff */
[--C-:B------:R-:W-:Y:S02]  /*8d20*/  HADD2.F32 R88, -RZ, R3.reuse.H0_H0 ;  /* 0x20000003ff587230 */ /* 0x100fe40000004100 */
[----:B------:R-:W-:Y:S01]  /*8d30*/  HADD2.F32 R85, -RZ, R3.H1_H1 ;  /* 0x30000003ff557230 */ /* 0x000fe20000004100 */
[----:B------:R-:W-:Y:S01]  /*8d40*/  F2FP.F16.E4M3.UNPACK_B R3, R144.H1 ;  /* 0x00000090ff03723e */ /* 0x000fe200030006ff */
[--C-:B------:R-:W-:Y:S02]  /*8d50*/  HADD2.F32 R96, -RZ, R0.reuse.H0_H0 ;  /* 0x20000000ff607230 */ /* 0x100fe40000004100 */
[----:B------:R-:W-:Y:S01]  /*8d60*/  HADD2.F32 R93, -RZ, R0.H1_H1 ;  /* 0x30000000ff5d7230 */ /* 0x000fe20000004100 */
[-C--:B------:R-:W-:Y:S01]  /*8d70*/  F2FP.F16.E4M3.UNPACK_B R0, R146.reuse.H1 ;  /* 0x00000092ff00723e */ /* 0x080fe200030006ff */
[--C-:B------:R-:W-:Y:S02]  /*8d80*/  HADD2.F32 R94, -RZ, R4.reuse.H0_H0 ;  /* 0x20000004ff5e7230 */ /* 0x100fe40000004100 */
[----:B------:R-:W-:Y:S01]  /*8d90*/  HADD2.F32 R91, -RZ, R4.H1_H1 ;  /* 0x30000004ff5b7230 */ /* 0x000fe20000004100 */
[----:B------:R-:W-:Y:S01]  /*8da0*/  F2FP.F16.E4M3.UNPACK_B R4, R147 ;  /* 0x00000093ff04723e */ /* 0x000fe200020006ff */
[--C-:B------:R-:W-:Y:S02]  /*8db0*/  HADD2.F32 R92, -RZ, R3.reuse.H0_H0 ;  /* 0x20000003ff5c7230 */ /* 0x100fe40000004100 */
[----:B------:R-:W-:Y:S01]  /*8dc0*/  HADD2.F32 R89, -RZ, R3.H1_H1 ;  /* 0x30000003ff597230 */ /* 0x000fe20000004100 */
[----:B------:R-:W-:Y:S01]  /*8dd0*/  F2FP.F16.E4M3.UNPACK_B R3, R146 ;  /* 0x00000092ff03723e */ /* 0x000fe200020006ff */
[--C-:B------:R-:W-:Y:S02]  /*8de0*/  HADD2.F32 R100, -RZ, R0.reuse.H0_H0 ;  /* 0x20000000ff647230 */ /* 0x100fe40000004100 */
[----:B------:R-:W-:Y:S01]  /*8df0*/  HADD2.F32 R97, -RZ, R0.H1_H1 ;  /* 0x30000000ff617230 */ /* 0x000fe20000004100 */
[-C--:B------:R-:W-:Y:S01]  /*8e00*/  F2FP.F16.E4M3.UNPACK_B R0, R148.reuse ;  /* 0x00000094ff00723e */ /* 0x080fe200020006ff */
[--C-:B------:R-:W-:Y:S02]  /*8e10*/  HADD2.F32 R102, -RZ, R4.reuse.H0_H0 ;  /* 0x20000004ff667230 */ /* 0x100fe40000004100 */
[----:B------:R-:W-:Y:S01]  /*8e20*/  HADD2.F32 R99, -RZ, R4.H1_H1 ;  /* 0x30000004ff637230 */ /* 0x000fe20000004100 */
[----:B------:R-:W-:Y:S01]  /*8e30*/  F2FP.F16.E4M3.UNPACK_B R4, R149 ;  /* 0x00000095ff04723e */ /* 0x000fe200020006ff */
[--C-:B------:R-:W-:Y:S02]  /*8e40*/  HADD2.F32 R98, -RZ, R3.reuse.H0_H0 ;  /* 0x20000003ff627230 */ /* 0x100fe40000004100 */
[----:B------:R-:W-:Y:S01]  /*8e50*/  HADD2.F32 R95, -RZ, R3.H1_H1 ;  /* 0x30000003ff5f7230 */ /* 0x000fe20000004100 */
[----:B------:R-:W-:Y:S01]  /*8e60*/  F2FP.F16.E4M3.UNPACK_B R3, R147.H1 ;  /* 0x00000093ff03723e */ /* 0x000fe200030006ff */
[--C-:B------:R-:W-:Y:S02]  /*8e70*/  HADD2.F32 R106, -RZ, R0.reuse.H0_H0 ;  /* 0x20000000ff6a7230 */ /* 0x100fe40000004100 */
[----:B------:R-:W-:Y:S01]  /*8e80*/  HADD2.F32 R103, -RZ, R0.H1_H1 ;  /* 0x30000000ff677230 */ /* 0x000fe20000004100 */
[----:B------:R-:W-:Y:S01]  /*8e90*/  F2FP.F16.E4M3.UNPACK_B R0, R148.H1 ;  /* 0x00000094ff00723e */ /* 0x000fe200030006ff */
[--C-:B------:R-:W-:Y:S02]  /*8ea0*/  HADD2.F32 R110, -RZ, R4.reuse.H0_H0 ;  /* 0x20000004ff6e7230 */ /* 0x100fe40000004100 */
[----:B------:R-:W-:Y:S02]  /*8eb0*/  HADD2.F32 R107, -RZ, R4.H1_H1 ;  /* 0x30000004ff6b7230 */ /* 0x000fe40000004100 */
[--C-:B------:R-:W-:Y:S01]  /*8ec0*/  HADD2.F32 R104, -RZ, R3.reuse.H0_H0 ;  /* 0x20000003ff687230 */ /* 0x100fe20000004100 */
[----:B------:R-:W1:Y:S01]  /*8ed0*/  LDTM.x64 R4, tmem[UR4+0x40] ;  /* 0x00004004000479ee */ /* 0x000e620008340000 */
[----:B------:R-:W-:Y:S01]  /*8ee0*/  HADD2.F32 R101, -RZ, R3.H1_H1 ;  /* 0x30000003ff657230 */ /* 0x000fe20000004100 */
[----:B------:R-:W-:Y:S01]  /*8ef0*/  F2FP.F16.E4M3.UNPACK_B R3, R149.H1 ;  /* 0x00000095ff03723e */ /* 0x000fe200030006ff */
        /* <DEDUP_REMOVED lines=14> */
[----:B------:R-:W-:Y:S01]  /*8fe0*/  F2FP.F16.E4M3.UNPACK_B R0, R152.H1 ;  /* 0x00000098ff00723e */ /* 0x000fe200030006ff */
[--C-:B------:R-:W-:Y:S02]  /*8ff0*/  HADD2.F32 R122, -RZ, R3.reuse.H0_H0 ;  /* 0x20000003ff7a7230 */ /* 0x100fe40000004100 */
[C---:B-1----:R-:W-:Y:S01]  /*9000*/  FMUL R7, R70.reuse, R7 ;  /* 0x0000000746077220 */ /* 0x042fe20000400000 */
        /* <DEDUP_REMOVED lines=10> */
[C---:B------:R-:W-:Y:S01]  /*90b0*/  FMUL R0, R70.reuse, R4 ;  /* 0x0000000446007220 */ /* 0x040fe20000400000 */
[--C-:B------:R-:W-:Y:S01]  /*90c0*/  HADD2.F32 R130, -RZ, R127.reuse.H0_H0 ;  /* 0x2000007fff827230 */ /* 0x100fe20000004100 */
[----:B------:R-:W-:Y:S01]  /*90d0*/  F2FP.F16.E4M3.UNPACK_B R4, R155 ;  /* 0x0000009bff04723e */ /* 0x000fe200020006ff */
[----:B------:R-:W-:Y:S02]  /*90e0*/  HADD2.F32 R127, -RZ, R127.H1_H1 ;  /* 0x3000007fff7f7230 */ /* 0x000fe40000004100 */
[C---:B------:R-:W-:Y:S01]  /*90f0*/  FFMA R0, R73.reuse, R2, R0 ;  /* 0x0000000249007223 */ /* 0x040fe20000000000 */
[C---:B------:R-:W-:Y:S01]  /*9100*/  FMUL R2, R70.reuse, R5 ;  /* 0x0000000546027220 */ /* 0x040fe20000400000 */
[--C-:B------:R-:W-:Y:S01]  /*9110*/  HADD2.F32 R132, -RZ, R3.reuse.H0_H0 ;  /* 0x20000003ff847230 */ /* 0x100fe20000004100 */
[----:B------:R-:W-:Y:S01]  /*9120*/  F2FP.F16.E4M3.UNPACK_B R5, R155.H1 ;  /* 0x0000009bff05723e */ /* 0x000fe200030006ff */
[----:B------:R-:W-:Y:S02]  /*9130*/  HADD2.F32 R129, -RZ, R3.H1_H1 ;  /* 0x30000003ff817230 */ /* 0x000fe40000004100 */
[C---:B------:R-:W-:Y:S01]  /*9140*/  FFMA R2, R73.reuse, R72, R2 ;  /* 0x0000004849027223 */ /* 0x040fe20000000002 */
[--C-:B------:R-:W-:Y:S02]  /*9150*/  HADD2.F32 R72, -RZ, R4.reuse.H0_H0 ;  /* 0x20000004ff487230 */ /* 0x100fe40000004100 */
[C---:B------:R-:W-:Y:S01]  /*9160*/  FMUL R3, R70.reuse, R6 ;  /* 0x0000000646037220 */ /* 0x040fe20000400000 */
[----:B------:R-:W-:Y:S02]  /*9170*/  HADD2.F32 R131, -RZ, R4.H1_H1 ;  /* 0x30000004ff837230 */ /* 0x000fe40000004100 */
[C---:B------:R-:W-:Y:S01]  /*9180*/  FMUL R4, R70.reuse, R9 ;  /* 0x0000000946047220 */ /* 0x040fe20000400000 */
[--C-:B------:R-:W-:Y:S02]  /*9190*/  HADD2.F32 R133, -RZ, R5.reuse.H1_H1 ;  /* 0x30000005ff857230 */ /* 0x100fe40000004100 */
[C---:B------:R-:W-:Y:S01]  /*91a0*/  FFMA R3, R73.reuse, R74, R3 ;  /* 0x0000004a49037223 */ /* 0x040fe20000000003 */
[----:B------:R-:W-:Y:S01]  /*91b0*/  FFMA R7, R73, R76, R7 ;  /* 0x0000004c49077223 */ /* 0x000fe20000000007 */
[----:B------:R-:W-:Y:S02]  /*91c0*/  HADD2.F32 R74, -RZ, R5.H0_H0 ;  /* 0x20000005ff4a7230 */ /* 0x000fe40000004100 */
[C---:B------:R-:W-:Y:S01]  /*91d0*/  FMUL R5, R70.reuse, R10 ;  /* 0x0000000a46057220 */ /* 0x040fe20000400000 */
[C---:B------:R-:W-:Y:S01]  /*91e0*/  FMUL R6, R70.reuse, R11 ;  /* 0x0000000b46067220 */ /* 0x040fe20000400000 */
[C---:B------:R-:W-:Y:S01]  /*91f0*/  FMUL R11, R70.reuse, R16 ;  /* 0x00000010460b7220 */ /* 0x040fe20000400000 */
[----:B------:R-:W-:Y:S01]  /*9200*/  F2FP.SATFINITE.E4M3.F32.PACK_AB_MERGE_C R135, R7, R3, RZ ;  /* 0x000000030787723e */ /* 0x000fe200048070ff */
[C---:B------:R-:W-:Y:S01]  /*9210*/  FMUL R3, R70.reuse, R8 ;  /* 0x0000000846037220 */ /* 0x040fe20000400000 */
[C---:B------:R-:W-:Y:S01]  /*9220*/  FMUL R7, R70.reuse, R12 ;  /* 0x0000000c46077220 */ /* 0x040fe20000400000 */
[C---:B------:R-:W-:Y:S01]  /*9230*/  FMUL R8, R70.reuse, R13 ;  /* 0x0000000d46087220 */ /* 0x040fe20000400000 */
[C---:B------:R-:W-:Y:S01]  /*9240*/  FMUL R12, R70.reuse, R17 ;  /* 0x00000011460c7220 */ /* 0x040fe20000400000 */
[C---:B------:R-:W-:Y:S01]  /*9250*/  FFMA R3, R73.reuse, R78, R3 ;  /* 0x0000004e49037223 */ /* 0x040fe20000000003 */
[C---:B------:R-:W-:Y:S01]  /*9260*/  FFMA R4, R73.reuse, R75, R4 ;  /* 0x0000004b49047223 */ /* 0x040fe20000000004 */
[C---:B------:R-:W-:Y:S01]  /*9270*/  FFMA R5, R73.reuse, R80, R5 ;  /* 0x0000005049057223 */ /* 0x040fe20000000005 */
[C---:B------:R-:W-:Y:S01]  /*9280*/  FFMA R6, R73.reuse, R77, R6 ;  /* 0x0000004d49067223 */ /* 0x040fe20000000006 */
[C---:B------:R-:W-:Y:S01]  /*9290*/  FFMA R7, R73.reuse, R82, R7 ;  /* 0x0000005249077223 */ /* 0x040fe20000000007 */
[C---:B------:R-:W-:Y:S01]  /*92a0*/  FFMA R8, R73.reuse, R79, R8 ;  /* 0x0000004f49087223 */ /* 0x040fe20000000008 */
[C---:B------:R-:W-:Y:S01]  /*92b0*/  FMUL R16, R70.reuse, R21 ;  /* 0x0000001546107220 */ /* 0x040fe20000400000 */
[----:B------:R-:W-:Y:S01]  /*92c0*/  FMUL R9, R70, R14 ;  /* 0x0000000e46097220 */ /* 0x000fe20000400000 */
[----:B------:R-:W-:Y:S01]  /*92d0*/  F2FP.SATFINITE.E4M3.F32.PACK_AB_MERGE_C R5, R6, R5, RZ ;  /* 0x000000050605723e */ /* 0x000fe200048070ff */
[C---:B------:R-:W-:Y:S01]  /*92e0*/  FMUL R10, R70.reuse, R15 ;  /* 0x0000000f460a7220 */ /* 0x040fe20000400000 */
[C---:B------:R-:W-:Y:S01]  /*92f0*/  FMUL R15, R70.reuse, R20 ;  /* 0x00000014460f7220 */ /* 0x040fe20000400000 */
[C---:B------:R-:W-:Y:S01]  /*9300*/  FFMA R9, R73.reuse, R84, R9 ;  /* 0x0000005449097223 */ /* 0x040fe20000000009 */
[C---:B------:R-:W-:Y:S01]  /*9310*/  FMUL R20, R70.reuse, R25 ;  /* 0x0000001946147220 */ /* 0x040fe20000400000 */
[C---:B------:R-:W-:Y:S01]  /*9320*/  FFMA R10, R73.reuse, R81, R10 ;  /* 0x00000051490a7223 */ /* 0x040fe2000000000a */
[C---:B------:R-:W-:Y:S01]  /*9330*/  FFMA R11, R73.reuse, R86, R11 ;  /* 0x00000056490b7223 */ /* 0x040fe2000000000b */
[C---:B------:R-:W-:Y:S01]  /*9340*/  FFMA R12, R73.reuse, R83, R12 ;  /* 0x00000053490c7223 */ /* 0x040fe2000000000c */
[C---:B------:R-:W-:Y:S01]  /*9350*/  FMUL R13, R70.reuse, R18 ;  /* 0x00000012460d7220 */ /* 0x040fe20000400000 */
[----:B------:R-:W-:Y:S01]  /*9360*/  FMUL R14, R70, R19 ;  /* 0x00000013460e7220 */ /* 0x000fe20000400000 */
[----:B------:R-:W-:Y:S01]  /*9370*/  F2FP.SATFINITE.E4M3.F32.PACK_AB_MERGE_C R9, R10, R9, RZ ;  /* 0x000000090a09723e */ /* 0x000fe200048070ff */
[C---:B------:R-:W-:Y:S01]  /*9380*/  FMUL R19, R70.reuse, R24 ;  /* 0x0000001846137220 */ /* 0x040fe20000400000 */
        /* <DEDUP_REMOVED lines=17> */
[----:B------:R-:W-:Y:S01]  /*94a0*/  FMUL R27, R70, R32 ;  /* 0x00000020461b7220 */ /* 0x000fe20000400000 */
[C---:B------:R-:W-:Y:S01]  /*94b0*/  FFMA R21, R73.reuse, R96, R21 ;  /* 0x0000006049157223 */ /* 0x040fe20000000015 */
[C---:B------:R-:W-:Y:S01]  /*94c0*/  FFMA R22, R73.reuse, R93, R22 ;  /* 0x0000005d49167223 */ /* 0x040fe20000000016 */
[----:B------:R-:W-:Y:S01]  /*94d0*/  F2FP.SATFINITE.E4M3.F32.PACK_AB_MERGE_C R16, R16, R15, R17 ;  /* 0x0000000f1010723e */ /* 0x000fe20004807011 */
[C---:B------:R-:W-:Y:S01]  /*94e0*/  FFMA R23, R73.reuse, R98, R23 ;  /* 0x0000006249177223 */ /* 0x040fe20000000017 */
[C---:B------:R-:W-:Y:S01]  /*94f0*/  FFMA R24, R73.reuse, R95, R24 ;  /* 0x0000005f49187223 */ /* 0x040fe20000000018 */
[----:B------:R-:W-:Y:S01]  /*9500*/  FMUL R32, R70, R37 ;  /* 0x0000002546207220 */ /* 0x000fe20000400000 */
[----:B------:R-:W-:Y:S01]  /*9510*/  F2FP.SATFINITE.E4M3.F32.PACK_AB_MERGE_C R21, R22, R21, RZ ;  /* 0x000000151615723e */ /* 0x000fe200048070ff */
[C---:B------:R-:W-:Y:S01]  /*9520*/  FMUL R25, R70.reuse, R30 ;  /* 0x0000001e46197220 */ /* 0x040fe20000400000 */
[C---:B------:R-:W-:Y:S01]  /*9530*/  FMUL R26, R70.reuse, R31 ;  /* 0x0000001f461a7220 */ /* 0x040fe20000400000 */
[----:B------:R-:W-:Y:S01]  /*9540*/  FMUL R31, R70, R36 ;  /* 0x00000024461f7220 */ /* 0x000fe20000400000 */
[----:B------:R-:W-:Y:S01]  /*9550*/  F2FP.SATFINITE.E4M3.F32.PACK_AB_MERGE_C R17, R20, R19, R21 ;  /* 0x000000131411723e */ /* 0x000fe20004807015 */
        /* <DEDUP_REMOVED lines=8> */
[----:B------:R-:W-:Y:S01]  /*95e0*/  FMUL R35, R70, R40 ;  /* 0x0000002846237220 */ /* 0x000fe20000400000 */
[C---:B------:R-:W-:Y:S01]  /*95f0*/  FFMA R29, R73.reuse, R104, R29 ;  /* 0x00000068491d7223 */ /* 0x040fe2000000001d */
[----:B------:R-:W-:Y:S01]  /*9600*/  F2FP.SATFINITE.E4M3.F32.PACK_AB_MERGE_C R18, R24, R23, R18 ;  /* 0x000000171812723e */ /* 0x000fe20004807012 */
        /* <DEDUP_REMOVED lines=22> */
[C---:B------:R-:W-:Y:S01]  /*9770*/  FMUL R41, R70.reuse, R46 ;  /* 0x0000002e46297220 */ /* 0x040fe20000400000 */
[C---:B------:R-:W-:Y:S01]  /*9780*/  FMUL R42, R70.reuse, R47 ;  /* 0x0000002f462a7220 */ /* 0x040fe20000400000 */
        /* <DEDUP_REMOVED lines=8> */
[C---:B------:R-:W-:Y:S01]  /*9810*/  FMUL R47, R70.reuse, R52 ;  /* 0x00000034462f7220 */ /* 0x040fe20000400000 */
        /* <DEDUP_REMOVED lines=10> */
[C---:B------:R-:W-:Y:S01]  /*98c0*/  FFMA R45, R73.reuse, R120, R45 ;  /* 0x00000078492d7223 */ /* 0x040fe2000000002d */
[C---:B------:R-:W-:Y:S01]  /*98d0*/  FMUL R59, R70.reuse, R64 ;  /* 0x00000040463b7220 */ /* 0x040fe20000400000 */
[C---:B------:R-:W-:Y:S01]  /*98e0*/  FMUL R60, R70.reuse, R65 ;  /* 0x00000041463c7220 */ /* 0x040fe20000400000 */
[C---:B------:R-:W-:Y:S01]  /*98f0*/  FMUL R61, R70.reuse, R66 ;  /* 0x00000042463d7220 */ /* 0x040fe20000400000 */
[----:B------:R-:W-:Y:S01]  /*9900*/  FMUL R62, R70, R67 ;  /* 0x00000043463e7220 */ /* 0x000fe20000400000 */
[C---:B------:R-:W-:Y:S01]  /*9910*/  FFMA R46, R73.reuse, R117, R46 ;  /* 0x00000075492e7223 */ /* 0x040fe2000000002e */
[----:B------:R-:W-:Y:S01]  /*9920*/  F2FP.SATFINITE.E4M3.F32.PACK_AB_MERGE_C R64, R2, R0, R135 ;  /* 0x000000000240723e */ /* 0x000fe20004807087 */
[C---:B------:R-:W-:Y:S01]  /*9930*/  FFMA R47, R73.reuse, R122, R47 ;  /* 0x0000007a492f7223 */ /* 0x040fe2000000002f */
[----:B------:R-:W-:Y:S01]  /*9940*/  F2FP.SATFINITE.E4M3.F32.PACK_AB_MERGE_C R65, R4, R3, R5 ;  /* 0x000000030441723e */ /* 0x000fe20004807005 */
[C---:B------:R-:W-:Y:S01]  /*9950*/  FFMA R48, R73.reuse, R119, R48 ;  /* 0x0000007749307223 */ /* 0x040fe20000000030 */
[----:B------:R-:W-:Y:S01]  /*9960*/  F2FP.SATFINITE.E4M3.F32.PACK_AB_MERGE_C R66, R8, R7, R9 ;  /* 0x000000070842723e */ /* 0x000fe20004807009 */
[C---:B------:R-:W-:Y:S01]  /*9970*/  FFMA R49, R73.reuse, R124, R49 ;  /* 0x0000007c49317223 */ /* 0x040fe20000000031 */
[----:B------:R-:W-:Y:S01]  /*9980*/  F2FP.SATFINITE.E4M3.F32.PACK_AB_MERGE_C R67, R12, R11, R13 ;  /* 0x0000000b0c43723e */ /* 0x000fe2000480700d */
[----:B------:R-:W-:Y:S01]  /*9990*/  FMUL R53, R70, R58 ;  /* 0x0000003a46357220 */ /* 0x000fe20000400000 */
[C---:B------:R-:W-:Y:S01]  /*99a0*/  FFMA R50, R73.reuse, R121, R50 ;  /* 0x0000007949327223 */ /* 0x040fe20000000032 */
[C---:B------:R-:W-:Y:S01]  /*99b0*/  FFMA R51, R73.reuse, R126, R51 ;  /* 0x0000007e49337223 */ /* 0x040fe20000000033 */
[C---:B------:R-:W-:Y:S01]  /*99c0*/  FFMA R52, R73.reuse, R123, R52 ;  /* 0x0000007b49347223 */ /* 0x040fe20000000034 */
[----:B------:R1:W-:Y:S01]  /*99d0*/  STS.128 [R137+UR44+0xa400], R64 ;  /* 0x00a4004089007988 */ /* 0x0003e20008000c2c */
[C---:B------:R-:W-:Y:S01]  /*99e0*/  FFMA R53, R73.reuse, R128, R53 ;  /* 0x0000008049357223 */ /* 0x040fe20000000035 */
[----:B------:R-:W-:Y:S01]  /*99f0*/  F2FP.SATFINITE.E4M3.F32.PACK_AB_MERGE_C R37, R38, R37, RZ ;  /* 0x000000252625723e */ /* 0x000fe200048070ff */
[C---:B------:R-:W-:Y:S01]  /*9a00*/  FFMA R54, R73.reuse, R125, R54 ;  /* 0x0000007d49367223 */ /* 0x040fe20000000036 */
[----:B------:R-:W-:Y:S01]  /*9a10*/  FMUL R58, R70, R63 ;  /* 0x0000003f463a7220 */ /* 0x000fe20000400000 */
[C---:B------:R-:W-:Y:S01]  /*9a20*/  FFMA R55, R73.reuse, R130, R55 ;  /* 0x0000008249377223 */ /* 0x040fe20000000037 */
[C---:B------:R-:W-:Y:S01]  /*9a30*/  FFMA R56, R73.reuse, R127, R56 ;  /* 0x0000007f49387223 */ /* 0x040fe20000000038 */
[C---:B------:R-:W-:Y:S01]  /*9a40*/  FFMA R57, R73.reuse, R132, R57 ;  /* 0x0000008449397223 */ /* 0x040fe20000000039 */
[----:B------:R1:W-:Y:S01]  /*9a50*/  STS.128 [R179+0xa010], R16 ;  /* 0x00a01010b3007388 */ /* 0x0003e20000000c00 */
[----:B------:R-:W-:Y:S01]  /*9a60*/  F2FP.SATFINITE.E4M3.F32.PACK_AB_MERGE_C R33, R36, R35, R37 ;  /* 0x000000232421723e */ /* 0x000fe20004807025 */
[C---:B------:R-:W-:Y:S01]  /*9a70*/  FFMA R58, R73.reuse, R129, R58 ;  /* 0x00000081493a7223 */ /* 0x040fe2000000003a */
[----:B------:R-:W-:Y:S01]  /*9a80*/  F2FP.SATFINITE.E4M3.F32.PACK_AB_MERGE_C R34, R42, R41, RZ ;  /* 0x000000292a22723e */ /* 0x000fe200048070ff */
[C---:B------:R-:W-:Y:S01]  /*9a90*/  FFMA R59, R73.reuse, R72, R59 ;  /* 0x00000048493b7223 */ /* 0x040fe2000000003b */
[----:B------:R-:W-:Y:S01]  /*9aa0*/  F2FP.SATFINITE.E4M3.F32.PACK_AB_MERGE_C R35, R46, R45, RZ ;  /* 0x0000002d2e23723e */ /* 0x000fe200048070ff */
        /* <DEDUP_REMOVED lines=25> */
[----:B------:R-:W-:Y:S02]  /*9c40*/  UIADD3 UR4, UP0, UPT, UR62, 0x680, URZ ;  /* 0x000006803e047890 */ /* 0x000fe4000ff1e0ff */
[----:B------:R-:W-:Y:S02]  /*9c50*/  UIADD3 UR9, UPT, UPT, UR49, 0x40, URZ ;  /* 0x0000004031097890 */ /* 0x000fe4000fffe0ff */
[----:B------:R-:W-:Y:S02]  /*9c60*/  UIADD3 UR8, UPT, UPT, UR44, 0xa400, URZ ;  /* 0x0000a4002c087890 */ /* 0x000fe4000fffe0ff */
[----:B------:R-:W-:Y:S01]  /*9c70*/  UIADD3.X UR5, UPT, UPT, URZ, UR63, URZ, UP0, !UPT ;  /* 0x0000003fff057290 */ /* 0x000fe200087fe4ff */
[----:B------:R-:W-:Y:S01]  /*9c80*/  UMOV UR10, UR50 ;  /* 0x00000032000a7c82 */ /* 0x000fe20008000000 */
[----:B------:R-:W-:Y:S07]  /*9c90*/  UMOV UR11, UR36 ;  /* 0x00000024000b7c82 */ /* 0x000fee0008000000 */
[----:B------:R2:W-:Y:S01]  /*9ca0*/  UTMASTG.3D [UR8], [UR4] ;  /* 0x00000008040073b5 */ /* 0x0005e20008010000 */
[----:B------:R0:W-:Y:S01]  /*9cb0*/  UTMACMDFLUSH ;  /* 0x00000000000079b7 */ /* 0x0001e20000000000 */
[----:B--2---:R-:W-:Y:S04]  /*9cc0*/  DEPBAR.LE SB0, 0x1 ;  /* 0x000080400000791a */ /* 0x004fe80000000000 */
.L_x_144:
[----:B------:R-:W-:Y:S05]  /*9cd0*/  BSYNC.RECONVERGENT B0 ;  /* 0x0000000000007941 */ /* 0x000fea0003800200 */
.L_x_143:
        /* <DEDUP_REMOVED lines=16> */
.L_x_148:
[----:B------:R-:W-:Y:S05]  /*9de0*/  BSYNC B0 ;  /* 0x0000000000007941 */ /* 0x000fea0003800000 */
.L_x_147:
        /* <DEDUP_REMOVED lines=20> */
.L_x_146:
[----:B------:R-:W-:Y:S05]  /*9f30*/  BSYNC B1 ;  /* 0x0000000000017941 */ /* 0x000fea0003800000 */
.L_x_145:
        /* <DEDUP_REMOVED lines=22> */
.L_x_151:
[----:B------:R-:W-:Y:S05]  /*a0a0*/  BSYNC.RECONVERGENT B6 ;  /* 0x0000000000067941 */ /* 0x000fea0003800200 */
.L_x_150:
        /* <DEDUP_REMOVED lines=276> */
[----:B------:R-:W-:Y:S02]  /*b1f0*/  UIADD3 UR4, UPT, UPT, UR44, 0x8400, URZ ;  /* 0x000084002c047890 */ /* 0x000fe4000fffe0ff */
[----:B------:R-:W-:Y:S01]  /*b200*/  UIADD3 UR9, UPT, UPT, UR49, 0x80, URZ ;  /* 0x0000008031097890 */ /* 0x000fe2000fffe0ff */
[----:B------:R-:W-:Y:S01]  /*b210*/  UMOV UR10, UR50 ;  /* 0x00000032000a7c82 */ /* 0x000fe20008000000 */
[----:B------:R-:W-:Y:S02]  /*b220*/  UMOV UR11, UR36 ;  /* 0x00000024000b7c82 */ /* 0x000fe40008000000 */
        /* <DEDUP_REMOVED lines=8> */
.L_x_153:
[----:B------:R-:W-:Y:S05]  /*b2b0*/  BSYNC.RECONVERGENT B0 ;  /* 0x0000000000007941 */ /* 0x000fea0003800200 */
.L_x_152:
        /* <DEDUP_REMOVED lines=16> */
.L_x_157:
[----:B------:R-:W-:Y:S05]  /*b3c0*/  BSYNC B0 ;  /* 0x0000000000007941 */ /* 0x000fea0003800000 */
.L_x_156:
        /* <DEDUP_REMOVED lines=20> */
.L_x_155:
[----:B------:R-:W-:Y:S05]  /*b510*/  BSYNC B1 ;  /* 0x0000000000017941 */ /* 0x000fea0003800000 */
.L_x_154:
[----:B------:R-:W-:Y:S05]  /*b520*/  VIADD R0, R71, 0xc0 ;  /* 0x000000c047007836 */ /* 0x000fea0000000000 */
        /* <DEDUP_REMOVED lines=20> */
.L_x_159:
[----:B------:R-:W-:Y:S01]  /*b670*/  ISETP.NE.AND P0, PT, R178, RZ, PT ;  /* 0x000000ffb200720c */ /* 0x000fe20003f05270 */
[----:B------:R-:W-:Y:S05]  /*b680*/  WARPSYNC.ALL ;  /* 0x0000000000007948 */ /* 0x000fea0003800000 */
[----:B------:R-:W-:Y:S01]  /*b690*/  R2UR UR4, R71 ;  /* 0x00000000470472ca */ /* 0x000fe200000e0000 */
[----:B------:R-:W-:Y:S01]  /*b6a0*/  BSSY.RECONVERGENT B0, `(.L_x_160) ;  /* 0x000011c000007945 */ /* 0x000fe20003800200 */
[----:B------:R-:W-:Y:S02]  /*b6b0*/  F2FP.F16.E4M3.UNPACK_B R11, R141 ;  /* 0x0000008dff0b723e */ /* 0x000fe400020006ff */
[----:B------:R-:W-:Y:S02]  /*b6c0*/  F2FP.F16.E4M3.UNPACK_B R10, R142 ;  /* 0x0000008eff0a723e */ /* 0x000fe400020006ff */
[----:B------:R-:W-:Y:S01]  /*b6d0*/  F2FP.F16.E4M3.UNPACK_B R9, R143 ;  /* 0x0000008fff09723e */ /* 0x000fe200020006ff */
[--C-:B------:R-:W-:Y:S01]  /*b6e0*/  HADD2.F32 R74, -RZ, R11.reuse.H0_H0 ;  /* 0x2000000bff4a7230 */ /* 0x100fe20000004100 */
[----:B------:R-:W-:Y:S01]  /*b6f0*/  F2FP.F16.E4M3.UNPACK_B R8, R144 ;  /* 0x00000090ff08723e */ /* 0x000fe200020006ff */
[----:B------:R-:W-:Y:S01]  /*b700*/  HADD2.F32 R76, -RZ, R11.H1_H1 ;  /* 0x3000000bff4c7230 */ /* 0x000fe20000004100 */
[----:B------:R-:W-:Y:S01]  /*b710*/  F2FP.F16.E4M3.UNPACK_B R7, R145 ;  /* 0x00000091ff07723e */ /* 0x000fe200020006ff */
[--C-:B------:R-:W-:Y:S01]  /*b720*/  HADD2.F32 R77, -RZ, R10.reuse.H0_H0 ;  /* 0x2000000aff4d7230 */ /* 0x100fe20000004100 */
[----:B------:R-:W-:Y:S01]  /*b730*/  F2FP.F16.E4M3.UNPACK_B R6, R146 ;  /* 0x00000092ff06723e */ /* 0x000fe200020006ff */
[----:B------:R-:W-:Y:S01]  /*b740*/  HADD2.F32 R80, -RZ, R10.H1_H1 ;  /* 0x3000000aff507230 */ /* 0x000fe20000004100 */
[----:B------:R-:W-:Y:S01]  /*b750*/  F2FP.F16.E4M3.UNPACK_B R5, R147 ;  /* 0x00000093ff05723e */ /* 0x000fe200020006ff */
[--C-:B------:R-:W-:Y:S01]  /*b760*/  HADD2.F32 R81, -RZ, R9.reuse.H0_H0 ;  /* 0x20000009ff517230 */ /* 0x100fe20000004100 */
[----:B-1----:R-:W-:Y:S01]  /*b770*/  F2FP.F16.E4M3.UNPACK_B R4, R148 ;  /* 0x00000094ff04723e */ /* 0x002fe200020006ff */
[----:B------:R-:W-:Y:S01]  /*b780*/  HADD2.F32 R83, -RZ, R9.H1_H1 ;  /* 0x30000009ff537230 */ /* 0x000fe20000004100 */
[-C--:B------:R-:W-:Y:S01]  /*b790*/  F2FP.F16.E4M3.UNPACK_B R2, R140.reuse ;  /* 0x0000008cff02723e */ /* 0x080fe200020006ff */
[--C-:B------:R-:W-:Y:S01]  /*b7a0*/  HADD2.F32 R86, -RZ, R8.reuse.H0_H0 ;  /* 0x20000008ff567230 */ /* 0x100fe20000004100 */
[----:B------:R-:W-:Y:S01]  /*b7b0*/  F2FP.F16.E4M3.UNPACK_B R140, R140.H1 ;  /* 0x0000008cff8c723e */ /* 0x000fe200030006ff */
[----:B------:R-:W-:Y:S01]  /*b7c0*/  HADD2.F32 R87, -RZ, R8.H1_H1 ;  /* 0x30000008ff577230 */ /* 0x000fe20000004100 */
[----:B------:R-:W-:Y:S01]  /*b7d0*/  F2FP.F16.E4M3.UNPACK_B R141, R141.H1 ;  /* 0x0000008dff8d723e */ /* 0x000fe200030006ff */
[--C-:B------:R-:W-:Y:S01]  /*b7e0*/  HADD2.F32 R90, -RZ, R7.reuse.H0_H0 ;  /* 0x20000007ff5a7230 */ /* 0x100fe20000004100 */
[----:B------:R-:W-:Y:S01]  /*b7f0*/  F2FP.F16.E4M3.UNPACK_B R142, R142.H1 ;  /* 0x0000008eff8e723e */ /* 0x000fe200030006ff */
[----:B------:R-:W-:Y:S01]  /*b800*/  HADD2.F32 R91, -RZ, R7.H1_H1 ;  /* 0x30000007ff5b7230 */ /* 0x000fe20000004100 */
[----:B------:R-:W-:Y:S01]  /*b810*/  F2FP.F16.E4M3.UNPACK_B R143, R143.H1 ;  /* 0x0000008fff8f723e */ /* 0x000fe200030006ff */
[--C-:B------:R-:W-:Y:S01]  /*b820*/  HADD2.F32 R94, -RZ, R6.reuse.H0_H0 ;  /* 0x20000006ff5e7230 */ /* 0x100fe20000004100 */
[----:B------:R-:W-:Y:S01]  /*b830*/  IADD3 R165, PT, PT, R165, 0x1e0, RZ ;  /* 0x000001e0a5a57810 */ /* 0x000fe20007ffe0ff */
[----:B------:R-:W-:Y:S01]  /*b840*/  HADD2.F32 R95, -RZ, R6.H1_H1 ;  /* 0x30000006ff5f7230 */ /* 0x000fe20000004100 */
[----:B------:R-:W-:Y:S01]  /*b850*/  F2FP.F16.E4M3.UNPACK_B R107, R149 ;  /* 0x00000095ff6b723e */ /* 0x000fe200020006ff */
[--C-:B------:R-:W-:Y:S01]  /*b860*/  HADD2.F32 R98, -RZ, R5.reuse.H0_H0 ;  /* 0x20000005ff627230 */ /* 0x100fe20000004100 */
[----:B------:R-:W-:Y:S01]  /*b870*/  LOP3.LUT R165, R165, 0xfefffff8, RZ, 0xc0, !PT ;  /* 0xfefffff8a5a57812 */ /* 0x000fe200078ec0ff */
[----:B------:R-:W-:Y:S01]  /*b880*/  HADD2.F32 R99, -RZ, R5.H1_H1 ;  /* 0x30000005ff637230 */ /* 0x000fe20000004100 */
[----:B------:R-:W-:Y:S01]  /*b890*/  F2FP.F16.E4M3.UNPACK_B R111, R150 ;  /* 0x00000096ff6f723e */ /* 0x000fe200020006ff */
[--C-:B------:R-:W-:Y:S01]  /*b8a0*/  HADD2.F32 R102, -RZ, R4.reuse.H0_H0 ;  /* 0x20000004ff667230 */ /* 0x100fe20000004100 */
[----:B------:R-:W-:Y:S01]  /*b8b0*/  F2FP.F16.E4M3.UNPACK_B R115, R151 ;  /* 0x00000097ff73723e */ /* 0x000fe200020006ff */
[----:B------:R-:W-:Y:S01]  /*b8c0*/  HADD2.F32 R103, -RZ, R4.H1_H1 ;  /* 0x30000004ff677230 */ /* 0x000fe20000004100 */
[----:B------:R-:W-:Y:S01]  /*b8d0*/  F2FP.F16.E4M3.UNPACK_B R119, R152 ;  /* 0x00000098ff77723e */ /* 0x000fe200020006ff */
[----:B------:R-:W1:Y:S01]  /*b8e0*/  LDTM.x64 R4, tmem[UR4+0xc0] ;  /* 0x0000c004000479ee */ /* 0x000e620008340000 */
[--C-:B------:R-:W-:Y:S01]  /*b8f0*/  HADD2.F32 R0, -RZ, R2.reuse.H0_H0 ;  /* 0x20000002ff007230 */ /* 0x100fe20000004100 */
[----:B------:R-:W-:Y:S01]  /*b900*/  NOP ;  /* 0x0000000000007918 */ /* 0x000fe20000000000 */
[----:B-1----:R1:W-:Y:S01]  /*b910*/  SYNCS.ARRIVE.TRANS64.RED.A1T0 RZ, [R165+URZ], RZ ;  /* 0x000000ffa5ff79a7 */ /* 0x0023e200081004ff */
[----:B------:R-:W-:Y:S01]  /*b920*/  HADD2.F32 R2, -RZ, R2.H1_H1 ;  /* 0x30000002ff027230 */ /* 0x000fe20000004100 */
[----:B------:R-:W-:Y:S01]  /*b930*/  F2FP.F16.E4M3.UNPACK_B R123, R153 ;  /* 0x00000099ff7b723e */ /* 0x000fe200020006ff */
[----:B------:R-:W-:Y:S01]  /*b940*/  HADD2.F32 R78, -RZ, R141.H1_H1 ;  /* 0x3000008dff4e7230 */ /* 0x000fe20000004100 */
[----:B------:R-:W-:Y:S01]  /*b950*/  F2FP.F16.E4M3.UNPACK_B R127, R154 ;  /* 0x0000009aff7f723e */ /* 0x000fe200020006ff */
[--C-:B------:R-:W-:Y:S01]  /*b960*/  HADD2.F32 R106, -RZ, R107.reuse.H0_H0 ;  /* 0x2000006bff6a7230 */ /* 0x100fe20000004100 */
[----:B------:R-:W-:Y:S01]  /*b970*/  F2FP.F16.E4M3.UNPACK_B R130, R155 ;  /* 0x0000009bff82723e */ /* 0x000fe200020006ff */
[----:B------:R-:W-:Y:S01]  /*b980*/  HADD2.F32 R107, -RZ, R107.H1_H1 ;  /* 0x3000006bff6b7230 */ /* 0x000fe20000004100 */
[----:B------:R-:W-:Y:S01]  /*b990*/  F2FP.F16.E4M3.UNPACK_B R144, R144.H1 ;  /* 0x00000090ff90723e */ /* 0x000fe200030006ff */
        /* <DEDUP_REMOVED lines=12> */
[C---:B------:R-:W-:Y:S01]  /*ba60*/  FMUL R4, R70.reuse, R4 ;  /* 0x0000000446047220 */ /* 0x040fe20000400000 */
[C---:B------:R-:W-:Y:S01]  /*ba70*/  FMUL R5, R70.reuse, R5 ;  /* 0x0000000546057220 */ /* 0x040fe20000400000 */
[--C-:B------:R-:W-:Y:S02]  /*ba80*/  HADD2.F32 R3, -RZ, R140.reuse.H0_H0 ;  /* 0x2000008cff037230 */ /* 0x100fe40000004100 */
        /* <DEDUP_REMOVED lines=9> */
[----:B------:R-:W-:Y:S02]  /*bb20*/  HADD2.F32 R122, -RZ, R123.H0_H0 ;  /* 0x2000007bff7a7230 */ /* 0x000fe40000004100 */
[C---:B------:R-:W-:Y:S01]  /*bb30*/  FMUL R6, R70.reuse, R6 ;  /* 0x0000000646067220 */ /* 0x040fe20000400000 */
[----:B------:R-:W-:Y:S02]  /*bb40*/  HADD2.F32 R72, -RZ, R140.H1_H1 ;  /* 0x3000008cff487230 */ /* 0x000fe40000004100 */
[C---:B------:R-:W-:Y:S01]  /*bb50*/  FMUL R7, R70.reuse, R7 ;  /* 0x0000000746077220 */ /* 0x040fe20000400000 */
[----:B------:R-:W-:Y:S02]  /*bb60*/  HADD2.F32 R75, -RZ, R141.H0_H0 ;  /* 0x2000008dff4b7230 */ /* 0x000fe40000004100 */
[C---:B------:R-:W-:Y:S01]  /*bb70*/  FFMA R6, R73.reuse, R3, R6 ;  /* 0x0000000349067223 */ /* 0x040fe20000000006 */
[----:B------:R-:W-:Y:S02]  /*bb80*/  HADD2.F32 R123, -RZ, R123.H1_H1 ;  /* 0x3000007bff7b7230 */ /* 0x000fe40000004100 */
[C---:B------:R-:W-:Y:S01]  /*bb90*/  FFMA R7, R73.reuse, R72, R7 ;  /* 0x0000004849077223 */ /* 0x040fe20000000007 */
[C---:B------:R-:W-:Y:S01]  /*bba0*/  FFMA R8, R73.reuse, R74, R8 ;  /* 0x0000004a49087223 */ /* 0x040fe20000000008 */
[----:B------:R-:W-:Y:S01]  /*bbb0*/  FFMA R9, R73, R76, R9 ;  /* 0x0000004c49097223 */ /* 0x000fe20000000009 */
[--C-:B------:R-:W-:Y:S02]  /*bbc0*/  HADD2.F32 R126, -RZ, R127.reuse.H0_H0 ;  /* 0x2000007fff7e7230 */ /* 0x100fe40000004100 */
[C---:B------:R-:W-:Y:S01]  /*bbd0*/  FMUL R10, R70.reuse, R10 ;  /* 0x0000000a460a7220 */ /* 0x040fe20000400000 */
[----:B------:R-:W-:Y:S01]  /*bbe0*/  F2FP.SATFINITE.E4M3.F32.PACK_AB_MERGE_C R76, R7, R6, RZ ;  /* 0x00000006074c723e */ /* 0x000fe200048070ff */
[C---:B------:R-:W-:Y:S01]  /*bbf0*/  FMUL R7, R70.reuse, R20 ;  /* 0x0000001446077220 */ /* 0x040fe20000400000 */
[----:B------:R-:W-:Y:S02]  /*bc00*/  HADD2.F32 R127, -RZ, R127.H1_H1 ;  /* 0x3000007fff7f7230 */ /* 0x000fe40000004100 */
[C---:B------:R-:W-:Y:S01]  /*bc10*/  FFMA R10, R73.reuse, R75, R10 ;  /* 0x0000004b490a7223 */ /* 0x040fe2000000000a */
[----:B------:R-:W-:Y:S02]  /*bc20*/  HADD2.F32 R72, -RZ, R130.H0_H0 ;  /* 0x20000082ff487230 */ /* 0x000fe40000004100 */
[C---:B------:R-:W-:Y:S01]  /*bc30*/  FMUL R11, R70.reuse, R11 ;  /* 0x0000000b460b7220 */ /* 0x040fe20000400000 */
[--C-:B------:R-:W-:Y:S02]  /*bc40*/  HADD2.F32 R79, -RZ, R142.reuse.H0_H0 ;  /* 0x2000008eff4f7230 */ /* 0x100fe40000004100 */
[C---:B------:R-:W-:Y:S01]  /*bc50*/  FMUL R14, R70.reuse, R14 ;  /* 0x0000000e460e7220 */ /* 0x040fe20000400000 */
[----:B------:R-:W-:Y:S02]  /*bc60*/  HADD2.F32 R82, -RZ, R142.H1_H1 ;  /* 0x3000008eff527230 */ /* 0x000fe40000004100 */
[C---:B------:R-:W-:Y:S01]  /*bc70*/  FFMA R11, R73.reuse, R78, R11 ;  /* 0x0000004e490b7223 */ /* 0x040fe2000000000b */
[C---:B------:R-:W-:Y:S01]  /*bc80*/  FFMA R12, R73.reuse, R77, R12 ;  /* 0x0000004d490c7223 */ /* 0x040fe2000000000c */
[C---:B------:R-:W-:Y:S01]  /*bc90*/  FFMA R13, R73.reuse, R80, R13 ;  /* 0x00000050490d7223 */ /* 0x040fe2000000000d */
[----:B------:R-:W-:Y:S01]  /*bca0*/  FFMA R14, R73, R79, R14 ;  /* 0x0000004f490e7223 */ /* 0x000fe2000000000e */
[----:B------:R-:W-:Y:S01]  /*bcb0*/  HADD2.F32 R75, -RZ, R130.H1_H1 ;  /* 0x30000082ff4b7230 */ /* 0x000fe20000004100 */
[----:B------:R-:W-:Y:S01]  /*bcc0*/  F2FP.SATFINITE.E4M3.F32.PACK_AB_MERGE_C R78, R11, R10, RZ ;  /* 0x0000000a0b4e723e */ /* 0x000fe200048070ff */
[C---:B------:R-:W-:Y:S01]  /*bcd0*/  FMUL R10, R70.reuse, R21 ;  /* 0x00000015460a7220 */ /* 0x040fe20000400000 */
[C---:B------:R-:W-:Y:S01]  /*bce0*/  FMUL R21, R70.reuse, R28 ;  /* 0x0000001c46157220 */ /* 0x040fe20000400000 */
        /* <DEDUP_REMOVED lines=8> */
[C---:B------:R-:W-:Y:S01]  /*bd70*/  FMUL R18, R70.reuse, R25 ;  /* 0x0000001946127220 */ /* 0x040fe20000400000 */
[----:B------:R-:W-:Y:S01]  /*bd80*/  F2FP.SATFINITE.E4M3.F32.PACK_AB_MERGE_C R14, R15, R14, RZ ;  /* 0x0000000e0f0e723e */ /* 0x000fe200048070ff */
        /* <DEDUP_REMOVED lines=8> */
[C---:B------:R-:W-:Y:S01]  /*be10*/  FFMA R11, R73.reuse, R88, R11 ;  /* 0x00000058490b7223 */ /* 0x040fe2000000000b */
[----:B------:R-:W-:Y:S01]  /*be20*/  FMUL R22, R70, R29 ;  /* 0x0000001d46167220 */ /* 0x000fe20000400000 */
        /* <DEDUP_REMOVED lines=13> */
[----:B------:R-:W-:Y:S01]  /*bf00*/  FMUL R20, R70, R27 ;  /* 0x0000001b46147220 */ /* 0x000fe20000400000 */
[--C-:B------:R-:W-:Y:S01]  /*bf10*/  HADD2.F32 R96, -RZ, R146.reuse.H0_H0 ;  /* 0x20000092ff607230 */ /* 0x100fe20000004100 */
[----:B------:R-:W-:Y:S01]  /*bf20*/  F2FP.SATFINITE.E4M3.F32.PACK_AB_MERGE_C R16, R10, R7, R16 ;  /* 0x000000070a10723e */ /* 0x000fe20004807010 */
[----:B------:R-:W-:Y:S02]  /*bf30*/  HADD2.F32 R97, -RZ, R146.H1_H1 ;  /* 0x30000092ff617230 */ /* 0x000fe40000004100 */
        /* <DEDUP_REMOVED lines=28> */
[----:B------:R-:W-:Y:S01]  /*c100*/  F2FP.F16.E4M3.UNPACK_B R151, R151.H1 ;  /* 0x00000097ff97723e */ /* 0x000fe200030006ff */
[----:B------:R-:W-:Y:S01]  /*c110*/  FMUL R38, R70, R45 ;  /* 0x0000002d46267220 */ /* 0x000fe20000400000 */
[----:B------:R-:W-:Y:S01]  /*c120*/  F2FP.SATFINITE.E4M3.F32.PACK_AB_MERGE_C R19, R28, R27, RZ ;  /* 0x0000001b1c13723e */ /* 0x000fe200048070ff */
[----:B------:R-:W-:Y:S01]  /*c130*/  FFMA R31, R73, R104, R31 ;  /* 0x00000068491f7223 */ /* 0x000fe2000000001f */
[C---:B------:R-:W-:Y:S01]  /*c140*/  FMUL R45, R70.reuse, R52 ;  /* 0x00000034462d7220 */ /* 0x040fe20000400000 */
[C---:B------:R-:W-:Y:S01]  /*c150*/  FMUL R52, R70.reuse, R59 ;  /* 0x0000003b46347220 */ /* 0x040fe20000400000 */
[----:B------:R-:W-:Y:S01]  /*c160*/  F2FP.F16.E4M3.UNPACK_B R152, R152.H1 ;  /* 0x00000098ff98723e */ /* 0x000fe200030006ff */
[C---:B------:R-:W-:Y:S01]  /*c170*/  FMUL R59, R70.reuse, R66 ;  /* 0x00000042463b7220 */ /* 0x040fe20000400000 */
[----:B------:R-:W-:Y:S01]  /*c180*/  F2FP.SATFINITE.E4M3.F32.PACK_AB_MERGE_C R66, R13, R12, R14 ;  /* 0x0000000c0d42723e */ /* 0x000fe2000480700e */
        /* <DEDUP_REMOVED lines=11> */
[C---:B------:R-:W-:Y:S01]  /*c240*/  FFMA R35, R73.reuse, R108, R35 ;  /* 0x0000006c49237223 */ /* 0x040fe20000000023 */
[C---:B------:R-:W-:Y:S01]  /*c250*/  FMUL R36, R70.reuse, R43 ;  /* 0x0000002b46247220 */ /* 0x040fe20000400000 */
[--C-:B------:R-:W-:Y:S02]  /*c260*/  HADD2.F32 R112, -RZ, R150.reuse.H0_H0 ;  /* 0x20000096ff707230 */ /* 0x100fe40000004100 */
[C---:B------:R-:W-:Y:S01]  /*c270*/  FMUL R39, R70.reuse, R46 ;  /* 0x0000002e46277220 */ /* 0x040fe20000400000 */
        /* <DEDUP_REMOVED lines=13> */
[C---:B------:R-:W-:Y:S01]  /*c350*/  FMUL R46, R70.reuse, R53 ;  /* 0x00000035462e7220 */ /* 0x040fe20000400000 */
[--C-:B------:R-:W-:Y:S02]  /*c360*/  HADD2.F32 R120, -RZ, R152.reuse.H0_H0 ;  /* 0x20000098ff787230 */ /* 0x100fe40000004100 */
[C---:B------:R-:W-:Y:S01]  /*c370*/  FMUL R50, R70.reuse, R57 ;  /* 0x0000003946327220 */ /* 0x040fe20000400000 */
[C---:B------:R-:W-:Y:S01]  /*c380*/  FMUL R51, R70.reuse, R58 ;  /* 0x0000003a46337220 */ /* 0x040fe20000400000 */
[C---:B------:R-:W-:Y:S01]  /*c390*/  FMUL R53, R70.reuse, R60 ;  /* 0x0000003c46357220 */ /* 0x040fe20000400000 */
[C---:B------:R-:W-:Y:S01]  /*c3a0*/  FFMA R43, R73.reuse, R116, R43 ;  /* 0x00000074492b7223 */ /* 0x040fe2000000002b */
[----:B------:R-:W-:Y:S02]  /*c3b0*/  HADD2.F32 R121, -RZ, R152.H1_H1 ;  /* 0x30000098ff797230 */ /* 0x000fe40000004100 */
[C---:B------:R-:W-:Y:S01]  /*c3c0*/  FMUL R47, R70.reuse, R54 ;  /* 0x00000036462f7220 */ /* 0x040fe20000400000 */
[C---:B------:R-:W-:Y:S01]  /*c3d0*/  FMUL R57, R70.reuse, R64 ;  /* 0x0000004046397220 */ /* 0x040fe20000400000 */
[C---:B------:R-:W-:Y:S01]  /*c3e0*/  FMUL R58, R70.reuse, R65 ;  /* 0x00000041463a7220 */ /* 0x040fe20000400000 */
[C---:B------:R-:W-:Y:S01]  /*c3f0*/  FMUL R60, R70.reuse, R67 ;  /* 0x00000043463c7220 */ /* 0x040fe20000400000 */
[----:B------:R-:W-:Y:S01]  /*c400*/  FFMA R44, R73, R117, R44 ;  /* 0x00000075492c7223 */ /* 0x000fe2000000002c */
[C---:B------:R-:W-:Y:S01]  /*c410*/  FMUL R48, R70.reuse, R55 ;  /* 0x0000003746307220 */ /* 0x040fe20000400000 */
[----:B------:R-:W-:Y:S01]  /*c420*/  F2FP.SATFINITE.E4M3.F32.PACK_AB_MERGE_C R64, R5, R4, R76 ;  /* 0x000000040540723e */ /* 0x000fe2000480704c */
[----:B------:R-:W-:Y:S01]  /*c430*/  FFMA R45, R73, R118, R45 ;  /* 0x00000076492d7223 */ /* 0x000fe2000000002d */
[----:B------:R-:W-:Y:S01]  /*c440*/  F2FP.SATFINITE.E4M3.F32.PACK_AB_MERGE_C R65, R9, R8, R78 ;  /* 0x000000080941723e */ /* 0x000fe2000480704e */
[----:B------:R-:W-:Y:S01]  /*c450*/  FMUL R49, R70, R56 ;  /* 0x0000003846317220 */ /* 0x000fe20000400000 */
[----:B------:R-:W-:Y:S01]  /*c460*/  F2FP.SATFINITE.E4M3.F32.PACK_AB_MERGE_C R67, R2, R0, R3 ;  /* 0x000000000243723e */ /* 0x000fe20004807003 */
[C---:B------:R-:W-:Y:S01]  /*c470*/  FFMA R46, R73.reuse, R119, R46 ;  /* 0x00000077492e7223 */ /* 0x040fe2000000002e */
[----:B------:R-:W-:Y:S01]  /*c480*/  F2FP.F16.E4M3.UNPACK_B R154, R154.H1 ;  /* 0x0000009aff9a723e */ /* 0x000fe200030006ff */
[--C-:B------:R-:W-:Y:S02]  /*c490*/  HADD2.F32 R124, -RZ, R153.reuse.H0_H0 ;  /* 0x20000099ff7c7230 */ /* 0x100fe40000004100 */
[C---:B------:R-:W-:Y:S01]  /*c4a0*/  FFMA R47, R73.reuse, R120, R47 ;  /* 0x00000078492f7223 */ /* 0x040fe2000000002f */
[----:B------:R1:W-:Y:S01]  /*c4b0*/  STS.128 [R137+UR44+0xa400], R64 ;  /* 0x00a4004089007988 */ /* 0x0003e20008000c2c */
[----:B------:R-:W-:Y:S02]  /*c4c0*/  HADD2.F32 R125, -RZ, R153.H1_H1 ;  /* 0x30000099ff7d7230 */ /* 0x000fe40000004100 */
[C---:B------:R-:W-:Y:S01]  /*c4d0*/  FFMA R48, R73.reuse, R121, R48 ;  /* 0x0000007949307223 */ /* 0x040fe20000000030 */
[C---:B------:R-:W-:Y:S01]  /*c4e0*/  FFMA R49, R73.reuse, R122, R49 ;  /* 0x0000007a49317223 */ /* 0x040fe20000000031 */
[----:B------:R-:W-:Y:S01]  /*c4f0*/  F2FP.F16.E4M3.UNPACK_B R155, R155.H1 ;  /* 0x0000009bff9b723e */ /* 0x000fe200030006ff */
[C---:B------:R-:W-:Y:S01]  /*c500*/  FFMA R50, R73.reuse, R123, R50 ;  /* 0x0000007b49327223 */ /* 0x040fe20000000032 */
[----:B------:R-:W-:Y:S01]  /*c510*/  FMUL R54, R70, R61 ;  /* 0x0000003d46367220 */ /* 0x000fe20000400000 */
[--C-:B------:R-:W-:Y:S01]  /*c520*/  HADD2.F32 R128, -RZ, R154.reuse.H0_H0 ;  /* 0x2000009aff807230 */ /* 0x100fe20000004100 */
[----:B------:R1:W-:Y:S01]  /*c530*/  STS.128 [R179+0xa010], R16 ;  /* 0x00a01010b3007388 */ /* 0x0003e20000000c00 */
[----:B------:R-:W-:Y:S01]  /*c540*/  F2FP.SATFINITE.E4M3.F32.PACK_AB_MERGE_C R35, R36, R35, RZ ;  /* 0x000000232423723e */ /* 0x000fe200048070ff */
[C---:B------:R-:W-:Y:S01]  /*c550*/  FFMA R51, R73.reuse, R124, R51 ;  /* 0x0000007c49337223 */ /* 0x040fe20000000033 */
[----:B------:R-:W-:Y:S01]  /*c560*/  F2FP.SATFINITE.E4M3.F32.PACK_AB_MERGE_C R39, R40, R39, RZ ;  /* 0x000000272827723e */ /* 0x000fe200048070ff */
[----:B------:R-:W-:Y:S02]  /*c570*/  HADD2.F32 R129, -RZ, R154.H1_H1 ;  /* 0x3000009aff817230 */ /* 0x000fe40000004100 */
[C---:B------:R-:W-:Y:S01]  /*c580*/  FMUL R55, R70.reuse, R62 ;  /* 0x0000003e46377220 */ /* 0x040fe20000400000 */
[C---:B------:R-:W-:Y:S01]  /*c590*/  FFMA R52, R73.reuse, R125, R52 ;  /* 0x0000007d49347223 */ /* 0x040fe20000000034 */
[----:B------:R-:W-:Y:S01]  /*c5a0*/  FMUL R56, R70, R63 ;  /* 0x0000003f46387220 */ /* 0x000fe20000400000 */
[C---:B------:R-:W-:Y:S01]  /*c5b0*/  FFMA R53, R73.reuse, R126, R53 ;  /* 0x0000007e49357223 */ /* 0x040fe20000000035 */
[C---:B------:R-:W-:Y:S01]  /*c5c0*/  FFMA R54, R73.reuse, R127, R54 ;  /* 0x0000007f49367223 */ /* 0x040fe20000000036 */
[--C-:B------:R-:W-:Y:S02]  /*c5d0*/  HADD2.F32 R74, -RZ, R155.reuse.H0_H0 ;  /* 0x2000009bff4a7230 */ /* 0x100fe40000004100 */
[C---:B------:R-:W-:Y:S01]  /*c5e0*/  FFMA R55, R73.reuse, R128, R55 ;  /* 0x0000008049377223 */ /* 0x040fe20000000037 */
[----:B------:R-:W-:Y:S02]  /*c5f0*/  HADD2.F32 R131, -RZ, R155.H1_H1 ;  /* 0x3000009bff837230 */ /* 0x000fe40000004100 */
[C---:B------:R-:W-:Y:S01]  /*c600*/  FFMA R56, R73.reuse, R129, R56 ;  /* 0x0000008149387223 */ /* 0x040fe20000000038 */
[----:B------:R-:W-:Y:S01]  /*c610*/  F2FP.SATFINITE.E4M3.F32.PACK_AB_MERGE_C R43, R44, R43, RZ ;  /* 0x0000002b2c2b723e */ /* 0x000fe200048070ff */
[C---:B------:R-:W-:Y:S01]  /*c620*/  FFMA R57, R73.reuse, R72, R57 ;  /* 0x0000004849397223 */ /* 0x040fe20000000039 */
[C---:B------:R-:W-:Y:S01]  /*c630*/  FFMA R58, R73.reuse, R75, R58 ;  /* 0x0000004b493a7223 */ /* 0x040fe2000000003a */
[C---:B------:R-:W-:Y:S01]  /*c640*/  FFMA R59, R73.reuse, R74, R59 ;  /* 0x0000004a493b7223 */ /* 0x040fe2000000003b */
[----:B------:R-:W-:Y:S01]  /*c650*/  F2FP.SATFINITE.E4M3.F32.PACK_AB_MERGE_C R33, R34, R33, R35 ;  /* 0x000000212221723e */ /* 0x000fe20004807023 */
[----:B------:R-:W-:Y:S01]  /*c660*/  FFMA R60, R73, R131, R60 ;  /* 0x00000083493c7223 */ /* 0x000fe2000000003c */
[----:B------:R-:W-:Y:S02]  /*c670*/  F2FP.SATFINITE.E4M3.F32.PACK_AB_MERGE_C R32, R30, R29, R32 ;  /* 0x0000001d1e20723e */ /* 0x000fe40004807020 */
        /* <DEDUP_REMOVED lines=11> */
[----:B------:R-:W-:Y:S03]  /*c730*/  IADD3 R68, PT, PT, R68, 0x1, RZ ;  /* 0x0000000144447810 */ /* 0x000fe60007ffe0ff */
        /* <DEDUP_REMOVED lines=18> */
.L_x_161:
[----:B------:R-:W-:Y:S05]  /*c860*/  BSYNC.RECONVERGENT B0 ;  /* 0x0000000000007941 */ /* 0x000fea0003800200 */
.L_x_160:
[----:B------:R-:W-:Y:S01]  /*c870*/  R2UR UR4, R164 ;  /* 0x00000000a40472ca */ /* 0x000fe200000e0000 */
[----:B------:R-:W-:Y:S01]  /*c880*/  BAR.SYNC.DEFER_BLOCKING 0x1, 0x80 ;  /* 0x0042000000007b1d */ /* 0x000fe20000010000 */
[----:B------:R-:W-:Y:S01]  /*c890*/  ISETP.NE.AND P0, PT, R166, 0x2, PT ;  /* 0x00000002a600780c */ /* 0x000fe20003f05270 */
[----:B------:R-:W-:Y:S01]  /*c8a0*/  UISETP.NE.AND UP0, UPT, UR46, URZ, UPT ;  /* 0x000000ff2e00728c */ /* 0x000fe2000bf05270 */
[----:B------:R-:W-:Y:S01]  /*c8b0*/  ISETP.NE.AND P1, PT, R68, 0x2, PT ;  /* 0x000000024400780c */ /* 0x000fe20003f25270 */
[----:B------:R-:W-:Y:S01]  /*c8c0*/  UIADD3 UR16, UPT, UPT, UR38, UR61, URZ ;  /* 0x0000003d26107290 */ /* 0x000fe2000fffe0ff */
[----:B------:R-:W-:Y:S02]  /*c8d0*/  SEL R0, RZ, 0x1, P0 ;  /* 0x00000001ff007807 */ /* 0x000fe40000000000 */
[----:B------:R-:W-:Y:S02]  /*c8e0*/  SEL R3, RZ, 0x1, P1 ;  /* 0x00000001ff037807 */ /* 0x000fe40000800000 */
[----:B------:R-:W-:Y:S02]  /*c8f0*/  LOP3.LUT R171, R171, R0, RZ, 0x3c, !PT ;  /* 0x00000000abab7212 */ /* 0x000fe400078e3cff */
[----:B------:R-:W-:Y:S01]  /*c900*/  LOP3.LUT R172, R172, R3, RZ, 0x3c, !PT ;  /* 0x00000003acac7212 */ /* 0x000fe200078e3cff */
[----:B------:R-:W-:Y:S01]  /*c910*/  UIADD3 UR20, UPT, UPT, UR37, UR4, URZ ;  /* 0x0000000425147290 */ /* 0x000fe2000fffe0ff */
[----:B------:R-:W-:Y:S02]  /*c920*/  SEL R166, R166, RZ, P0 ;  /* 0x000000ffa6a67207 */ /* 0x000fe40000000000 */
[----:B------:R-:W-:Y:S01]  /*c930*/  SEL R68, R68, RZ, P1 ;  /* 0x000000ff44447207 */ /* 0x000fe20000800000 */
[----:B------:R-:W-:Y:S01]  /*c940*/  UMOV UR36, UR59 ;  /* 0x0000003b00247c82 */ /* 0x000fe20008000000 */
[----:B------:R-:W-:Y:S07]  /*c950*/  BRA.U UP0, `(.L_x_162) ;  /* 0xffffff9900907547 */ /* 0x000fee000b83ffff */
[----:B------:R-:W-:Y:S05]  /*c960*/  EXIT ;  /* 0x000000000000794d */ /* 0x000fea0003800000 */
.L_x_25:
[----:B---3--:R3:W4:Y:S02]  /*c970*/  SYNCS.PHASECHK.TRANS64.TRYWAIT P0, [R3+URZ+0x200], R2 ;  /* 0x00020002030075a7 */ /* 0x00872400080011ff */
[----:B----4-:R-:W-:Y:S05]  /*c980*/  @!P0 NANOSLEEP.SYNCS 0x989680 ;  /* 0x009896800000895d */ /* 0x010fea0003900000 */
[----:B------:R-:W4:Y:S02]  /*c990*/  @!P0 SYNCS.PHASECHK.TRANS64 P0, [R3+URZ+0x200], R2 ;  /* 0x00020002030085a7 */ /* 0x000f2400080010ff */
[----:B----4-:R-:W-:Y:S05]  /*c9a0*/  @!P0 BRA `(.L_x_25) ;  /* 0xfffffffc00f08947 */ /* 0x010fea000383ffff */
[----:B------:R-:W-:Y:S05]  /*c9b0*/  BRA `(.L_x_163) ;  /* 0xffffff5400047947 */ /* 0x000fea000383ffff */
.L_x_28:
[----:B--2---:R-:W-:-:S07]  /*c9c0*/  MOV R0, UR33 ;  /* 0x0000002100007c02 */ /* 0x004fce0008000f00 */
.L_x_164:
[----:B--2---:R2:W3:Y:S02]  /*c9d0*/  SYNCS.PHASECHK.TRANS64.TRYWAIT P0, [R0+URZ+0xb0], R3 ;  /* 0x0000b003000075a7 */ /* 0x0044e400080011ff */
[----:B---3--:R-:W-:Y:S05]  /*c9e0*/  @!P0 NANOSLEEP.SYNCS 0x989680 ;  /* 0x009896800000895d */ /* 0x008fea0003900000 */
[----:B------:R-:W3:Y:S02]  /*c9f0*/  @!P0 SYNCS.PHASECHK.TRANS64 P0, [R0+URZ+0xb0], R3 ;  /* 0x0000b003000085a7 */ /* 0x000ee400080010ff */
[----:B---3--:R-:W-:Y:S05]  /*ca00*/  @!P0 BRA `(.L_x_164) ;  /* 0xfffffffc00f08947 */ /* 0x008fea000383ffff */
[----:B------:R-:W-:Y:S05]  /*ca10*/  BRA `(.L_x_27) ;  /* 0xffffff54005c7947 */ /* 0x000fea000383ffff */
.L_x_35:
[----:B-1----:R-:W-:-:S07]  /*ca20*/  MOV R0, UR17 ;  /* 0x0000001100007c02 */ /* 0x002fce0008000f00 */
.L_x_165:
[----:B-1----:R1:W2:Y:S02]  /*ca30*/  SYNCS.PHASECHK.TRANS64.TRYWAIT P0, [R0+URZ+0xb0], R3 ;  /* 0x0000b003000075a7 */ /* 0x0022a400080011ff */
[----:B--2---:R-:W-:Y:S05]  /*ca40*/  @!P0 NANOSLEEP.SYNCS 0x989680 ;  /* 0x009896800000895d */ /* 0x004fea0003900000 */
[----:B------:R-:W2:Y:S02]  /*ca50*/  @!P0 SYNCS.PHASECHK.TRANS64 P0, [R0+URZ+0xb0], R3 ;  /* 0x0000b003000085a7 */ /* 0x000ea400080010ff */
[----:B--2---:R-:W-:Y:S05]  /*ca60*/  @!P0 BRA `(.L_x_165) ;  /* 0xfffffffc00f08947 */ /* 0x004fea000383ffff */
[----:B------:R-:W-:Y:S05]  /*ca70*/  BRA `(.L_x_34) ;  /* 0xffffff5800247947 */ /* 0x000fea000383ffff */
.L_x_40:
[----:B-1----:R1:W2:Y:S02]  /*ca80*/  SYNCS.PHASECHK.TRANS64.TRYWAIT P0, [R3+URZ+0x1b0], R0 ;  /* 0x0001b000030075a7 */ /* 0x0022a400080011ff */
[----:B--2---:R-:W-:Y:S05]  /*ca90*/  @!P0 NANOSLEEP.SYNCS 0x989680 ;  /* 0x009896800000895d */ /* 0x004fea0003900000 */
[----:B------:R-:W2:Y:S02]  /*caa0*/  @!P0 SYNCS.PHASECHK.TRANS64 P0, [R3+URZ+0x1b0], R0 ;  /* 0x0001b000030085a7 */ /* 0x000ea400080010ff */
[----:B--2---:R-:W-:Y:S05]  /*cab0*/  @!P0 BRA `(.L_x_40) ;  /* 0xfffffffc00f08947 */ /* 0x004fea000383ffff */
[----:B------:R-:W-:Y:S05]  /*cac0*/  BRA `(.L_x_166) ;  /* 0xffffff5800d47947 */ /* 0x000fea000383ffff */
.L_x_44:
[----:B-1----:R-:W-:-:S07]  /*cad0*/  MOV R0, UR4 ;  /* 0x0000000400007c02 */ /* 0x002fce0008000f00 */
.L_x_167:
[----:B-1----:R1:W2:Y:S02]  /*cae0*/  SYNCS.PHASECHK.TRANS64.TRYWAIT P0, [R0+URZ], R3 ;  /* 0x00000003000075a7 */ /* 0x0022a400080011ff */
[----:B--2---:R-:W-:Y:S05]  /*caf0*/  @!P0 NANOSLEEP.SYNCS 0x989680 ;  /* 0x009896800000895d */ /* 0x004fea0003900000 */
[----:B------:R-:W2:Y:S02]  /*cb00*/  @!P0 SYNCS.PHASECHK.TRANS64 P0, [R0+URZ], R3 ;  /* 0x00000003000085a7 */ /* 0x000ea400080010ff */
[----:B--2---:R-:W-:Y:S05]  /*cb10*/  @!P0 BRA `(.L_x_167) ;  /* 0xfffffffc00f08947 */ /* 0x004fea000383ffff */
[----:B------:R-:W-:Y:S05]  /*cb20*/  BRA `(.L_x_168) ;  /* 0xffffff60007c7947 */ /* 0x000fea000383ffff */
.L_x_45:
[----:B------:R-:W-:-:S07]  /*cb30*/  MOV R0, UR5 ;  /* 0x0000000500007c02 */ /* 0x000fce0008000f00 */
.L_x_169:
[----:B-1----:R1:W2:Y:S02]  /*cb40*/  SYNCS.PHASECHK.TRANS64.TRYWAIT P0, [R0+URZ], R3 ;  /* 0x00000003000075a7 */ /* 0x0022a400080011ff */
[----:B--2---:R-:W-:Y:S05]  /*cb50*/  @!P0 NANOSLEEP.SYNCS 0x989680 ;  /* 0x009896800000895d */ /* 0x004fea0003900000 */
[----:B------:R-:W2:Y:S02]  /*cb60*/  @!P0 SYNCS.PHASECHK.TRANS64 P0, [R0+URZ], R3 ;  /* 0x00000003000085a7 */ /* 0x000ea400080010ff */
[----:B--2---:R-:W-:Y:S05]  /*cb70*/  @!P0 BRA `(.L_x_169) ;  /* 0xfffffffc00f08947 */ /* 0x004fea000383ffff */
[----:B------:R-:W-:Y:S05]  /*cb80*/  BRA `(.L_x_170) ;  /* 0xffffff6000887947 */ /* 0x000fea000383ffff */
.L_x_46:
[----:B------:R-:W-:-:S07]  /*cb90*/  MOV R0, UR5 ;  /* 0x0000000500007c02 */ /* 0x000fce0008000f00 */
.L_x_171:
[----:B-1----:R1:W2:Y:S02]  /*cba0*/  SYNCS.PHASECHK.TRANS64.TRYWAIT P0, [R0+URZ], R3 ;  /* 0x00000003000075a7 */ /* 0x0022a400080011ff */
[----:B--2---:R-:W-:Y:S05]  /*cbb0*/  @!P0 NANOSLEEP.SYNCS 0x989680 ;  /* 0x009896800000895d */ /* 0x004fea0003900000 */
[----:B------:R-:W2:Y:S02]  /*cbc0*/  @!P0 SYNCS.PHASECHK.TRANS64 P0, [R0+URZ], R3 ;  /* 0x00000003000085a7 */ /* 0x000ea400080010ff */
[----:B--2---:R-:W-:Y:S05]  /*cbd0*/  @!P0 BRA `(.L_x_171) ;  /* 0xfffffffc00f08947 */ /* 0x004fea000383ffff */
[----:B------:R-:W-:Y:S05]  /*cbe0*/  BRA `(.L_x_172) ;  /* 0xffffff6000947947 */ /* 0x000fea000383ffff */
.L_x_47:
[----:B------:R-:W-:-:S07]  /*cbf0*/  MOV R0, UR5 ;  /* 0x0000000500007c02 */ /* 0x000fce0008000f00 */
.L_x_173:
[----:B-1----:R1:W2:Y:S02]  /*cc00*/  SYNCS.PHASECHK.TRANS64.TRYWAIT P0, [R0+URZ], R3 ;  /* 0x00000003000075a7 */ /* 0x0022a400080011ff */
[----:B--2---:R-:W-:Y:S05]  /*cc10*/  @!P0 NANOSLEEP.SYNCS 0x989680 ;  /* 0x009896800000895d */ /* 0x004fea0003900000 */
[----:B------:R-:W2:Y:S02]  /*cc20*/  @!P0 SYNCS.PHASECHK.TRANS64 P0, [R0+URZ], R3 ;  /* 0x00000003000085a7 */ /* 0x000ea400080010ff */
[----:B--2---:R-:W-:Y:S05]  /*cc30*/  @!P0 BRA `(.L_x_173) ;  /* 0xfffffffc00f08947 */ /* 0x004fea000383ffff */
[----:B------:R-:W-:Y:S05]  /*cc40*/  BRA `(.L_x_174) ;  /* 0xffffff6000a07947 */ /* 0x000fea000383ffff */
.L_x_48:
[----:B------:R-:W-:-:S07]  /*cc50*/  MOV R0, UR5 ;  /* 0x0000000500007c02 */ /* 0x000fce0008000f00 */
.L_x_175:
[----:B-1----:R1:W2:Y:S02]  /*cc60*/  SYNCS.PHASECHK.TRANS64.TRYWAIT P0, [R0+URZ], R3 ;  /* 0x00000003000075a7 */ /* 0x0022a400080011ff */
[----:B--2---:R-:W-:Y:S05]  /*cc70*/  @!P0 NANOSLEEP.SYNCS 0x989680 ;  /* 0x009896800000895d */ /* 0x004fea0003900000 */
[----:B------:R-:W2:Y:S02]  /*cc80*/  @!P0 SYNCS.PHASECHK.TRANS64 P0, [R0+URZ], R3 ;  /* 0x00000003000085a7 */ /* 0x000ea400080010ff */
[----:B--2---:R-:W-:Y:S05]  /*cc90*/  @!P0 BRA `(.L_x_175) ;  /* 0xfffffffc00f08947 */ /* 0x004fea000383ffff */
[----:B------:R-:W-:Y:S05]  /*cca0*/  BRA `(.L_x_176) ;  /* 0xffffff6000ac7947 */ /* 0x000fea000383ffff */
.L_x_49:
[----:B------:R-:W-:-:S07]  /*ccb0*/  MOV R0, UR5 ;  /* 0x0000000500007c02 */ /* 0x000fce0008000f00 */
.L_x_177:
[----:B-1----:R1:W2:Y:S02]  /*ccc0*/  SYNCS.PHASECHK.TRANS64.TRYWAIT P0, [R0+URZ], R3 ;  /* 0x00000003000075a7 */ /* 0x0022a400080011ff */
[----:B--2---:R-:W-:Y:S05]  /*ccd0*/  @!P0 NANOSLEEP.SYNCS 0x989680 ;  /* 0x009896800000895d */ /* 0x004fea0003900000 */
[----:B------:R-:W2:Y:S02]  /*cce0*/  @!P0 SYNCS.PHASECHK.TRANS64 P0, [R0+URZ], R3 ;  /* 0x00000003000085a7 */ /* 0x000ea400080010ff */
[----:B--2---:R-:W-:Y:S05]  /*ccf0*/  @!P0 BRA `(.L_x_177) ;  /* 0xfffffffc00f08947 */ /* 0x004fea000383ffff */
[----:B------:R-:W-:Y:S05]  /*cd00*/  BRA `(.L_x_178) ;  /* 0xffffff6000b87947 */ /* 0x000fea000383ffff */
.L_x_50:
[----:B------:R-:W-:-:S07]  /*cd10*/  MOV R0, UR5 ;  /* 0x0000000500007c02 */ /* 0x000fce0008000f00 */
.L_x_179:
[----:B-1----:R1:W2:Y:S02]  /*cd20*/  SYNCS.PHASECHK.TRANS64.TRYWAIT P0, [R0+URZ], R3 ;  /* 0x00000003000075a7 */ /* 0x0022a400080011ff */
[----:B--2---:R-:W-:Y:S05]  /*cd30*/  @!P0 NANOSLEEP.SYNCS 0x989680 ;  /* 0x009896800000895d */ /* 0x004fea0003900000 */
[----:B------:R-:W2:Y:S02]  /*cd40*/  @!P0 SYNCS.PHASECHK.TRANS64 P0, [R0+URZ], R3 ;  /* 0x00000003000085a7 */ /* 0x000ea400080010ff */
[----:B--2---:R-:W-:Y:S05]  /*cd50*/  @!P0 BRA `(.L_x_179) ;  /* 0xfffffffc00f08947 */ /* 0x004fea000383ffff */
[----:B------:R-:W-:Y:S05]  /*cd60*/  BRA `(.L_x_180) ;  /* 0xffffff6000c47947 */ /* 0x000fea000383ffff */
.L_x_51:
[----:B------:R-:W-:-:S07]  /*cd70*/  MOV R0, UR5 ;  /* 0x0000000500007c02 */ /* 0x000fce0008000f00 */
.L_x_181:
[----:B-1----:R1:W2:Y:S02]  /*cd80*/  SYNCS.PHASECHK.TRANS64.TRYWAIT P0, [R0+URZ], R3 ;  /* 0x00000003000075a7 */ /* 0x0022a400080011ff */
[----:B--2---:R-:W-:Y:S05]  /*cd90*/  @!P0 NANOSLEEP.SYNCS 0x989680 ;  /* 0x009896800000895d */ /* 0x004fea0003900000 */
[----:B------:R-:W2:Y:S02]  /*cda0*/  @!P0 SYNCS.PHASECHK.TRANS64 P0, [R0+URZ], R3 ;  /* 0x00000003000085a7 */ /* 0x000ea400080010ff */
[----:B--2---:R-:W-:Y:S05]  /*cdb0*/  @!P0 BRA `(.L_x_181) ;  /* 0xfffffffc00f08947 */ /* 0x004fea000383ffff */
[----:B------:R-:W-:Y:S05]  /*cdc0*/  BRA `(.L_x_182) ;  /* 0xffffff6000d07947 */ /* 0x000fea000383ffff */
.L_x_52:
[----:B------:R-:W-:-:S07]  /*cdd0*/  MOV R0, UR5 ;  /* 0x0000000500007c02 */ /* 0x000fce0008000f00 */
.L_x_183:
[----:B-1----:R1:W2:Y:S02]  /*cde0*/  SYNCS.PHASECHK.TRANS64.TRYWAIT P0, [R0+URZ], R3 ;  /* 0x00000003000075a7 */ /* 0x0022a400080011ff */
[----:B--2---:R-:W-:Y:S05]  /*cdf0*/  @!P0 NANOSLEEP.SYNCS 0x989680 ;  /* 0x009896800000895d */ /* 0x004fea0003900000 */
[----:B------:R-:W2:Y:S02]  /*ce00*/  @!P0 SYNCS.PHASECHK.TRANS64 P0, [R0+URZ], R3 ;  /* 0x00000003000085a7 */ /* 0x000ea400080010ff */
[----:B--2---:R-:W-:Y:S05]  /*ce10*/  @!P0 BRA `(.L_x_183) ;  /* 0xfffffffc00f08947 */ /* 0x004fea000383ffff */
[----:B------:R-:W-:Y:S05]  /*ce20*/  BRA `(.L_x_184) ;  /* 0xffffff6000dc7947 */ /* 0x000fea000383ffff */
.L_x_53:
[----:B------:R-:W-:-:S07]  /*ce30*/  MOV R0, UR5 ;  /* 0x0000000500007c02 */ /* 0x000fce0008000f00 */
.L_x_185:
[----:B-1----:R1:W2:Y:S02]  /*ce40*/  SYNCS.PHASECHK.TRANS64.TRYWAIT P0, [R0+URZ], R3 ;  /* 0x00000003000075a7 */ /* 0x0022a400080011ff */
[----:B--2---:R-:W-:Y:S05]  /*ce50*/  @!P0 NANOSLEEP.SYNCS 0x989680 ;  /* 0x009896800000895d */ /* 0x004fea0003900000 */
[----:B------:R-:W2:Y:S02]  /*ce60*/  @!P0 SYNCS.PHASECHK.TRANS64 P0, [R0+URZ], R3 ;  /* 0x00000003000085a7 */ /* 0x000ea400080010ff */
[----:B--2---:R-:W-:Y:S05]  /*ce70*/  @!P0 BRA `(.L_x_185) ;  /* 0xfffffffc00f08947 */ /* 0x004fea000383ffff */
[----:B------:R-:W-:Y:S05]  /*ce80*/  BRA `(.L_x_186) ;  /* 0xffffff6000e87947 */ /* 0x000fea000383ffff */
.L_x_54:
[----:B------:R-:W-:-:S07]  /*ce90*/  MOV R0, UR5 ;  /* 0x0000000500007c02 */ /* 0x000fce0008000f00 */
.L_x_187:
[----:B-1----:R1:W2:Y:S02]  /*cea0*/  SYNCS.PHASECHK.TRANS64.TRYWAIT P0, [R0+URZ], R3 ;  /* 0x00000003000075a7 */ /* 0x0022a400080011ff */
[----:B--2---:R-:W-:Y:S05]  /*ceb0*/  @!P0 NANOSLEEP.SYNCS 0x989680 ;  /* 0x009896800000895d */ /* 0x004fea0003900000 */
[----:B------:R-:W2:Y:S02]  /*cec0*/  @!P0 SYNCS.PHASECHK.TRANS64 P0, [R0+URZ], R3 ;  /* 0x00000003000085a7 */ /* 0x000ea400080010ff */
[----:B--2---:R-:W-:Y:S05]  /*ced0*/  @!P0 BRA `(.L_x_187) ;  /* 0xfffffffc00f08947 */ /* 0x004fea000383ffff */
[----:B------:R-:W-:Y:S05]  /*cee0*/  BRA `(.L_x_188) ;  /* 0xffffff6000f47947 */ /* 0x000fea000383ffff */
.L_x_55:
[----:B------:R-:W-:-:S07]  /*cef0*/  MOV R0, UR5 ;  /* 0x0000000500007c02 */ /* 0x000fce0008000f00 */
.L_x_189:
[----:B-1----:R1:W2:Y:S02]  /*cf00*/  SYNCS.PHASECHK.TRANS64.TRYWAIT P0, [R0+URZ], R3 ;  /* 0x00000003000075a7 */ /* 0x0022a400080011ff */
[----:B--2---:R-:W-:Y:S05]  /*cf10*/  @!P0 NANOSLEEP.SYNCS 0x989680 ;  /* 0x009896800000895d */ /* 0x004fea0003900000 */
[----:B------:R-:W2:Y:S02]  /*cf20*/  @!P0 SYNCS.PHASECHK.TRANS64 P0, [R0+URZ], R3 ;  /* 0x00000003000085a7 */ /* 0x000ea400080010ff */
[----:B--2---:R-:W-:Y:S05]  /*cf30*/  @!P0 BRA `(.L_x_189) ;  /* 0xfffffffc00f08947 */ /* 0x004fea000383ffff */
[----:B------:R-:W-:Y:S05]  /*cf40*/  BRA `(.L_x_190) ;  /* 0xffffff6400007947 */ /* 0x000fea000383ffff */
.L_x_56:
[----:B------:R-:W-:-:S07]  /*cf50*/  MOV R0, UR5 ;  /* 0x0000000500007c02 */ /* 0x000fce0008000f00 */
.L_x_191:
[----:B-1----:R1:W2:Y:S02]  /*cf60*/  SYNCS.PHASECHK.TRANS64.TRYWAIT P0, [R0+URZ], R3 ;  /* 0x00000003000075a7 */ /* 0x0022a400080011ff */
[----:B--2---:R-:W-:Y:S05]  /*cf70*/  @!P0 NANOSLEEP.SYNCS 0x989680 ;  /* 0x009896800000895d */ /* 0x004fea0003900000 */
[----:B------:R-:W2:Y:S02]  /*cf80*/  @!P0 SYNCS.PHASECHK.TRANS64 P0, [R0+URZ], R3 ;  /* 0x00000003000085a7 */ /* 0x000ea400080010ff */
[----:B--2---:R-:W-:Y:S05]  /*cf90*/  @!P0 BRA `(.L_x_191) ;  /* 0xfffffffc00f08947 */ /* 0x004fea000383ffff */
[----:B------:R-:W-:Y:S05]  /*cfa0*/  BRA `(.L_x_192) ;  /* 0xffffff64000c7947 */ /* 0x000fea000383ffff */
.L_x_57:
[----:B------:R-:W-:-:S07]  /*cfb0*/  MOV R0, UR5 ;  /* 0x0000000500007c02 */ /* 0x000fce0008000f00 */
.L_x_193:
[----:B-1----:R1:W2:Y:S02]  /*cfc0*/  SYNCS.PHASECHK.TRANS64.TRYWAIT P0, [R0+URZ], R3 ;  /* 0x00000003000075a7 */ /* 0x0022a400080011ff */
[----:B--2---:R-:W-:Y:S05]  /*cfd0*/  @!P0 NANOSLEEP.SYNCS 0x989680 ;  /* 0x009896800000895d */ /* 0x004fea0003900000 */
[----:B------:R-:W2:Y:S02]  /*cfe0*/  @!P0 SYNCS.PHASECHK.TRANS64 P0, [R0+URZ], R3 ;  /* 0x00000003000085a7 */ /* 0x000ea400080010ff */
[----:B--2---:R-:W-:Y:S05]  /*cff0*/  @!P0 BRA `(.L_x_193) ;  /* 0xfffffffc00f08947 */ /* 0x004fea000383ffff */
[----:B------:R-:W-:Y:S05]  /*d000*/  BRA `(.L_x_194) ;  /* 0xffffff6400187947 */ /* 0x000fea000383ffff */
.L_x_58:
[----:B------:R-:W-:-:S07]  /*d010*/  MOV R0, UR5 ;  /* 0x0000000500007c02 */ /* 0x000fce0008000f00 */
.L_x_195:
[----:B-1----:R1:W2:Y:S02]  /*d020*/  SYNCS.PHASECHK.TRANS64.TRYWAIT P0, [R0+URZ], R3 ;  /* 0x00000003000075a7 */ /* 0x0022a400080011ff */
[----:B--2---:R-:W-:Y:S05]  /*d030*/  @!P0 NANOSLEEP.SYNCS 0x989680 ;  /* 0x009896800000895d */ /* 0x004fea0003900000 */
[----:B------:R-:W2:Y:S02]  /*d040*/  @!P0 SYNCS.PHASECHK.TRANS64 P0, [R0+URZ], R3 ;  /* 0x00000003000085a7 */ /* 0x000ea400080010ff */
[----:B--2---:R-:W-:Y:S05]  /*d050*/  @!P0 BRA `(.L_x_195) ;  /* 0xfffffffc00f08947 */ /* 0x004fea000383ffff */
[----:B------:R-:W-:Y:S05]  /*d060*/  BRA `(.L_x_196) ;  /* 0xffffff6400247947 */ /* 0x000fea000383ffff */
.L_x_59:
[----:B------:R-:W-:-:S07]  /*d070*/  MOV R0, UR5 ;  /* 0x0000000500007c02 */ /* 0x000fce0008000f00 */
.L_x_197:
[----:B-1----:R1:W2:Y:S02]  /*d080*/  SYNCS.PHASECHK.TRANS64.TRYWAIT P0, [R0+URZ], R3 ;  /* 0x00000003000075a7 */ /* 0x0022a400080011ff */
[----:B--2---:R-:W-:Y:S05]  /*d090*/  @!P0 NANOSLEEP.SYNCS 0x989680 ;  /* 0x009896800000895d */ /* 0x004fea0003900000 */
[----:B------:R-:W2:Y:S02]  /*d0a0*/  @!P0 SYNCS.PHASECHK.TRANS64 P0, [R0+URZ], R3 ;  /* 0x00000003000085a7 */ /* 0x000ea400080010ff */
[----:B--2---:R-:W-:Y:S05]  /*d0b0*/  @!P0 BRA `(.L_x_197) ;  /* 0xfffffffc00f08947 */ /* 0x004fea000383ffff */
[----:B------:R-:W-:Y:S05]  /*d0c0*/  BRA `(.L_x_198) ;  /* 0xffffff6400307947 */ /* 0x000fea000383ffff */
.L_x_60:
[----:B------:R-:W-:-:S07]  /*d0d0*/  MOV R0, UR5 ;  /* 0x0000000500007c02 */ /* 0x000fce0008000f00 */
.L_x_199:
[----:B-1----:R1:W2:Y:S02]  /*d0e0*/  SYNCS.PHASECHK.TRANS64.TRYWAIT P0, [R0+URZ], R3 ;  /* 0x00000003000075a7 */ /* 0x0022a400080011ff */
[----:B--2---:R-:W-:Y:S05]  /*d0f0*/  @!P0 NANOSLEEP.SYNCS 0x989680 ;  /* 0x009896800000895d */ /* 0x004fea0003900000 */
[----:B------:R-:W2:Y:S02]  /*d100*/  @!P0 SYNCS.PHASECHK.TRANS64 P0, [R0+URZ], R3 ;  /* 0x00000003000085a7 */ /* 0x000ea400080010ff */
[----:B--2---:R-:W-:Y:S05]  /*d110*/  @!P0 BRA `(.L_x_199) ;  /* 0xfffffffc00f08947 */ /* 0x004fea000383ffff */
[----:B------:R-:W-:Y:S05]  /*d120*/  BRA `(.L_x_200) ;  /* 0xffffff64003c7947 */ /* 0x000fea000383ffff */
.L_x_61:
[----:B------:R-:W-:-:S07]  /*d130*/  MOV R0, UR5 ;  /* 0x0000000500007c02 */ /* 0x000fce0008000f00 */
.L_x_201:
[----:B-1----:R1:W2:Y:S02]  /*d140*/  SYNCS.PHASECHK.TRANS64.TRYWAIT P0, [R0+URZ], R3 ;  /* 0x00000003000075a7 */ /* 0x0022a400080011ff */
[----:B--2---:R-:W-:Y:S05]  /*d150*/  @!P0 NANOSLEEP.SYNCS 0x989680 ;  /* 0x009896800000895d */ /* 0x004fea0003900000 */
[----:B------:R-:W2:Y:S02]  /*d160*/  @!P0 SYNCS.PHASECHK.TRANS64 P0, [R0+URZ], R3 ;  /* 0x00000003000085a7 */ /* 0x000ea400080010ff */
[----:B--2---:R-:W-:Y:S05]  /*d170*/  @!P0 BRA `(.L_x_201) ;  /* 0xfffffffc00f08947 */ /* 0x004fea000383ffff */
[----:B------:R-:W-:Y:S05]  /*d180*/  BRA `(.L_x_202) ;  /* 0xffffff6400487947 */ /* 0x000fea000383ffff */
.L_x_62:
[----:B------:R-:W-:-:S07]  /*d190*/  MOV R0, UR5 ;  /* 0x0000000500007c02 */ /* 0x000fce0008000f00 */
.L_x_203:
[----:B-1----:R1:W2:Y:S02]  /*d1a0*/  SYNCS.PHASECHK.TRANS64.TRYWAIT P0, [R0+URZ], R3 ;  /* 0x00000003000075a7 */ /* 0x0022a400080011ff */
[----:B--2---:R-:W-:Y:S05]  /*d1b0*/  @!P0 NANOSLEEP.SYNCS 0x989680 ;  /* 0x009896800000895d */ /* 0x004fea0003900000 */
[----:B------:R-:W2:Y:S02]  /*d1c0*/  @!P0 SYNCS.PHASECHK.TRANS64 P0, [R0+URZ], R3 ;  /* 0x00000003000085a7 */ /* 0x000ea400080010ff */
[----:B--2---:R-:W-:Y:S05]  /*d1d0*/  @!P0 BRA `(.L_x_203) ;  /* 0xfffffffc00f08947 */ /* 0x004fea000383ffff */
[----:B------:R-:W-:Y:S05]  /*d1e0*/  BRA `(.L_x_204) ;  /* 0xffffff6400547947 */ /* 0x000fea000383ffff */
.L_x_63:
[----:B------:R-:W-:-:S07]  /*d1f0*/  MOV R0, UR5 ;  /* 0x0000000500007c02 */ /* 0x000fce0008000f00 */
.L_x_205:
[----:B-1----:R1:W2:Y:S02]  /*d200*/  SYNCS.PHASECHK.TRANS64.TRYWAIT P0, [R0+URZ], R3 ;  /* 0x00000003000075a7 */ /* 0x0022a400080011ff */
[----:B--2---:R-:W-:Y:S05]  /*d210*/  @!P0 NANOSLEEP.SYNCS 0x989680 ;  /* 0x009896800000895d */ /* 0x004fea0003900000 */
[----:B------:R-:W2:Y:S02]  /*d220*/  @!P0 SYNCS.PHASECHK.TRANS64 P0, [R0+URZ], R3 ;  /* 0x00000003000085a7 */ /* 0x000ea400080010ff */
[----:B--2---:R-:W-:Y:S05]  /*d230*/  @!P0 BRA `(.L_x_205) ;  /* 0xfffffffc00f08947 */ /* 0x004fea000383ffff */
[----:B------:R-:W-:Y:S05]  /*d240*/  BRA `(.L_x_206) ;  /* 0xffffff6400607947 */ /* 0x000fea000383ffff */
.L_x_64:
[----:B------:R-:W-:-:S07]  /*d250*/  MOV R0, UR5 ;  /* 0x0000000500007c02 */ /* 0x000fce0008000f00 */
.L_x_207:
[----:B-1----:R1:W2:Y:S02]  /*d260*/  SYNCS.PHASECHK.TRANS64.TRYWAIT P0, [R0+URZ], R3 ;  /* 0x00000003000075a7 */ /* 0x0022a400080011ff */
[----:B--2---:R-:W-:Y:S05]  /*d270*/  @!P0 NANOSLEEP.SYNCS 0x989680 ;  /* 0x009896800000895d */ /* 0x004fea0003900000 */
[----:B------:R-:W2:Y:S02]  /*d280*/  @!P0 SYNCS.PHASECHK.TRANS64 P0, [R0+URZ], R3 ;  /* 0x00000003000085a7 */ /* 0x000ea400080010ff */
[----:B--2---:R-:W-:Y:S05]  /*d290*/  @!P0 BRA `(.L_x_207) ;  /* 0xfffffffc00f08947 */ /* 0x004fea000383ffff */
[----:B------:R-:W-:Y:S05]  /*d2a0*/  BRA `(.L_x_208) ;  /* 0xffffff64006c7947 */ /* 0x000fea000383ffff */
.L_x_67:
[----:B--2---:R2:W3:Y:S02]  /*d2b0*/  SYNCS.PHASECHK.TRANS64.TRYWAIT P0, [R2+URZ+0x1f0], R5 ;  /* 0x0001f005020075a7 */ /* 0x0044e400080011ff */
[----:B---3--:R-:W-:Y:S05]  /*d2c0*/  @!P0 NANOSLEEP.SYNCS 0x989680 ;  /* 0x009896800000895d */ /* 0x008fea0003900000 */
[----:B------:R-:W3:Y:S02]  /*d2d0*/  @!P0 SYNCS.PHASECHK.TRANS64 P0, [R2+URZ+0x1f0], R5 ;  /* 0x0001f005020085a7 */ /* 0x000ee400080010ff */
[----:B---3--:R-:W-:Y:S05]  /*d2e0*/  @!P0 BRA `(.L_x_67) ;  /* 0xfffffffc00f08947 */ /* 0x008fea000383ffff */
[----:B------:R-:W-:Y:S05]  /*d2f0*/  BRA `(.L_x_209) ;  /* 0xffffff6400c87947 */ /* 0x000fea000383ffff */
.L_x_68:
[----:B------:R-:W-:-:S07]  /*d300*/  MOV R2, UR4 ;  /* 0x0000000400027c02 */ /* 0x000fce0008000f00 */
.L_x_210:
[----:B--2---:R2:W3:Y:S02]  /*d310*/  SYNCS.PHASECHK.TRANS64.TRYWAIT P0, [R2+URZ+0x1c0], R5 ;  /* 0x0001c005020075a7 */ /* 0x0044e400080011ff */
[----:B---3--:R-:W-:Y:S05]  /*d320*/  @!P0 NANOSLEEP.SYNCS 0x989680 ;  /* 0x009896800000895d */ /* 0x008fea0003900000 */
[----:B------:R-:W3:Y:S02]  /*d330*/  @!P0 SYNCS.PHASECHK.TRANS64 P0, [R2+URZ+0x1c0], R5 ;  /* 0x0001c005020085a7 */ /* 0x000ee400080010ff */
[----:B---3--:R-:W-:Y:S05]  /*d340*/  @!P0 BRA `(.L_x_210) ;  /* 0xfffffffc00f08947 */ /* 0x008fea000383ffff */
[----:B------:R-:W-:Y:S05]  /*d350*/  BRA `(.L_x_211) ;  /* 0xffffff6400d87947 */ /* 0x000fea000383ffff */
.L_x_69:
[----:B--2---:R2:W3:Y:S02]  /*d360*/  SYNCS.PHASECHK.TRANS64.TRYWAIT P1, [R2+URZ+0x1b0], R5 ;  /* 0x0001b005020075a7 */ /* 0x0044e400080211ff */
[----:B---3--:R-:W-:Y:S05]  /*d370*/  @!P1 NANOSLEEP.SYNCS 0x989680 ;  /* 0x009896800000995d */ /* 0x008fea0003900000 */
[----:B------:R-:W3:Y:S02]  /*d380*/  @!P1 SYNCS.PHASECHK.TRANS64 P1, [R2+URZ+0x1b0], R5 ;  /* 0x0001b005020095a7 */ /* 0x000ee400080210ff */
[----:B---3--:R-:W-:Y:S05]  /*d390*/  @!P1 BRA `(.L_x_69) ;  /* 0xfffffffc00f09947 */ /* 0x008fea000383ffff */
[----:B------:R-:W-:Y:S05]  /*d3a0*/  BRA `(.L_x_212) ;  /* 0xffffff6800087947 */ /* 0x000fea000383ffff */
.L_x_72:
[----:B------:R-:W-:-:S07]  /*d3b0*/  MOV R0, UR4 ;  /* 0x0000000400007c02 */ /* 0x000fce0008000f00 */
.L_x_213:
[----:B--2---:R2:W3:Y:S02]  /*d3c0*/  SYNCS.PHASECHK.TRANS64.TRYWAIT P0, [R0+URZ+0x1c0], R3 ;  /* 0x0001c003000075a7 */ /* 0x0044e400080011ff */
[----:B---3--:R-:W-:Y:S05]  /*d3d0*/  @!P0 NANOSLEEP.SYNCS 0x989680 ;  /* 0x009896800000895d */ /* 0x008fea0003900000 */
[----:B------:R-:W3:Y:S02]  /*d3e0*/  @!P0 SYNCS.PHASECHK.TRANS64 P0, [R0+URZ+0x1c0], R3 ;  /* 0x0001c003000085a7 */ /* 0x000ee400080010ff */
[----:B---3--:R-:W-:Y:S05]  /*d3f0*/  @!P0 BRA `(.L_x_213) ;  /* 0xfffffffc00f08947 */ /* 0x008fea000383ffff */
[----:B------:R-:W-:Y:S05]  /*d400*/  BRA `(.L_x_71) ;  /* 0xffffff68005c7947 */ /* 0x000fea000383ffff */
.L_x_81:
[----:B--2---:R-:W-:-:S04]  /*d410*/  MOV R0, UR5 ;  /* 0x0000000500007c02 */ /* 0x004fc80008000f00 */
[----:B------:R2:W3:Y:S03]  /*d420*/  SYNCS.PHASECHK.TRANS64.TRYWAIT P0, [R0+URZ+0x8], R7 ;  /* 0x00000807000075a7 */ /* 0x0004e600080011ff */
[----:B---3--:R-:W-:Y:S05]  /*d430*/  @!P0 NANOSLEEP.SYNCS 0x989680 ;  /* 0x009896800000895d */ /* 0x008fea0003900000 */
[----:B------:R-:W3:Y:S02]  /*d440*/  @!P0 SYNCS.PHASECHK.TRANS64 P0, [R0+URZ+0x8], R7 ;  /* 0x00000807000085a7 */ /* 0x000ee400080010ff */
[----:B---3--:R-:W-:Y:S05]  /*d450*/  @!P0 BRA `(.L_x_81) ;  /* 0xfffffffc00ec8947 */ /* 0x008fea000383ffff */
[----:B------:R-:W-:Y:S05]  /*d460*/  BRA `(.L_x_80) ;  /* 0xffffff6c00107947 */ /* 0x000fea000383ffff */
.L_x_83:
[----:B------:R-:W-:Y:S01]  /*d470*/  BSSY B0, `(.L_x_214) ;  /* 0x0000006000007945 */ /* 0x000fe20003800000 */
[----:B------:R-:W-:-:S07]  /*d480*/  MOV R15, 0xffffffff ;  /* 0xffffffff000f7802 */ /* 0x000fce0000000f00 */
[----:B-12--5:R-:W-:Y:S05]  /*d490*/  WARPSYNC.COLLECTIVE R15, `(.L_x_215) ;  /* 0x000000000f0c7348 */ /* 0x026fea0003c00000 */
[----:B------:R-:W-:Y:S02]  /*d4a0*/  ELECT P6, UR79, PT ;  /* 0x00000000004f782f */ /* 0x000fe400038c0000 */
[----:B------:R-:W-:Y:S01]  /*d4b0*/  MOV R14, UR79 ;  /* 0x0000004f000e7c02 */ /* 0x000fe20008000f00 */
[----:B-12--5:R-:W-:Y:S10]  /*d4c0*/  ENDCOLLECTIVE ;  /* 0x000000000000791b */ /* 0x026ff40003800000 */
.L_x_215:
[----:B------:R-:W-:Y:S05]  /*d4d0*/  BSYNC B0 ;  /* 0x0000000000007941 */ /* 0x000fea0003800000 */
.L_x_214:
[----:B------:R-:W-:Y:S01]  /*d4e0*/  PLOP3.LUT P0, PT, P6, PT, PT, 0x80, 0x8 ;  /* 0x000000000008781c */ /* 0x000fe2000370f070 */
[----:B------:R-:W-:-:S12]  /*d4f0*/  BRA `(.L_x_216) ;  /* 0xffffff6c003c7947 */ /* 0x000fd8000383ffff */
.L_x_85:
[----:B--2---:R-:W-:-:S04]  /*d500*/  MOV R0, UR5 ;  /* 0x0000000500007c02 */ /* 0x004fc80008000f00 */
[----:B------:R2:W3:Y:S03]  /*d510*/  SYNCS.PHASECHK.TRANS64.TRYWAIT P0, [R0+URZ+0x8], R5 ;  /* 0x00000805000075a7 */ /* 0x0004e600080011ff */
[----:B---3--:R-:W-:Y:S05]  /*d520*/  @!P0 NANOSLEEP.SYNCS 0x989680 ;  /* 0x009896800000895d */ /* 0x008fea0003900000 */
[----:B------:R-:W3:Y:S02]  /*d530*/  @!P0 SYNCS.PHASECHK.TRANS64 P0, [R0+URZ+0x8], R5 ;  /* 0x00000805000085a7 */ /* 0x000ee400080010ff */
[----:B---3--:R-:W-:Y:S05]  /*d540*/  @!P0 BRA `(.L_x_85) ;  /* 0xfffffffc00ec8947 */ /* 0x008fea000383ffff */
[----:B------:R-:W-:Y:S05]  /*d550*/  BRA `(.L_x_84) ;  /* 0xffffff6c00407947 */ /* 0x000fea000383ffff */
.L_x_86:
[----:B-1----:R1:W2:Y:S02]  /*d560*/  SYNCS.PHASECHK.TRANS64.TRYWAIT P0, [R0+URZ+0x1b0], R5 ;  /* 0x0001b005000075a7 */ /* 0x0022a400080011ff */
[----:B--2---:R-:W-:Y:S05]  /*d570*/  @!P0 NANOSLEEP.SYNCS 0x989680 ;  /* 0x009896800000895d */ /* 0x004fea0003900000 */
[----:B------:R-:W2:Y:S02]  /*d580*/  @!P0 SYNCS.PHASECHK.TRANS64 P0, [R0+URZ+0x1b0], R5 ;  /* 0x0001b005000085a7 */ /* 0x000ea400080010ff */
[----:B--2---:R-:W-:Y:S05]  /*d590*/  @!P0 BRA `(.L_x_86) ;  /* 0xfffffffc00f08947 */ /* 0x004fea000383ffff */
[----:B------:R-:W-:Y:S05]  /*d5a0*/  BRA `(.L_x_217) ;  /* 0xffffff7000147947 */ /* 0x000fea000383ffff */
.L_x_88:
[----:B------:R-:W-:-:S07]  /*d5b0*/  MOV R0, UR19 ;  /* 0x0000001300007c02 */ /* 0x000fce0008000f00 */
.L_x_218:
[----:B-1----:R1:W2:Y:S02]  /*d5c0*/  SYNCS.PHASECHK.TRANS64.TRYWAIT P0, [R0+URZ+0x1e0], R5 ;  /* 0x0001e005000075a7 */ /* 0x0022a400080011ff */
[----:B--2---:R-:W-:Y:S05]  /*d5d0*/  @!P0 NANOSLEEP.SYNCS 0x989680 ;  /* 0x009896800000895d */ /* 0x004fea0003900000 */
[----:B------:R-:W2:Y:S02]  /*d5e0*/  @!P0 SYNCS.PHASECHK.TRANS64 P0, [R0+URZ+0x1e0], R5 ;  /* 0x0001e005000085a7 */ /* 0x000ea400080010ff */
[----:B--2---:R-:W-:Y:S05]  /*d5f0*/  @!P0 BRA `(.L_x_218) ;  /* 0xfffffffc00f08947 */ /* 0x004fea000383ffff */
[----:B------:R-:W-:Y:S05]  /*d600*/  BRA `(.L_x_219) ;  /* 0xffffff70005c7947 */ /* 0x000fea000383ffff */
.L_x_91:
[----:B------:R-:W-:Y:S07]  /*d610*/  MOV R0, UR6 ;  /* 0x0000000600007c02 */ /* 0x000fee0008000f00 */
.L_x_220:
[----:B-1----:R1:W2:Y:S02]  /*d620*/  SYNCS.PHASECHK.TRANS64.TRYWAIT P0, [R0+URZ], R5 ;  /* 0x00000005000075a7 */ /* 0x0022a400080011ff */
[----:B--2---:R-:W-:Y:S05]  /*d630*/  @!P0 NANOSLEEP.SYNCS 0x989680 ;  /* 0x009896800000895d */ /* 0x004fea0003900000 */
[----:B------:R-:W2:Y:S02]  /*d640*/  @!P0 SYNCS.PHASECHK.TRANS64 P0, [R0+URZ], R5 ;  /* 0x00000005000085a7 */ /* 0x000ea400080010ff */
[----:B--2---:R-:W-:Y:S05]  /*d650*/  @!P0 BRA `(.L_x_220) ;  /* 0xfffffffc00f08947 */ /* 0x004fea000383ffff */
[----:B------:R-:W-:Y:S05]  /*d660*/  BRA `(.L_x_90) ;  /* 0xffffff7000747947 */ /* 0x000fea000383ffff */
.L_x_95:
[----:B-1----:R-:W-:-:S07]  /*d670*/  MOV R0, UR4 ;  /* 0x0000000400007c02 */ /* 0x002fce0008000f00 */
.L_x_221:
[----:B-1----:R1:W2:Y:S02]  /*d680*/  SYNCS.PHASECHK.TRANS64.TRYWAIT P0, [R0+URZ], R3 ;  /* 0x00000003000075a7 */ /* 0x0022a400080011ff */
[----:B--2---:R-:W-:Y:S05]  /*d690*/  @!P0 NANOSLEEP.SYNCS 0x989680 ;  /* 0x009896800000895d */ /* 0x004fea0003900000 */
[----:B------:R-:W2:Y:S02]  /*d6a0*/  @!P0 SYNCS.PHASECHK.TRANS64 P0, [R0+URZ], R3 ;  /* 0x00000003000085a7 */ /* 0x000ea400080010ff */
[----:B--2---:R-:W-:Y:S05]  /*d6b0*/  @!P0 BRA `(.L_x_221) ;  /* 0xfffffffc00f08947 */ /* 0x004fea000383ffff */
[----:B------:R-:W-:Y:S05]  /*d6c0*/  BRA `(.L_x_222) ;  /* 0xffffff74002c7947 */ /* 0x000fea000383ffff */
.L_x_98:
[----:B------:R-:W-:-:S07]  /*d6d0*/  MOV R0, UR13 ;  /* 0x0000000d00007c02 */ /* 0x000fce0008000f00 */
.L_x_223:
[----:B-1----:R1:W2:Y:S02]  /*d6e0*/  SYNCS.PHASECHK.TRANS64.TRYWAIT P1, [R0+URZ+0x210], R3 ;  /* 0x00021003000075a7 */ /* 0x0022a400080211ff */
[----:B--2---:R-:W-:Y:S05]  /*d6f0*/  @!P1 NANOSLEEP.SYNCS 0x989680 ;  /* 0x009896800000995d */ /* 0x004fea0003900000 */
[----:B------:R-:W2:Y:S02]  /*d700*/  @!P1 SYNCS.PHASECHK.TRANS64 P1, [R0+URZ+0x210], R3 ;  /* 0x00021003000095a7 */ /* 0x000ea400080210ff */
[----:B--2---:R-:W-:Y:S05]  /*d710*/  @!P1 BRA `(.L_x_223) ;  /* 0xfffffffc00f09947 */ /* 0x004fea000383ffff */
[----:B------:R-:W-:Y:S05]  /*d720*/  BRA `(.L_x_224) ;  /* 0xffffff7400787947 */ /* 0x000fea000383ffff */
.L_x_103:
[----:B---3--:R3:W4:Y:S02]  /*d730*/  SYNCS.PHASECHK.TRANS64.TRYWAIT P0, [R12+URZ+0x1b0], R9 ;  /* 0x0001b0090c0075a7 */ /* 0x00872400080011ff */
[----:B----4-:R-:W-:Y:S05]  /*d740*/  @!P0 NANOSLEEP.SYNCS 0x989680 ;  /* 0x009896800000895d */ /* 0x010fea0003900000 */
[----:B------:R-:W4:Y:S02]  /*d750*/  @!P0 SYNCS.PHASECHK.TRANS64 P0, [R12+URZ+0x1b0], R9 ;  /* 0x0001b0090c0085a7 */ /* 0x000f2400080010ff */
[----:B----4-:R-:W-:Y:S05]  /*d760*/  @!P0 BRA `(.L_x_103) ;  /* 0xfffffffc00f08947 */ /* 0x010fea000383ffff */
[----:B------:R-:W-:Y:S05]  /*d770*/  BRA `(.L_x_225) ;  /* 0xffffff7800a07947 */ /* 0x000fea000383ffff */
.L_x_106:
[----:B------:R-:W-:Y:S07]  /*d780*/  MOV R0, UR21 ;  /* 0x0000001500007c02 */ /* 0x000fee0008000f00 */
.L_x_226:
[----:B-1----:R1:W3:Y:S02]  /*d790*/  SYNCS.PHASECHK.TRANS64.TRYWAIT P2, [R0+URZ+0x1a8], R11 ;  /* 0x0001a80b000075a7 */ /* 0x0022e400080411ff */
[----:B---3--:R-:W-:Y:S05]  /*d7a0*/  @!P2 NANOSLEEP.SYNCS 0x989680 ;  /* 0x009896800000a95d */ /* 0x008fea0003900000 */
[----:B------:R-:W3:Y:S02]  /*d7b0*/  @!P2 SYNCS.PHASECHK.TRANS64 P2, [R0+URZ+0x1a8], R11 ;  /* 0x0001a80b0000a5a7 */ /* 0x000ee400080410ff */
[----:B---3--:R-:W-:Y:S05]  /*d7c0*/  @!P2 BRA `(.L_x_226) ;  /* 0xfffffffc00f0a947 */ /* 0x008fea000383ffff */
[----:B------:R-:W-:Y:S05]  /*d7d0*/  BRA `(.L_x_105) ;  /* 0xffffff8000087947 */ /* 0x000fea000383ffff */
.L_x_109:
[----:B---3--:R-:W-:Y:S07]  /*d7e0*/  MOV R0, UR21 ;  /* 0x0000001500007c02 */ /* 0x008fee0008000f00 */
.L_x_227:
[----:B-1----:R1:W3:Y:S02]  /*d7f0*/  SYNCS.PHASECHK.TRANS64.TRYWAIT P0, [R0+URZ+0x180], R9 ;  /* 0x00018009000075a7 */ /* 0x0022e400080011ff */
[----:B---3--:R-:W-:Y:S05]  /*d800*/  @!P0 NANOSLEEP.SYNCS 0x989680 ;  /* 0x009896800000895d */ /* 0x008fea0003900000 */
[----:B------:R-:W3:Y:S02]  /*d810*/  @!P0 SYNCS.PHASECHK.TRANS64 P0, [R0+URZ+0x180], R9 ;  /* 0x00018009000085a7 */ /* 0x000ee400080010ff */
[----:B---3--:R-:W-:Y:S05]  /*d820*/  @!P0 BRA `(.L_x_227) ;  /* 0xfffffffc00f08947 */ /* 0x008fea000383ffff */
[----:B------:R-:W-:Y:S05]  /*d830*/  BRA `(.L_x_228) ;  /* 0xffffff8000647947 */ /* 0x000fea000383ffff */
.L_x_110:
[----:B------:R-:W-:Y:S07]  /*d840*/  MOV R0, UR21 ;  /* 0x0000001500007c02 */ /* 0x000fee0008000f00 */
.L_x_229:
[----:B-1----:R1:W3:Y:S02]  /*d850*/  SYNCS.PHASECHK.TRANS64.TRYWAIT P0, [R0+URZ+0x188], R9 ;  /* 0x00018809000075a7 */ /* 0x0022e400080011ff */
[----:B---3--:R-:W-:Y:S05]  /*d860*/  @!P0 NANOSLEEP.SYNCS 0x989680 ;  /* 0x009896800000895d */ /* 0x008fea0003900000 */
[----:B------:R-:W3:Y:S02]  /*d870*/  @!P0 SYNCS.PHASECHK.TRANS64 P0, [R0+URZ+0x188], R9 ;  /* 0x00018809000085a7 */ /* 0x000ee400080010ff */
[----:B---3--:R-:W-:Y:S05]  /*d880*/  @!P0 BRA `(.L_x_229) ;  /* 0xfffffffc00f08947 */ /* 0x008fea000383ffff */
[----:B------:R-:W-:Y:S05]  /*d890*/  BRA `(.L_x_230) ;  /* 0xffffff8000a07947 */ /* 0x000fea000383ffff */
.L_x_111:
[----:B------:R-:W-:Y:S07]  /*d8a0*/  MOV R0, UR21 ;  /* 0x0000001500007c02 */ /* 0x000fee0008000f00 */
.L_x_231:
[----:B-1----:R1:W3:Y:S02]  /*d8b0*/  SYNCS.PHASECHK.TRANS64.TRYWAIT P0, [R0+URZ+0x190], R9 ;  /* 0x00019009000075a7 */ /* 0x0022e400080011ff */
[----:B---3--:R-:W-:Y:S05]  /*d8c0*/  @!P0 NANOSLEEP.SYNCS 0x989680 ;  /* 0x009896800000895d */ /* 0x008fea0003900000 */
[----:B------:R-:W3:Y:S02]  /*d8d0*/  @!P0 SYNCS.PHASECHK.TRANS64 P0, [R0+URZ+0x190], R9 ;  /* 0x00019009000085a7 */ /* 0x000ee400080010ff */
[----:B---3--:R-:W-:Y:S05]  /*d8e0*/  @!P0 BRA `(.L_x_231) ;  /* 0xfffffffc00f08947 */ /* 0x008fea000383ffff */
[----:B------:R-:W-:Y:S05]  /*d8f0*/  BRA `(.L_x_232) ;  /* 0xffffff8000e87947 */ /* 0x000fea000383ffff */
.L_x_112:
[----:B------:R-:W-:Y:S07]  /*d900*/  MOV R0, UR21 ;  /* 0x0000001500007c02 */ /* 0x000fee0008000f00 */
.L_x_233:
[----:B-1----:R1:W3:Y:S02]  /*d910*/  SYNCS.PHASECHK.TRANS64.TRYWAIT P0, [R0+URZ+0x198], R9 ;  /* 0x00019809000075a7 */ /* 0x0022e400080011ff */
[----:B---3--:R-:W-:Y:S05]  /*d920*/  @!P0 NANOSLEEP.SYNCS 0x989680 ;  /* 0x009896800000895d */ /* 0x008fea0003900000 */
[----:B------:R-:W3:Y:S02]  /*d930*/  @!P0 SYNCS.PHASECHK.TRANS64 P0, [R0+URZ+0x198], R9 ;  /* 0x00019809000085a7 */ /* 0x000ee400080010ff */
[----:B---3--:R-:W-:Y:S05]  /*d940*/  @!P0 BRA `(.L_x_233) ;  /* 0xfffffffc00f08947 */ /* 0x008fea000383ffff */
[----:B------:R-:W-:Y:S05]  /*d950*/  BRA `(.L_x_234) ;  /* 0xffffff84002c7947 */ /* 0x000fea000383ffff */
.L_x_114:
[----:B------:R-:W-:-:S07]  /*d960*/  MOV R0, UR21 ;  /* 0x0000001500007c02 */ /* 0x000fce0008000f00 */
.L_x_235:
[----:B-1----:R1:W4:Y:S02]  /*d970*/  SYNCS.PHASECHK.TRANS64.TRYWAIT P0, [R0+URZ+0x180], R3 ;  /* 0x00018003000075a7 */ /* 0x00232400080011ff */
[----:B----4-:R-:W-:Y:S05]  /*d980*/  @!P0 NANOSLEEP.SYNCS 0x989680 ;  /* 0x009896800000895d */ /* 0x010fea0003900000 */
[----:B------:R-:W4:Y:S02]  /*d990*/  @!P0 SYNCS.PHASECHK.TRANS64 P0, [R0+URZ+0x180], R3 ;  /* 0x00018003000085a7 */ /* 0x000f2400080010ff */
[----:B----4-:R-:W-:Y:S05]  /*d9a0*/  @!P0 BRA `(.L_x_235) ;  /* 0xfffffffc00f08947 */ /* 0x010fea000383ffff */
[----:B------:R-:W-:Y:S05]  /*d9b0*/  BRA `(.L_x_236) ;  /* 0xffffff8400a07947 */ /* 0x000fea000383ffff */
.L_x_115:
[----:B-1----:R-:W-:-:S07]  /*d9c0*/  MOV R0, UR21 ;  /* 0x0000001500007c02 */ /* 0x002fce0008000f00 */
.L_x_237:
[----:B-1----:R1:W4:Y:S02]  /*d9d0*/  SYNCS.PHASECHK.TRANS64.TRYWAIT P0, [R0+URZ+0x188], R3 ;  /* 0x00018803000075a7 */ /* 0x00232400080011ff */
[----:B----4-:R-:W-:Y:S05]  /*d9e0*/  @!P0 NANOSLEEP.SYNCS 0x989680 ;  /* 0x009896800000895d */ /* 0x010fea0003900000 */
[----:B------:R-:W4:Y:S02]  /*d9f0*/  @!P0 SYNCS.PHASECHK.TRANS64 P0, [R0+URZ+0x188], R3 ;  /* 0x00018803000085a7 */ /* 0x000f2400080010ff */
[----:B----4-:R-:W-:Y:S05]  /*da00*/  @!P0 BRA `(.L_x_237) ;  /* 0xfffffffc00f08947 */ /* 0x010fea000383ffff */
[----:B------:R-:W-:Y:S05]  /*da10*/  BRA `(.L_x_238) ;  /* 0xffffff8400907947 */ /* 0x000fea000383ffff */
.L_x_116:
[----:B-1----:R-:W-:-:S07]  /*da20*/  MOV R0, UR21 ;  /* 0x0000001500007c02 */ /* 0x002fce0008000f00 */
.L_x_239:
[----:B-1----:R1:W4:Y:S02]  /*da30*/  SYNCS.PHASECHK.TRANS64.TRYWAIT P0, [R0+URZ+0x190], R3 ;  /* 0x00019003000075a7 */ /* 0x00232400080011ff */
[----:B----4-:R-:W-:Y:S05]  /*da40*/  @!P0 NANOSLEEP.SYNCS 0x989680 ;  /* 0x009896800000895d */ /* 0x010fea0003900000 */
[----:B------:R-:W4:Y:S02]  /*da50*/  @!P0 SYNCS.PHASECHK.TRANS64 P0, [R0+URZ+0x190], R3 ;  /* 0x00019003000085a7 */ /* 0x000f2400080010ff */
[----:B----4-:R-:W-:Y:S05]  /*da60*/  @!P0 BRA `(.L_x_239) ;  /* 0xfffffffc00f08947 */ /* 0x010fea000383ffff */
[----:B------:R-:W-:Y:S05]  /*da70*/  BRA `(.L_x_240) ;  /* 0xffffff8400807947 */ /* 0x000fea000383ffff */
.L_x_118:
[----:B--2---:R2:W4:Y:S02]  /*da80*/  SYNCS.PHASECHK.TRANS64.TRYWAIT P0, [R3+URZ+0x1b0], R0 ;  /* 0x0001b000030075a7 */ /* 0x00452400080011ff */
[----:B----4-:R-:W-:Y:S05]  /*da90*/  @!P0 NANOSLEEP.SYNCS 0x989680 ;  /* 0x009896800000895d */ /* 0x010fea0003900000 */
[----:B------:R-:W4:Y:S02]  /*daa0*/  @!P0 SYNCS.PHASECHK.TRANS64 P0, [R3+URZ+0x1b0], R0 ;  /* 0x0001b000030085a7 */ /* 0x000f2400080010ff */
[----:B----4-:R-:W-:Y:S05]  /*dab0*/  @!P0 BRA `(.L_x_118) ;  /* 0xfffffffc00f08947 */ /* 0x010fea000383ffff */
[----:B------:R-:W-:Y:S05]  /*dac0*/  BRA `(.L_x_241) ;  /* 0xffffff8800487947 */ /* 0x000fea000383ffff */
.L_x_129:
[----:B-1----:R1:W2:Y:S02]  /*dad0*/  SYNCS.PHASECHK.TRANS64.TRYWAIT P1, [R3+URZ+0x160], R0 ;  /* 0x00016000030075a7 */ /* 0x0022a400080211ff */
[----:B--2---:R-:W-:Y:S05]  /*dae0*/  @!P1 NANOSLEEP.SYNCS 0x989680 ;  /* 0x009896800000995d */ /* 0x004fea0003900000 */
[----:B------:R-:W2:Y:S02]  /*daf0*/  @!P1 SYNCS.PHASECHK.TRANS64 P1, [R3+URZ+0x160], R0 ;  /* 0x00016000030095a7 */ /* 0x000ea400080210ff */
[----:B--2---:R-:W-:Y:S05]  /*db00*/  @!P1 BRA `(.L_x_129) ;  /* 0xfffffffc00f09947 */ /* 0x004fea000383ffff */
[----:B------:R-:W-:Y:S05]  /*db10*/  BRA `(.L_x_128) ;  /* 0xffffff9400b47947 */ /* 0x000fea000383ffff */
.L_x_131:
[----:B--2---:R2:W3:Y:S02]  /*db20*/  SYNCS.PHASECHK.TRANS64.TRYWAIT P0, [R165+URZ+0x1d0], R2 ;  /* 0x0001d002a50075a7 */ /* 0x0044e400080011ff */
[----:B---3--:R-:W-:Y:S05]  /*db30*/  @!P0 NANOSLEEP.SYNCS 0x989680 ;  /* 0x009896800000895d */ /* 0x008fea0003900000 */
[----:B------:R-:W3:Y:S02]  /*db40*/  @!P0 SYNCS.PHASECHK.TRANS64 P0, [R165+URZ+0x1d0], R2 ;  /* 0x0001d002a50085a7 */ /* 0x000ee400080010ff */
[----:B---3--:R-:W-:Y:S05]  /*db50*/  @!P0 BRA `(.L_x_131) ;  /* 0xfffffffc00f08947 */ /* 0x008fea000383ffff */
[----:B------:R-:W-:Y:S05]  /*db60*/  BRA `(.L_x_130) ;  /* 0xffffff9800107947 */ /* 0x000fea000383ffff */
.L_x_140:
[----:B--2---:R2:W3:Y:S02]  /*db70*/  SYNCS.PHASECHK.TRANS64.TRYWAIT P0, [R191+URZ+0x160], R0 ;  /* 0x00016000bf0075a7 */ /* 0x0044e400080011ff */
[----:B---3--:R-:W-:Y:S05]  /*db80*/  @!P0 NANOSLEEP.SYNCS 0x989680 ;  /* 0x009896800000895d */ /* 0x008fea0003900000 */
[----:B------:R-:W3:Y:S02]  /*db90*/  @!P0 SYNCS.PHASECHK.TRANS64 P0, [R191+URZ+0x160], R0 ;  /* 0x00016000bf0085a7 */ /* 0x000ee400080010ff */
[----:B---3--:R-:W-:Y:S05]  /*dba0*/  @!P0 BRA `(.L_x_140) ;  /* 0xfffffffc00f08947 */ /* 0x008fea000383ffff */
[----:B------:R-:W-:Y:S05]  /*dbb0*/  BRA `(.L_x_139) ;  /* 0xffffffac001c7947 */ /* 0x000fea000383ffff */
.L_x_149:
[----:B--2---:R2:W3:Y:S02]  /*dbc0*/  SYNCS.PHASECHK.TRANS64.TRYWAIT P0, [R0+URZ+0x160], R9 ;  /* 0x00016009000075a7 */ /* 0x0044e400080011ff */
[----:B---3--:R-:W-:Y:S05]  /*dbd0*/  @!P0 NANOSLEEP.SYNCS 0x989680 ;  /* 0x009896800000895d */ /* 0x008fea0003900000 */
[----:B------:R-:W3:Y:S02]  /*dbe0*/  @!P0 SYNCS.PHASECHK.TRANS64 P0, [R0+URZ+0x160], R9 ;  /* 0x00016009000085a7 */ /* 0x000ee400080010ff */
[----:B---3--:R-:W-:Y:S05]  /*dbf0*/  @!P0 BRA `(.L_x_149) ;  /* 0xfffffffc00f08947 */ /* 0x008fea000383ffff */
[----:B------:R-:W-:Y:S05]  /*dc00*/  BRA `(.L_x_148) ;  /* 0xffffffc000747947 */ /* 0x000fea000383ffff */
.L_x_158:
[----:B--2---:R2:W3:Y:S02]  /*dc10*/  SYNCS.PHASECHK.TRANS64.TRYWAIT P0, [R0+URZ+0x160], R7 ;  /* 0x00016007000075a7 */ /* 0x0044e400080011ff */
[----:B---3--:R-:W-:Y:S05]  /*dc20*/  @!P0 NANOSLEEP.SYNCS 0x989680 ;  /* 0x009896800000895d */ /* 0x008fea0003900000 */
[----:B------:R-:W3:Y:S02]  /*dc30*/  @!P0 SYNCS.PHASECHK.TRANS64 P0, [R0+URZ+0x160], R7 ;  /* 0x00016007000085a7 */ /* 0x000ee400080010ff */
[----:B---3--:R-:W-:Y:S05]  /*dc40*/  @!P0 BRA `(.L_x_158) ;  /* 0xfffffffc00f08947 */ /* 0x008fea000383ffff */
[----:B------:R-:W-:Y:S05]  /*dc50*/  BRA `(.L_x_157) ;  /* 0xffffffd400d87947 */ /* 0x000fea000383ffff */
        .weak           $__internal_0_$__cuda_sm10x_tcgen05_guardrail_trap_col_being_dealloced_not_returned_by_alloc
        .type           $__internal_0_$__cuda_sm10x_tcgen05_guardrail_trap_col_being_dealloced_not_returned_by_alloc,@function
        .size           $__internal_0_$__cuda_sm10x_tcgen05_guardrail_trap_col_being_dealloced_not_returned_by_alloc,($__internal_1_$__cuda_sm10x_tcgen05_guardrail_trap_phase_invalid_during_alloc - $__internal_0_$__cuda_sm10x_tcgen05_guardrail_trap_col_being_dealloced_not_returned_by_alloc)
$__internal_0_$__cuda_sm10x_tcgen05_guardrail_trap_col_being_dealloced_not_returned_by_alloc:
[----:B------:R-:W-:Y:S05]  /*dc60*/  BPT.TRAP 0x1 ;  /* 0x000000040000795c */ /* 0x000fea0000300000 */
[----:B------:R-:W-:-:S04]  /*dc70*/  HFMA2 R3, -RZ, RZ, 0, 0 ;  /* 0x00000000ff037431 */ /* 0x000fc800000001ff */
[----:B------:R-:W-:Y:S05]  /*dc80*/  RET.REL.NODEC R2 `(_ZN7cutlass13device_kernelINS_4gemm6kernel13GemmUniversalIN4cute5tupleIJiiiiEEENS1_10collective13CollectiveMmaINS1_35MainloopSm100TmaUmmaWarpSpecializedILi22ELi2ELi2ENS5_IJNS4_1CILi4EEENSA_ILi2EEENSA_ILi1EEEEEEEENS5_IJNSA_ILi256EEESG_NSA_ILi32EEEEEENS_12float_e4m3_tENS5_IJlSD_lEEESJ_SK_NS4_8TiledMMAINS4_8MMA_AtomIJNS4_10MMA_TraitsINS4_25SM100_MMA_F8F6F4_2x1SM_SSEJSJ_SJ_fSG_SG_NS4_17integral_constantINS4_4UMMA5MajorELSR_0EEESS_NSP_INSQ_7ScaleInELST_0EEESU_EEEEEENS4_6LayoutINS5_IJSD_SD_SD_EEENS5_IJNSA_ILi0EEESZ_SZ_EEEEENS5_IJNS4_10UnderscoreES12_S12_EEEEENS4_28SM100_TMA_2SM_LOAD_MULTICASTENS4_14ComposedLayoutINS4_7SwizzleILi1ELi4ELi3EEENS4_18smem_ptr_flag_bitsILi8EEENSX_INS5_IJNSA_ILi8EEESH_EEENS5_IJSH_SD_EEEEEEEvNS4_8identityES15_S1F_vS1G_EENS_8epilogue10collective18CollectiveEpilogueINS1I_23Sm100TmaWarpSpecializedILi4ELi2ELi64ELb0ELb0EEEJNS5_IJNSA_ILi128EEESG_SH_EEENS5_IJNSX_IS1N_SD_EENSX_INSA_ILi64EEESD_EEEEESJ_SK_SJ_SK_NS1I_6fusion15FusionCallbacksIS1M_NS1T_17LinearCombinationISJ_fSJ_fLNS_15FloatRoundStyleE2EEES1O_S1S_JEEENS4_5SM1004TMEM4LOAD26SM100_TMEM_LOAD_32dp32b64xENS4_13SM90_TMA_LOADENS16_INS17_ILi2ELi4ELi3EEES1A_NSX_INS5_IJS1B_S1Q_EEENS5_IJS1Q_SD_EEEEEEENS4_39AutoVectorizingCopyWithAssumedAlignmentILi128EEENS4_14SM90_TMA_STOREES28_S2A_S2A_EEEvvEEEEvNT_6ParamsE) ;  /* 0xffffff2002dc7950 */ /* 0x000fea0003c3ffff */
        .weak           $__internal_1_$__cuda_sm10x_tcgen05_guardrail_trap_phase_invalid_during_alloc
        .type           $__internal_1_$__cuda_sm10x_tcgen05_guardrail_trap_phase_invalid_during_alloc,@function
        .size           $__internal_1_$__cuda_sm10x_tcgen05_guardrail_trap_phase_invalid_during_alloc,($__internal_2_$__cuda_sm10x_tcgen05_guardrail_trap_unallocated_columns_being_dealloced - $__internal_1_$__cuda_sm10x_tcgen05_guardrail_trap_phase_invalid_during_alloc)
$__internal_1_$__cuda_sm10x_tcgen05_guardrail_trap_phase_invalid_during_alloc:
[----:B------:R-:W-:Y:S05]  /*dc90*/  BPT.TRAP 0x1 ;  /* 0x000000040000795c */ /* 0x000fea0000300000 */
[----:B------:R-:W-:-:S04]  /*dca0*/  MOV R5, 0x0 ;  /* 0x0000000000057802 */ /* 0x000fc80000000f00 */
[----:B------:R-:W-:Y:S05]  /*dcb0*/  RET.REL.NODEC R4 `(_ZN7cutlass13device_kernelINS_4gemm6kernel13GemmUniversalIN4cute5tupleIJiiiiEEENS1_10collective13CollectiveMmaINS1_35MainloopSm100TmaUmmaWarpSpecializedILi22ELi2ELi2ENS5_IJNS4_1CILi4EEENSA_ILi2EEENSA_ILi1EEEEEEEENS5_IJNSA_ILi256EEESG_NSA_ILi32EEEEEENS_12float_e4m3_tENS5_IJlSD_lEEESJ_SK_NS4_8TiledMMAINS4_8MMA_AtomIJNS4_10MMA_TraitsINS4_25SM100_MMA_F8F6F4_2x1SM_SSEJSJ_SJ_fSG_SG_NS4_17integral_constantINS4_4UMMA5MajorELSR_0EEESS_NSP_INSQ_7ScaleInELST_0EEESU_EEEEEENS4_6LayoutINS5_IJSD_SD_SD_EEENS5_IJNSA_ILi0EEESZ_SZ_EEEEENS5_IJNS4_10UnderscoreES12_S12_EEEEENS4_28SM100_TMA_2SM_LOAD_MULTICASTENS4_14ComposedLayoutINS4_7SwizzleILi1ELi4ELi3EEENS4_18smem_ptr_flag_bitsILi8EEENSX_INS5_IJNSA_ILi8EEESH_EEENS5_IJSH_SD_EEEEEEEvNS4_8identityES15_S1F_vS1G_EENS_8epilogue10collective18CollectiveEpilogueINS1I_23Sm100TmaWarpSpecializedILi4ELi2ELi64ELb0ELb0EEEJNS5_IJNSA_ILi128EEESG_SH_EEENS5_IJNSX_IS1N_SD_EENSX_INSA_ILi64EEESD_EEEEESJ_SK_SJ_SK_NS1I_6fusion15FusionCallbacksIS1M_NS1T_17LinearCombinationISJ_fSJ_fLNS_15FloatRoundStyleE2EEES1O_S1S_JEEENS4_5SM1004TMEM4LOAD26SM100_TMEM_LOAD_32dp32b64xENS4_13SM90_TMA_LOADENS16_INS17_ILi2ELi4ELi3EEES1A_NSX_INS5_IJS1B_S1Q_EEENS5_IJS1Q_SD_EEEEEEENS4_39AutoVectorizingCopyWithAssumedAlignmentILi128EEENS4_14SM90_TMA_STOREES28_S2A_S2A_EEEvvEEEEvNT_6ParamsE) ;  /* 0xffffff2004d07950 */ /* 0x000fea0003c3ffff */
        .weak           $__internal_2_$__cuda_sm10x_tcgen05_guardrail_trap_unallocated_columns_being_dealloced
        .type           $__internal_2_$__cuda_sm10x_tcgen05_guardrail_trap_unallocated_columns_being_dealloced,@function
        .size           $__internal_2_$__cuda_sm10x_tcgen05_guardrail_trap_unallocated_columns_being_dealloced,(.L_x_243 - $__internal_2_$__cuda_sm10x_tcgen05_guardrail_trap_unallocated_columns_being_dealloced)
$__internal_2_$__cuda_sm10x_tcgen05_guardrail_trap_unallocated_columns_being_dealloced:
[----:B------:R-:W-:Y:S05]  /*dcc0*/  BPT.TRAP 0x1 ;  /* 0x000000040000795c */ /* 0x000fea0000300000 */
[----:B------:R-:W-:-:S04]  /*dcd0*/  HFMA2 R3, -RZ, RZ, 0, 0 ;  /* 0x00000000ff037431 */ /* 0x000fc800000001ff */
[----:B------:R-:W-:Y:S05]  /*dce0*/  RET.REL.NODEC R2 `(_ZN7cutlass13device_kernelINS_4gemm6kernel13GemmUniversalIN4cute5tupleIJiiiiEEENS1_10collective13CollectiveMmaINS1_35MainloopSm100TmaUmmaWarpSpecializedILi22ELi2ELi2ENS5_IJNS4_1CILi4EEENSA_ILi2EEENSA_ILi1EEEEEEEENS5_IJNSA_ILi256EEESG_NSA_ILi32EEEEEENS_12float_e4m3_tENS5_IJlSD_lEEESJ_SK_NS4_8TiledMMAINS4_8MMA_AtomIJNS4_10MMA_TraitsINS4_25SM100_MMA_F8F6F4_2x1SM_SSEJSJ_SJ_fSG_SG_NS4_17integral_constantINS4_4UMMA5MajorELSR_0EEESS_NSP_INSQ_7ScaleInELST_0EEESU_EEEEEENS4_6LayoutINS5_IJSD_SD_SD_EEENS5_IJNSA_ILi0EEESZ_SZ_EEEEENS5_IJNS4_10UnderscoreES12_S12_EEEEENS4_28SM100_TMA_2SM_LOAD_MULTICASTENS4_14ComposedLayoutINS4_7SwizzleILi1ELi4ELi3EEENS4_18smem_ptr_flag_bitsILi8EEENSX_INS5_IJNSA_ILi8EEESH_EEENS5_IJSH_SD_EEEEEEEvNS4_8identityES15_S1F_vS1G_EENS_8epilogue10collective18CollectiveEpilogueINS1I_23Sm100TmaWarpSpecializedILi4ELi2ELi64ELb0ELb0EEEJNS5_IJNSA_ILi128EEESG_SH_EEENS5_IJNSX_IS1N_SD_EENSX_INSA_ILi64EEESD_EEEEESJ_SK_SJ_SK_NS1I_6fusion15FusionCallbacksIS1M_NS1T_17LinearCombinationISJ_fSJ_fLNS_15FloatRoundStyleE2EEES1O_S1S_JEEENS4_5SM1004TMEM4LOAD26SM100_TMEM_LOAD_32dp32b64xENS4_13SM90_TMA_LOADENS16_INS17_ILi2ELi4ELi3EEES1A_NSX_INS5_IJS1B_S1Q_EEENS5_IJS1Q_SD_EEEEEEENS4_39AutoVectorizingCopyWithAssumedAlignmentILi128EEENS4_14SM90_TMA_STOREES28_S2A_S2A_EEEvvEEEEvNT_6ParamsE) ;  /* 0xffffff2002c47950 */ /* 0x000fea0003c3ffff */
.L_x_242:
[----:B------:R-:W-:-:S00]  /*dcf0*/  BRA `(.L_x_242) ;  /* 0xfffffffc00fc7947 */ /* 0x000fc0000383ffff */
[----:B------:R-:W-:-:S00]  /*dd00*/  NOP ;  /* 0x0000000000007918 */ /* 0x000fc00000000000 */
[----:B------:R-:W-:-:S00]  /*dd10*/  NOP ;  /* 0x0000000000007918 */ /* 0x000fc00000000000 */
[----:B------:R-:W-:-:S00]  /*dd20*/  NOP ;  /* 0x0000000000007918 */ /* 0x000fc00000000000 */
[----:B------:R-:W-:-:S00]  /*dd30*/  NOP ;  /* 0x0000000000007918 */ /* 0x000fc00000000000 */
[----:B------:R-:W-:-:S00]  /*dd40*/  NOP ;  /* 0x0000000000007918 */ /* 0x000fc00000000000 */
[----:B------:R-:W-:-:S00]  /*dd50*/  NOP ;  /* 0x0000000000007918 */ /* 0x000fc00000000000 */
[----:B------:R-:W-:-:S00]  /*dd60*/  NOP ;  /* 0x0000000000007918 */ /* 0x000fc00000000000 */
[----:B------:R-:W-:-:S00]  /*dd70*/  NOP ;  /* 0x0000000000007918 */ /* 0x000fc00000000000 */
.L_x_243:


//--------------------- .nv.global.init           --------------------------
	.section	.nv.global.init,"aw",@progbits
.nv.global.init:
	.type		$str$27,@object
	.size		$str$27,($str$28 - $str$27)
$str$27:
        /*0000*/ 	.byte	0x28, 0x61, 0x64, 0x64, 0x72, 0x65, 0x73, 0x73, 0x20, 0x26, 0x20, 0x6d, 0x61, 0x73, 0x6b, 0x29
        /*0010*/ 	.byte	0x20, 0x3d, 0x3d, 0x20, 0x30, 0x00
	.type		$str$28,@object
	.size		$str$28,($str$26 - $str$28)
$str$28:
        /*0016*/ 	.byte	0x2f, 0x74, 0x6d, 0x70, 0x2f, 0x63, 0x75, 0x74, 0x6c, 0x61, 0x73, 0x73, 0x5f, 0x73, 0x77, 0x65
        /*0026*/ 	.byte	0x65, 0x70, 0x5f, 0x73, 0x72, 0x63, 0x2f, 0x69, 0x6e, 0x63, 0x6c, 0x75, 0x64, 0x65, 0x2f, 0x63
        /*0036*/ 	.byte	0x75, 0x74, 0x65, 0x2f, 0x70, 0x6f, 0x69, 0x6e, 0x74, 0x65, 0x72, 0x5f, 0x66, 0x6c, 0x61, 0x67
        /*0046*/ 	.byte	0x67, 0x65, 0x64, 0x2e, 0x68, 0x70, 0x70, 0x00
	.type		$str$26,@object
	.size		$str$26,($str$25 - $str$26)
$str$26:
        /*004e*/ 	.byte	0x2f, 0x74, 0x6d, 0x70, 0x2f, 0x63, 0x75, 0x74, 0x6c, 0x61, 0x73, 0x73, 0x5f, 0x73, 0x77, 0x65
        /*005e*/ 	.byte	0x65, 0x70, 0x5f, 0x73, 0x72, 0x63, 0x2f, 0x69, 0x6e, 0x63, 0x6c, 0x75, 0x64, 0x65, 0x2f, 0x63
        /*006e*/ 	.byte	0x75, 0x74, 0x65, 0x2f, 0x61, 0x74, 0x6f, 0x6d, 0x2f, 0x63, 0x6f, 0x70, 0x79, 0x5f, 0x74, 0x72
        /*007e*/ 	.byte	0x61, 0x69, 0x74, 0x73, 0x5f, 0x73, 0x6d, 0x31, 0x30, 0x30, 0x2e, 0x68, 0x70, 0x70, 0x00
	.type		$str$25,@object
	.size		$str$25,(__unnamed_1 - $str$25)
$str$25:
        /*008d*/ 	.byte	0x28, 0x28, 0x75, 0x69, 0x6e, 0x74, 0x33, 0x32, 0x5f, 0x74, 0x28, 0x74, 0x68, 0x72, 0x65, 0x61
        /*009d*/ 	.byte	0x64, 0x49, 0x64, 0x78, 0x2e, 0x78, 0x29, 0x20, 0x2f, 0x20, 0x33, 0x32, 0x29, 0x20, 0x25, 0x20
        /*00ad*/ 	.byte	0x34, 0x29, 0x20, 0x3d, 0x3d, 0x20, 0x28, 0x28, 0x28, 0x74, 0x6d, 0x65, 0x6d, 0x5f, 0x61, 0x64
        /*00bd*/ 	.byte	0x64, 0x72, 0x20, 0x3e, 0x3e, 0x20, 0x31, 0x36, 0x29, 0x20, 0x2f, 0x20, 0x33, 0x32, 0x29, 0x20
        /*00cd*/ 	.byte	0x25, 0x20, 0x34, 0x29, 0x00
	.type		__unnamed_1,@object
	.size		__unnamed_1,(__unnamed_2 - __unnamed_1)
__unnamed_1:
        /*00d2*/ 	.byte	0x61, 0x75, 0x74, 0x6f, 0x20, 0x63, 0x75, 0x74, 0x65, 0x3a, 0x3a, 0x61, 0x73, 0x5f, 0x70, 0x6f
        /* <DEDUP_REMOVED lines=24> */
        /*0262*/ 	.byte	0x43, 0x3c, 0x38, 0x31, 0x39, 0x32, 0x3e, 0x3e, 0x3e, 0x3e, 0x5d, 0x00
	.type		__unnamed_2,@object
	.size		__unnamed_2,(__unnamed_3 - __unnamed_2)
__unnamed_2:
        /* <DEDUP_REMOVED lines=26> */
	.type		__unnamed_3,@object
	.size		__unnamed_3,(.L_3 - __unnamed_3)
__unnamed_3:
        /* <DEDUP_REMOVED lines=42> */
        /*06aa*/ 	.byte	0x3e, 0x3e, 0x3e, 0x3e, 0x5d, 0x00
.L_3:


//--------------------- .nv.shared._ZN7cutlass13device_kernelINS_4gemm6kernel13GemmUniversalIN4cute5tupleIJiiiiEEENS1_10collective13CollectiveMmaINS1_35MainloopSm100TmaUmmaWarpSpecializedILi22ELi2ELi2ENS5_IJNS4_1CILi4EEENSA_ILi2EEENSA_ILi1EEEEEEEENS5_IJNSA_ILi256EEESG_NSA_ILi32EEEEEENS_12float_e4m3_tENS5_IJlSD_lEEESJ_SK_NS4_8TiledMMAINS4_8MMA_AtomIJNS4_10MMA_TraitsINS4_25SM100_MMA_F8F6F4_2x1SM_SSEJSJ_SJ_fSG_SG_NS4_17integral_constantINS4_4UMMA5MajorELSR_0EEESS_NSP_INSQ_7ScaleInELST_0EEESU_EEEEEENS4_6LayoutINS5_IJSD_SD_SD_EEENS5_IJNSA_ILi0EEESZ_SZ_EEEEENS5_IJNS4_10UnderscoreES12_S12_EEEEENS4_28SM100_TMA_2SM_LOAD_MULTICASTENS4_14ComposedLayoutINS4_7SwizzleILi1ELi4ELi3EEENS4_18smem_ptr_flag_bitsILi8EEENSX_INS5_IJNSA_ILi8EEESH_EEENS5_IJSH_SD_EEEEEEEvNS4_8identityES15_S1F_vS1G_EENS_8epilogue10collective18CollectiveEpilogueINS1I_23Sm100TmaWarpSpecializedILi4ELi2ELi64ELb0ELb0EEEJNS5_IJNSA_ILi128EEESG_SH_EEENS5_IJNSX_IS1N_SD_EENSX_INSA_ILi64EEESD_EEEEESJ_SK_SJ_SK_NS1I_6fusion15FusionCallbacksIS1M_NS1T_17LinearCombinationISJ_fSJ_fLNS_15FloatRoundStyleE2EEES1O_S1S_JEEENS4_5SM1004TMEM4LOAD26SM100_TMEM_LOAD_32dp32b64xENS4_13SM90_TMA_LOADENS16_INS17_ILi2ELi4ELi3EEES1A_NSX_INS5_IJS1B_S1Q_EEENS5_IJS1Q_SD_EEEEEEENS4_39AutoVectorizingCopyWithAssumedAlignmentILi128EEENS4_14SM90_TMA_STOREES28_S2A_S2A_EEEvvEEEEvNT_6ParamsE --------------------------
	.section	.nv.shared._ZN7cutlass13device_kernelINS_4gemm6kernel13GemmUniversalIN4cute5tupleIJiiiiEEENS1_10collective13CollectiveMmaINS1_35MainloopSm100TmaUmmaWarpSpecializedILi22ELi2ELi2ENS5_IJNS4_1CILi4EEENSA_ILi2EEENSA_ILi1EEEEEEEENS5_IJNSA_ILi256EEESG_NSA_ILi32EEEEEENS_12float_e4m3_tENS5_IJlSD_lEEESJ_SK_NS4_8TiledMMAINS4_8MMA_AtomIJNS4_10MMA_TraitsINS4_25SM100_MMA_F8F6F4_2x1SM_SSEJSJ_SJ_fSG_SG_NS4_17integral_constantINS4_4UMMA5MajorELSR_0EEESS_NSP_INSQ_7ScaleInELST_0EEESU_EEEEEENS4_6LayoutINS5_IJSD_SD_SD_EEENS5_IJNSA_ILi0EEESZ_SZ_EEEEENS5_IJNS4_10UnderscoreES12_S12_EEEEENS4_28SM100_TMA_2SM_LOAD_MULTICASTENS4_14ComposedLayoutINS4_7SwizzleILi1ELi4ELi3EEENS4_18smem_ptr_flag_bitsILi8EEENSX_INS5_IJNSA_ILi8EEESH_EEENS5_IJSH_SD_EEEEEEEvNS4_8identityES15_S1F_vS1G_EENS_8epilogue10collective18CollectiveEpilogueINS1I_23Sm100TmaWarpSpecializedILi4ELi2ELi64ELb0ELb0EEEJNS5_IJNSA_ILi128EEESG_SH_EEENS5_IJNSX_IS1N_SD_EENSX_INSA_ILi64EEESD_EEEEESJ_SK_SJ_SK_NS1I_6fusion15FusionCallbacksIS1M_NS1T_17LinearCombinationISJ_fSJ_fLNS_15FloatRoundStyleE2EEES1O_S1S_JEEENS4_5SM1004TMEM4LOAD26SM100_TMEM_LOAD_32dp32b64xENS4_13SM90_TMA_LOADENS16_INS17_ILi2ELi4ELi3EEES1A_NSX_INS5_IJS1B_S1Q_EEENS5_IJS1Q_SD_EEEEEEENS4_39AutoVectorizingCopyWithAssumedAlignmentILi128EEENS4_14SM90_TMA_STOREES28_S2A_S2A_EEEvvEEEEvNT_6ParamsE,"aw",@nobits
	.sectionflags	@""
	.align	16
	.zero		1024


//--------------------- .nv.shared.reserved.0     --------------------------
	.section	.nv.shared.reserved.0,"aw",@nobits
	.weak		__nv_reservedSMEM_offset_0_alias
	.size		__nv_reservedSMEM_offset_0_alias, 0, 64
	.other		__nv_reservedSMEM_offset_0_alias,@"STO_CUDA_RESERVED_SHARED STV_DEFAULT"
__nv_reservedSMEM_offset_0_alias:
	.zero		0
.nv.shared.reserved.0:
	.zero		64
	.weak		__nv_reservedSMEM_tcgen05_partition
	.type		__nv_reservedSMEM_tcgen05_partition,@object
	.size		__nv_reservedSMEM_tcgen05_partition,(.L_0 - __nv_reservedSMEM_tcgen05_partition)
__nv_reservedSMEM_tcgen05_partition:
	.zero		32
.L_0:


//--------------------- .nv.global                --------------------------
	.section	.nv.global,"aw",@nobits
.nv.global:
	.type		_ZN40_INTERNAL_2da1be86_4_k_cu_360d8fee_299614cute1_E,@object
	.size		_ZN40_INTERNAL_2da1be86_4_k_cu_360d8fee_299614cute1_E,(_ZN40_INTERNAL_2da1be86_4_k_cu_360d8fee_299614cuda3std3__45__cpo6cbeginE - _ZN40_INTERNAL_2da1be86_4_k_cu_360d8fee_299614cute1_E)
_ZN40_INTERNAL_2da1be86_4_k_cu_360d8fee_299614cute1_E:
	.zero		1
	.type		_ZN40_INTERNAL_2da1be86_4_k_cu_360d8fee_299614cuda3std3__45__cpo6cbeginE,@object
	.size		_ZN40_INTERNAL_2da1be86_4_k_cu_360d8fee_299614cuda3std3__45__cpo6cbeginE,(_ZN40_INTERNAL_2da1be86_4_k_cu_360d8fee_299614cuda3std3__48in_placeE - _ZN40_INTERNAL_2da1be86_4_k_cu_360d8fee_299614cuda3std3__45__cpo6cbeginE)
_ZN40_INTERNAL_2da1be86_4_k_cu_360d8fee_299614cuda3std3__45__cpo6cbeginE:
	.zero		1
	.type		_ZN40_INTERNAL_2da1be86_4_k_cu_360d8fee_299614cuda3std3__48in_placeE,@object
	.size		_ZN40_INTERNAL_2da1be86_4_k_cu_360d8fee_299614cuda3std3__48in_placeE,(_ZN40_INTERNAL_2da1be86_4_k_cu_360d8fee_299614cuda3std6ranges3__45__cpo9iter_moveE - _ZN40_INTERNAL_2da1be86_4_k_cu_360d8fee_299614cuda3std3__48in_placeE)
_ZN40_INTERNAL_2da1be86_4_k_cu_360d8fee_299614cuda3std3__48in_placeE:
	.zero		1
	.type		_ZN40_INTERNAL_2da1be86_4_k_cu_360d8fee_299614cuda3std6ranges3__45__cpo9iter_moveE,@object
	.size		_ZN40_INTERNAL_2da1be86_4_k_cu_360d8fee_299614cuda3std6ranges3__45__cpo9iter_moveE,(_ZN40_INTERNAL_2da1be86_4_k_cu_360d8fee_299614cuda3std3__45__cpo5beginE - _ZN40_INTERNAL_2da1be86_4_k_cu_360d8fee_299614cuda3std6ranges3__45__cpo9iter_moveE)
_ZN40_INTERNAL_2da1be86_4_k_cu_360d8fee_299614cuda3std6ranges3__45__cpo9iter_moveE:
	.zero		1
	.type		_ZN40_INTERNAL_2da1be86_4_k_cu_360d8fee_299614cuda3std3__45__cpo5beginE,@object
	.size		_ZN40_INTERNAL_2da1be86_4_k_cu_360d8fee_299614cuda3std3__45__cpo5beginE,(_ZN40_INTERNAL_2da1be86_4_k_cu_360d8fee_299614cuda3std3__442_GLOBAL__N__2da1be86_4_k_cu_360d8fee_299616ignoreE - _ZN40_INTERNAL_2da1be86_4_k_cu_360d8fee_299614cuda3std3__45__cpo5beginE)
_ZN40_INTERNAL_2da1be86_4_k_cu_360d8fee_299614cuda3std3__45__cpo5beginE:
	.zero		1
	.type		_ZN40_INTERNAL_2da1be86_4_k_cu_360d8fee_299614cuda3std3__442_GLOBAL__N__2da1be86_4_k_cu_360d8fee_299616ignoreE,@object
	.size		_ZN40_INTERNAL_2da1be86_4_k_cu_360d8fee_299614cuda3std3__442_GLOBAL__N__2da1be86_4_k_cu_360d8fee_299616ignoreE,(_ZN40_INTERNAL_2da1be86_4_k_cu_360d8fee_299614cute7productE - _ZN40_INTERNAL_2da1be86_4_k_cu_360d8fee_299614cuda3std3__442_GLOBAL__N__2da1be86_4_k_cu_360d8fee_299616ignoreE)
_ZN40_INTERNAL_2da1be86_4_k_cu_360d8fee_299614cuda3std3__442_GLOBAL__N__2da1be86_4_k_cu_360d8fee_299616ignoreE:
	.zero		1
	.type		_ZN40_INTERNAL_2da1be86_4_k_cu_360d8fee_299614cute7productE,@object
	.size		_ZN40_INTERNAL_2da1be86_4_k_cu_360d8fee_299614cute7productE,(_ZN40_INTERNAL_2da1be86_4_k_cu_360d8fee_299614cuda3std3__45__cpo3endE - _ZN40_INTERNAL_2da1be86_4_k_cu_360d8fee_299614cute7productE)
_ZN40_INTERNAL_2da1be86_4_k_cu_360d8fee_299614cute7productE:
	.zero		1
	.type		_ZN40_INTERNAL_2da1be86_4_k_cu_360d8fee_299614cuda3std3__45__cpo3endE,@object
	.size		_ZN40_INTERNAL_2da1be86_4_k_cu_360d8fee_299614cuda3std3__45__cpo3endE,(_ZN40_INTERNAL_2da1be86_4_k_cu_360d8fee_299614cuda3std3__419piecewise_constructE - _ZN40_INTERNAL_2da1be86_4_k_cu_360d8fee_299614cuda3std3__45__cpo3endE)
_ZN40_INTERNAL_2da1be86_4_k_cu_360d8fee_299614cuda3std3__45__cpo3endE:
	.zero		1
	.type		_ZN40_INTERNAL_2da1be86_4_k_cu_360d8fee_299614cuda3std3__419piecewise_constructE,@object
	.size		_ZN40_INTERNAL_2da1be86_4_k_cu_360d8fee_299614cuda3std3__419piecewise_constructE,(_ZN40_INTERNAL_2da1be86_4_k_cu_360d8fee_299614cuda3std3__45__cpo4cendE - _ZN40_INTERNAL_2da1be86_4_k_cu_360d8fee_299614cuda3std3__419piecewise_constructE)
_ZN40_INTERNAL_2da1be86_4_k_cu_360d8fee_299614cuda3std3__419piecewise_constructE:
	.zero		1
	.type		_ZN40_INTERNAL_2da1be86_4_k_cu_360d8fee_299614cuda3std3__45__cpo4cendE,@object
	.size		_ZN40_INTERNAL_2da1be86_4_k_cu_360d8fee_299614cuda3std3__45__cpo4cendE,(_ZN40_INTERNAL_2da1be86_4_k_cu_360d8fee_299614cuda3std6ranges3__45__cpo4swapE - _ZN40_INTERNAL_2da1be86_4_k_cu_360d8fee_299614cuda3std3__45__cpo4cendE)
_ZN40_INTERNAL_2da1be86_4_k_cu_360d8fee_299614cuda3std3__45__cpo4cendE:
	.zero		1
	.type		_ZN40_INTERNAL_2da1be86_4_k_cu_360d8fee_299614cuda3std6ranges3__45__cpo4swapE,@object
	.size		_ZN40_INTERNAL_2da1be86_4_k_cu_360d8fee_299614cuda3std6ranges3__45__cpo4swapE,(.L_11 - _ZN40_INTERNAL_2da1be86_4_k_cu_360d8fee_299614cuda3std6ranges3__45__cpo4swapE)
_ZN40_INTERNAL_2da1be86_4_k_cu_360d8fee_299614cuda3std6ranges3__45__cpo4swapE:
	.zero		1
.L_11:


//--------------------- .nv.constant0._ZN7cutlass13device_kernelINS_4gemm6kernel13GemmUniversalIN4cute5tupleIJiiiiEEENS1_10collective13CollectiveMmaINS1_35MainloopSm100TmaUmmaWarpSpecializedILi22ELi2ELi2ENS5_IJNS4_1CILi4EEENSA_ILi2EEENSA_ILi1EEEEEEEENS5_IJNSA_ILi256EEESG_NSA_ILi32EEEEEENS_12float_e4m3_tENS5_IJlSD_lEEESJ_SK_NS4_8TiledMMAINS4_8MMA_AtomIJNS4_10MMA_TraitsINS4_25SM100_MMA_F8F6F4_2x1SM_SSEJSJ_SJ_fSG_SG_NS4_17integral_constantINS4_4UMMA5MajorELSR_0EEESS_NSP_INSQ_7ScaleInELST_0EEESU_EEEEEENS4_6LayoutINS5_IJSD_SD_SD_EEENS5_IJNSA_ILi0EEESZ_SZ_EEEEENS5_IJNS4_10UnderscoreES12_S12_EEEEENS4_28SM100_TMA_2SM_LOAD_MULTICASTENS4_14ComposedLayoutINS4_7SwizzleILi1ELi4ELi3EEENS4_18smem_ptr_flag_bitsILi8EEENSX_INS5_IJNSA_ILi8EEESH_EEENS5_IJSH_SD_EEEEEEEvNS4_8identityES15_S1F_vS1G_EENS_8epilogue10collective18CollectiveEpilogueINS1I_23Sm100TmaWarpSpecializedILi4ELi2ELi64ELb0ELb0EEEJNS5_IJNSA_ILi128EEESG_SH_EEENS5_IJNSX_IS1N_SD_EENSX_INSA_ILi64EEESD_EEEEESJ_SK_SJ_SK_NS1I_6fusion15FusionCallbacksIS1M_NS1T_17LinearCombinationISJ_fSJ_fLNS_15FloatRoundStyleE2EEES1O_S1S_JEEENS4_5SM1004TMEM4LOAD26SM100_TMEM_LOAD_32dp32b64xENS4_13SM90_TMA_LOADENS16_INS17_ILi2ELi4ELi3EEES1A_NSX_INS5_IJS1B_S1Q_EEENS5_IJS1Q_SD_EEEEEEENS4_39AutoVectorizingCopyWithAssumedAlignmentILi128EEENS4_14SM90_TMA_STOREES28_S2A_S2A_EEEvvEEEEvNT_6ParamsE --------------------------
	.section	.nv.constant0._ZN7cutlass13device_kernelINS_4gemm6kernel13GemmUniversalIN4cute5tupleIJiiiiEEENS1_10collective13CollectiveMmaINS1_35MainloopSm100TmaUmmaWarpSpecializedILi22ELi2ELi2ENS5_IJNS4_1CILi4EEENSA_ILi2EEENSA_ILi1EEEEEEEENS5_IJNSA_ILi256EEESG_NSA_ILi32EEEEEENS_12float_e4m3_tENS5_IJlSD_lEEESJ_SK_NS4_8TiledMMAINS4_8MMA_AtomIJNS4_10MMA_TraitsINS4_25SM100_MMA_F8F6F4_2x1SM_SSEJSJ_SJ_fSG_SG_NS4_17integral_constantINS4_4UMMA5MajorELSR_0EEESS_NSP_INSQ_7ScaleInELST_0EEESU_EEEEEENS4_6LayoutINS5_IJSD_SD_SD_EEENS5_IJNSA_ILi0EEESZ_SZ_EEEEENS5_IJNS4_10UnderscoreES12_S12_EEEEENS4_28SM100_TMA_2SM_LOAD_MULTICASTENS4_14ComposedLayoutINS4_7SwizzleILi1ELi4ELi3EEENS4_18smem_ptr_flag_bitsILi8EEENSX_INS5_IJNSA_ILi8EEESH_EEENS5_IJSH_SD_EEEEEEEvNS4_8identityES15_S1F_vS1G_EENS_8epilogue10collective18CollectiveEpilogueINS1I_23Sm100TmaWarpSpecializedILi4ELi2ELi64ELb0ELb0EEEJNS5_IJNSA_ILi128EEESG_SH_EEENS5_IJNSX_IS1N_SD_EENSX_INSA_ILi64EEESD_EEEEESJ_SK_SJ_SK_NS1I_6fusion15FusionCallbacksIS1M_NS1T_17LinearCombinationISJ_fSJ_fLNS_15FloatRoundStyleE2EEES1O_S1S_JEEENS4_5SM1004TMEM4LOAD26SM100_TMEM_LOAD_32dp32b64xENS4_13SM90_TMA_LOADENS16_INS17_ILi2ELi4ELi3EEES1A_NSX_INS5_IJS1B_S1Q_EEENS5_IJS1Q_SD_EEEEEEENS4_39AutoVectorizingCopyWithAssumedAlignmentILi128EEENS4_14SM90_TMA_STOREES28_S2A_S2A_EEEvvEEEEvNT_6ParamsE,"a",@progbits
	.sectionflags	@""
	.align	4
.nv.constant0._ZN7cutlass13device_kernelINS_4gemm6kernel13GemmUniversalIN4cute5tupleIJiiiiEEENS1_10collective13CollectiveMmaINS1_35MainloopSm100TmaUmmaWarpSpecializedILi22ELi2ELi2ENS5_IJNS4_1CILi4EEENSA_ILi2EEENSA_ILi1EEEEEEEENS5_IJNSA_ILi256EEESG_NSA_ILi32EEEEEENS_12float_e4m3_tENS5_IJlSD_lEEESJ_SK_NS4_8TiledMMAINS4_8MMA_AtomIJNS4_10MMA_TraitsINS4_25SM100_MMA_F8F6F4_2x1SM_SSEJSJ_SJ_fSG_SG_NS4_17integral_constantINS4_4UMMA5MajorELSR_0EEESS_NSP_INSQ_7ScaleInELST_0EEESU_EEEEEENS4_6LayoutINS5_IJSD_SD_SD_EEENS5_IJNSA_ILi0EEESZ_SZ_EEEEENS5_IJNS4_10UnderscoreES12_S12_EEEEENS4_28SM100_TMA_2SM_LOAD_MULTICASTENS4_14ComposedLayoutINS4_7SwizzleILi1ELi4ELi3EEENS4_18smem_ptr_flag_bitsILi8EEENSX_INS5_IJNSA_ILi8EEESH_EEENS5_IJSH_SD_EEEEEEEvNS4_8identityES15_S1F_vS1G_EENS_8epilogue10collective18CollectiveEpilogueINS1I_23Sm100TmaWarpSpecializedILi4ELi2ELi64ELb0ELb0EEEJNS5_IJNSA_ILi128EEESG_SH_EEENS5_IJNSX_IS1N_SD_EENSX_INSA_ILi64EEESD_EEEEESJ_SK_SJ_SK_NS1I_6fusion15FusionCallbacksIS1M_NS1T_17LinearCombinationISJ_fSJ_fLNS_15FloatRoundStyleE2EEES1O_S1S_JEEENS4_5SM1004TMEM4LOAD26SM100_TMEM_LOAD_32dp32b64xENS4_13SM90_TMA_LOADENS16_INS17_ILi2ELi4ELi3EEES1A_NSX_INS5_IJS1B_S1Q_EEENS5_IJS1Q_SD_EEEEEEENS4_39AutoVectorizingCopyWithAssumedAlignmentILi128EEENS4_14SM90_TMA_STOREES28_S2A_S2A_EEEvvEEEEvNT_6ParamsE:
	.zero		2944


//--------------------- SYMBOLS --------------------------

	.type		.nv.reservedSmem.offset0,@object
	.size		.nv.reservedSmem.offset0,0x4
	.type		.nv.reservedSmem.cap,@object
	.size		.nv.reservedSmem.cap,0x4
	.type		__assertfail,@function
